# CuTe-DSL kernel — source=fa4 family=fa4_fwd_sm100
# config = {"dtype": "BFloat16", "causal": true, "use_2cta": false, "q_stage": 2, "head_dim": 80}


// ===== COMPILED SASS (sm_100a) =====

	.target	sm_100a

	.elftype	@"ET_EXEC"


//--------------------- .note.nv.tkinfo           --------------------------
	.section	.note.nv.tkinfo,"",@"SHT_NOTE"
	.sectionflags	@"SHF_NOTE_NV_TKINFO"
	.tkinfo
        /*0018*/ 	.word	0x00000081
        /*0030*/ 	.string	""
        /*0030*/ 	.string	"ptxas"
        /*0030*/ 	.string	"Cuda compilation tools, release 12.9, V12.9.83"
        /*0030*/ 	.string	"Build system must define TOOLS_VERSION_EXTENDED"
        /*0030*/ 	.string	"-O 3 -arch sm_100a "



//--------------------- .note.nv.cuver            --------------------------
	.section	.note.nv.cuver,"",@"SHT_NOTE"
	.sectionflags	@"SHF_NOTE_NV_CUVER"
        /*0018*/ 	.short	0x0001
        /*001a*/ 	.short	0x0064
        /*001c*/ 	.short	0x0001
        /*001e*/ 	.short	0x0000
        /*0020*/ 	.short	0x0001
        /*0022*/ 	.short	0x0000


//--------------------- .nv.info                  --------------------------
	.section	.nv.info,"",@"SHT_CUDA_INFO"
	.align	4


	//----- nvinfo : EIATTR_REGCOUNT
	.align		4
        /*0000*/ 	.byte	0x04, 0x2f
        /*0002*/ 	.short	(.L_4 - .L_3)
	.align		4
.L_3:
        /*0004*/ 	.word	index@(kernel_cutlass_kernel_flash_attncuteflash_fwd_sm100FlashAttentionForwardSm100_object_at__tensor0000o8011101213_tensor0000o8011101213_tensor0000o8010111213_tensor0000o8011101213_tensorptrf_0)
        /*0008*/ 	.word	0x00000080


	//----- nvinfo : EIATTR_FRAME_SIZE
	.align		4
.L_4:
        /*000c*/ 	.byte	0x04, 0x11
        /*000e*/ 	.short	(.L_6 - .L_5)
	.align		4
.L_5:
        /*0010*/ 	.word	index@($__internal_2_$__cuda_sm10x_tcgen05_guardrail_trap_unallocated_columns_being_dealloced)
        /*0014*/ 	.word	0x00000000


	//----- nvinfo : EIATTR_FRAME_SIZE
	.align		4
.L_6:
        /*0018*/ 	.byte	0x04, 0x11
        /*001a*/ 	.short	(.L_8 - .L_7)
	.align		4
.L_7:
        /*001c*/ 	.word	index@($__internal_1_$__cuda_sm10x_tcgen05_guardrail_trap_phase_invalid_during_alloc)
        /*0020*/ 	.word	0x00000000


	//----- nvinfo : EIATTR_FRAME_SIZE
	.align		4
.L_8:
        /*0024*/ 	.byte	0x04, 0x11
        /*0026*/ 	.short	(.L_10 - .L_9)
	.align		4
.L_9:
        /*0028*/ 	.word	index@($__internal_0_$__cuda_sm10x_tcgen05_guardrail_trap_col_being_dealloced_not_returned_by_alloc)
        /*002c*/ 	.word	0x00000000


	//----- nvinfo : EIATTR_FRAME_SIZE
	.align		4
.L_10:
        /*0030*/ 	.byte	0x04, 0x11
        /*0032*/ 	.short	(.L_12 - .L_11)
	.align		4
.L_11:
        /*0034*/ 	.word	index@(kernel_cutlass_kernel_flash_attncuteflash_fwd_sm100FlashAttentionForwardSm100_object_at__tensor0000o8011101213_tensor0000o8011101213_tensor0000o8010111213_tensor0000o8011101213_tensorptrf_0)
        /*0038*/ 	.word	0x00000000


	//----- nvinfo : EIATTR_MIN_STACK_SIZE
	.align		4
.L_12:
        /*003c*/ 	.byte	0x04, 0x12
        /*003e*/ 	.short	(.L_14 - .L_13)
	.align		4
.L_13:
        /*0040*/ 	.word	index@(kernel_cutlass_kernel_flash_attncuteflash_fwd_sm100FlashAttentionForwardSm100_object_at__tensor0000o8011101213_tensor0000o8011101213_tensor0000o8010111213_tensor0000o8011101213_tensorptrf_0)
        /*0044*/ 	.word	0x00000000
.L_14:


//--------------------- .nv.info.kernel_cutlass_kernel_flash_attncuteflash_fwd_sm100FlashAttentionForwardSm100_object_at__tensor0000o8011101213_tensor0000o8011101213_tensor0000o8010111213_tensor0000o8011101213_tensorptrf_0 --------------------------
	.section	.nv.info.kernel_cutlass_kernel_flash_attncuteflash_fwd_sm100FlashAttentionForwardSm100_object_at__tensor0000o8011101213_tensor0000o8011101213_tensor0000o8010111213_tensor0000o8011101213_tensorptrf_0,"",@"SHT_CUDA_INFO"
	.sectionflags	@""
	.align	4


	//----- nvinfo : EIATTR_CUDA_API_VERSION
	.align		4
        /*0000*/ 	.byte	0x04, 0x37
        /*0002*/ 	.short	(.L_16 - .L_15)
.L_15:
        /*0004*/ 	.word	0x00000081


	//----- nvinfo : EIATTR_KPARAM_INFO
	.align		4
.L_16:
        /*0008*/ 	.byte	0x04, 0x17
        /*000a*/ 	.short	(.L_18 - .L_17)
.L_17:
        /*000c*/ 	.word	0x00000000
        /*0010*/ 	.short	0x0018
        /*0012*/ 	.short	0x02e4
        /*0014*/ 	.byte	0x00, 0xf0, 0x11, 0x00


	//----- nvinfo : EIATTR_KPARAM_INFO
	.align		4
.L_18:
        /*0018*/ 	.byte	0x04, 0x17
        /*001a*/ 	.short	(.L_20 - .L_19)
.L_19:
        /*001c*/ 	.word	0x00000000
        /*0020*/ 	.short	0x0017
        /*0022*/ 	.short	0x02d8
        /*0024*/ 	.byte	0x00, 0xf0, 0x31, 0x00


	//----- nvinfo : EIATTR_KPARAM_INFO
	.align		4
.L_20:
        /*0028*/ 	.byte	0x04, 0x17
        /*002a*/ 	.short	(.L_22 - .L_21)
.L_21:
        /*002c*/ 	.word	0x00000000
        /*0030*/ 	.short	0x0016
        /*0032*/ 	.short	0x02d4
        /*0034*/ 	.byte	0x00, 0xf0, 0x11, 0x00


	//----- nvinfo : EIATTR_KPARAM_INFO
	.align		4
.L_22:
        /*0038*/ 	.byte	0x04, 0x17
        /*003a*/ 	.short	(.L_24 - .L_23)
.L_23:
        /*003c*/ 	.word	0x00000000
        /*0040*/ 	.short	0x0015
        /*0042*/ 	.short	0x02c8
        /*0044*/ 	.byte	0x00, 0xf0, 0x31, 0x00


	//----- nvinfo : EIATTR_KPARAM_INFO
	.align		4
.L_24:
        /*0048*/ 	.byte	0x04, 0x17
        /*004a*/ 	.short	(.L_26 - .L_25)
.L_25:
        /*004c*/ 	.word	0x00000000
        /*0050*/ 	.short	0x0014
        /*0052*/ 	.short	0x02bc
        /*0054*/ 	.byte	0x00, 0xf0, 0x31, 0x00


	//----- nvinfo : EIATTR_KPARAM_INFO
	.align		4
.L_26:
        /*0058*/ 	.byte	0x04, 0x17
        /*005a*/ 	.short	(.L_28 - .L_27)
.L_27:
        /*005c*/ 	.word	0x00000000
        /*0060*/ 	.short	0x0013
        /*0062*/ 	.short	0x02b0
        /*0064*/ 	.byte	0x00, 0xf0, 0x31, 0x00


	//----- nvinfo : EIATTR_KPARAM_INFO
	.align		4
.L_28:
        /*0068*/ 	.byte	0x04, 0x17
        /*006a*/ 	.short	(.L_30 - .L_29)
.L_29:
        /*006c*/ 	.word	0x00000000
        /*0070*/ 	.short	0x0012
        /*0072*/ 	.short	0x02a4
        /*0074*/ 	.byte	0x00, 0xf0, 0x31, 0x00


	//----- nvinfo : EIATTR_KPARAM_INFO
	.align		4
.L_30:
        /*0078*/ 	.byte	0x04, 0x17
        /*007a*/ 	.short	(.L_32 - .L_31)
.L_31:
        /*007c*/ 	.word	0x00000000
        /*0080*/ 	.short	0x0011
        /*0082*/ 	.short	0x02a0
        /*0084*/ 	.byte	0x00, 0xf0, 0x11, 0x00


	//----- nvinfo : EIATTR_KPARAM_INFO
	.align		4
.L_32:
        /*0088*/ 	.byte	0x04, 0x17
        /*008a*/ 	.short	(.L_34 - .L_33)
.L_33:
        /*008c*/ 	.word	0x00000000
        /*0090*/ 	.short	0x0010
        /*0092*/ 	.short	0x029c
        /*0094*/ 	.byte	0x00, 0xf0, 0x11, 0x00


	//----- nvinfo : EIATTR_KPARAM_INFO
	.align		4
.L_34:
        /*0098*/ 	.byte	0x04, 0x17
        /*009a*/ 	.short	(.L_36 - .L_35)
.L_35:
        /*009c*/ 	.word	0x00000000
        /*00a0*/ 	.short	0x000f
        /*00a2*/ 	.short	0x0298
        /*00a4*/ 	.byte	0x00, 0xf0, 0x11, 0x00


	//----- nvinfo : EIATTR_KPARAM_INFO
	.align		4
.L_36:
        /*00a8*/ 	.byte	0x04, 0x17
        /*00aa*/ 	.short	(.L_38 - .L_37)
.L_37:
        /*00ac*/ 	.word	0x00000000
        /*00b0*/ 	.short	0x000e
        /*00b2*/ 	.short	0x0294
        /*00b4*/ 	.byte	0x00, 0xf0, 0x11, 0x00


	//----- nvinfo : EIATTR_KPARAM_INFO
	.align		4
.L_38:
        /*00b8*/ 	.byte	0x04, 0x17
        /*00ba*/ 	.short	(.L_40 - .L_39)
.L_39:
        /*00bc*/ 	.word	0x00000000
        /*00c0*/ 	.short	0x000d
        /*00c2*/ 	.short	0x0290
        /*00c4*/ 	.byte	0x00, 0xf0, 0x11, 0x00


	//----- nvinfo : EIATTR_KPARAM_INFO
	.align		4
.L_40:
        /*00c8*/ 	.byte	0x04, 0x17
        /*00ca*/ 	.short	(.L_42 - .L_41)
.L_41:
        /*00cc*/ 	.word	0x00000000
        /*00d0*/ 	.short	0x000c
        /*00d2*/ 	.short	0x028c
        /*00d4*/ 	.byte	0x00, 0xf0, 0x11, 0x00


	//----- nvinfo : EIATTR_KPARAM_INFO
	.align		4
.L_42:
        /*00d8*/ 	.byte	0x04, 0x17
        /*00da*/ 	.short	(.L_44 - .L_43)
.L_43:
        /*00dc*/ 	.word	0x00000000
        /*00e0*/ 	.short	0x000b
        /*00e2*/ 	.short	0x0287
        /*00e4*/ 	.byte	0x00, 0xf0, 0x0d, 0x00


	//----- nvinfo : EIATTR_KPARAM_INFO
	.align		4
.L_44:
        /*00e8*/ 	.byte	0x04, 0x17
        /*00ea*/ 	.short	(.L_46 - .L_45)
.L_45:
        /*00ec*/ 	.word	0x00000000
        /*00f0*/ 	.short	0x000a
        /*00f2*/ 	.short	0x0284
        /*00f4*/ 	.byte	0x00, 0xf0, 0x0d, 0x00


	//----- nvinfo : EIATTR_KPARAM_INFO
	.align		4
.L_46:
        /*00f8*/ 	.byte	0x04, 0x17
        /*00fa*/ 	.short	(.L_48 - .L_47)
.L_47:
        /*00fc*/ 	.word	0x00000000
        /*0100*/ 	.short	0x0009
        /*0102*/ 	.short	0x0280
        /*0104*/ 	.byte	0x00, 0xf0, 0x11, 0x00


	//----- nvinfo : EIATTR_KPARAM_INFO
	.align		4
.L_48:
        /*0108*/ 	.byte	0x04, 0x17
        /*010a*/ 	.short	(.L_50 - .L_49)
.L_49:
        /*010c*/ 	.word	0x00000000
        /*0110*/ 	.short	0x0008
        /*0112*/ 	.short	0x0200
        /*0114*/ 	.byte	0x00, 0xf0, 0x01, 0x02


	//----- nvinfo : EIATTR_KPARAM_INFO
	.align		4
.L_50:
        /*0118*/ 	.byte	0x04, 0x17
        /*011a*/ 	.short	(.L_52 - .L_51)
.L_51:
        /*011c*/ 	.word	0x00000000
        /*0120*/ 	.short	0x0007
        /*0122*/ 	.short	0x0180
        /*0124*/ 	.byte	0x00, 0xf0, 0x01, 0x02


	//----- nvinfo : EIATTR_KPARAM_INFO
	.align		4
.L_52:
        /*0128*/ 	.byte	0x04, 0x17
        /*012a*/ 	.short	(.L_54 - .L_53)
.L_53:
        /*012c*/ 	.word	0x00000000
        /*0130*/ 	.short	0x0006
        /*0132*/ 	.short	0x0100
        /*0134*/ 	.byte	0x00, 0xf0, 0x01, 0x02


	//----- nvinfo : EIATTR_KPARAM_INFO
	.align		4
.L_54:
        /*0138*/ 	.byte	0x04, 0x17
        /*013a*/ 	.short	(.L_56 - .L_55)
.L_55:
        /*013c*/ 	.word	0x00000000
        /*0140*/ 	.short	0x0005
        /*0142*/ 	.short	0x0080
        /*0144*/ 	.byte	0x00, 0xf0, 0x01, 0x02


	//----- nvinfo : EIATTR_KPARAM_INFO
	.align		4
.L_56:
        /*0148*/ 	.byte	0x04, 0x17
        /*014a*/ 	.short	(.L_58 - .L_57)
.L_57:
        /*014c*/ 	.word	0x00000000
        /*0150*/ 	.short	0x0004
        /*0152*/ 	.short	0x0030
        /*0154*/ 	.byte	0x00, 0xf0, 0xa1, 0x00


	//----- nvinfo : EIATTR_KPARAM_INFO
	.align		4
.L_58:
        /*0158*/ 	.byte	0x04, 0x17
        /*015a*/ 	.short	(.L_60 - .L_59)
.L_59:
        /*015c*/ 	.word	0x00000000
        /*0160*/ 	.short	0x0003
        /*0162*/ 	.short	0x0024
        /*0164*/ 	.byte	0x00, 0xf0, 0x31, 0x00


	//----- nvinfo : EIATTR_KPARAM_INFO
	.align		4
.L_60:
        /*0168*/ 	.byte	0x04, 0x17
        /*016a*/ 	.short	(.L_62 - .L_61)
.L_61:
        /*016c*/ 	.word	0x00000000
        /*0170*/ 	.short	0x0002
        /*0172*/ 	.short	0x0018
        /*0174*/ 	.byte	0x00, 0xf0, 0x31, 0x00


	//----- nvinfo : EIATTR_KPARAM_INFO
	.align		4
.L_62:
        /*0178*/ 	.byte	0x04, 0x17
        /*017a*/ 	.short	(.L_64 - .L_63)
.L_63:
        /*017c*/ 	.word	0x00000000
        /*0180*/ 	.short	0x0001
        /*0182*/ 	.short	0x000c
        /*0184*/ 	.byte	0x00, 0xf0, 0x31, 0x00


	//----- nvinfo : EIATTR_KPARAM_INFO
	.align		4
.L_64:
        /*0188*/ 	.byte	0x04, 0x17
        /*018a*/ 	.short	(.L_66 - .L_65)
.L_65:
        /*018c*/ 	.word	0x00000000
        /*0190*/ 	.short	0x0000
        /*0192*/ 	.short	0x0000
        /*0194*/ 	.byte	0x00, 0xf0, 0x31, 0x00


	//----- nvinfo : EIATTR_AT_ENTRY_FRAGMENTS
	.align		4
.L_66:
        /*0198*/ 	.byte	0x04, 0x4f
        /*019a*/ 	.short	(.L_68 - .L_67)


	//   ....[0]....
.L_67:
        /*019c*/ 	.word	0x00000004


	//----- nvinfo : EIATTR_RESERVED_SMEM_USED
	.align		4
.L_68:
        /*01a0*/ 	.byte	0x01, 0x41
	.zero		2


	//----- nvinfo : EIATTR_SPARSE_MMA_MASK
	.align		4
        /*01a4*/ 	.byte	0x03, 0x50
        /*01a6*/ 	.short	0x0000


	//----- nvinfo : EIATTR_TCGEN05_1CTA_USED
	.align		4
        /*01a8*/ 	.byte	0x01, 0x51
	.zero		2


	//----- nvinfo : EIATTR_MAXREG_COUNT
	.align		4
        /*01ac*/ 	.byte	0x03, 0x1b
        /*01ae*/ 	.short	0x0080


	//----- nvinfo : EIATTR_NUM_BARRIERS
	.align		4
        /*01b0*/ 	.byte	0x02, 0x4c
        /*01b2*/ 	.byte	0x10
	.zero		1


	//----- nvinfo : EIATTR_INT_WARP_WIDE_INSTR_OFFSETS
	.align		4
        /*01b4*/ 	.byte	0x04, 0x31
        /*01b6*/ 	.short	(.L_70 - .L_69)


	//   ....[0]....
.L_69:
        /*01b8*/ 	.word	0x000037b0


	//   ....[1]....
        /*01bc*/ 	.word	0x000037e0


	//----- nvinfo : EIATTR_COOP_GROUP_MASK_REGIDS
	.align		4
.L_70:
        /*01c0*/ 	.byte	0x04, 0x29
        /*01c2*/ 	.short	(.L_72 - .L_71)


	//   ....[0]....
.L_71:
        /*01c4*/ 	.word	0xffffffff


	//   ....[1]....
        /*01c8*/ 	.word	0xffffffff


	//   ....[2]....
        /*01cc*/ 	.word	0xffffffff


	//   ....[3]....
        /*01d0*/ 	.word	0xffffffff


	//   ....[4]....
        /*01d4*/ 	.word	0xffffffff


	//   ....[5]....
        /*01d8*/ 	.word	0xffffffff


	//   ....[6]....
        /*01dc*/ 	.word	0xffffffff


	//   ....[7]....
        /*01e0*/ 	.word	0xffffffff


	//   ....[8]....
        /*01e4*/ 	.word	0xffffffff


	//   ....[9]....
        /*01e8*/ 	.word	0xffffffff


	//----- nvinfo : EIATTR_COOP_GROUP_INSTR_OFFSETS
	.align		4
.L_72:
        /*01ec*/ 	.byte	0x04, 0x28
        /*01ee*/ 	.short	(.L_74 - .L_73)


	//   ....[0]....
.L_73:
        /*01f0*/ 	.word	0x00000e10


	//   ....[1]....
        /*01f4*/ 	.word	0x000010d0


	//   ....[2]....
        /*01f8*/ 	.word	0x00001260


	//   ....[3]....
        /*01fc*/ 	.word	0x00003640


	//   ....[4]....
        /*0200*/ 	.word	0x00003890


	//   ....[5]....
        /*0204*/ 	.word	0x000085d0


	//   ....[6]....
        /*0208*/ 	.word	0x0000a9a0


	//   ....[7]....
        /*020c*/ 	.word	0x0000caf0


	//   ....[8]....
        /*0210*/ 	.word	0x0000d8f0


	//   ....[9]....
        /*0214*/ 	.word	0x0000dce0


	//----- nvinfo : EIATTR_REG_RECONFIG
	.align		4
.L_74:
        /*0218*/ 	.byte	0x01, 0x54
	.zero		2


	//----- nvinfo : EIATTR_VRC_CTA_INIT_COUNT
	.align		4
        /*021c*/ 	.byte	0x02, 0x4a
        /*021e*/ 	.byte	0x80
	.zero		1


	//----- nvinfo : EIATTR_MBARRIER_INSTR_OFFSETS
	.align		4
        /*0220*/ 	.byte	0x04, 0x39
        /*0222*/ 	.short	(.L_76 - .L_75)


	//   ....[0]....
.L_75:
        /*0224*/ 	.word	0x000002c0
        /*0228*/ 	.word	0x000000ff
        /*022c*/ 	.word	0x00000000
        /*0230*/ 	.short	0x0100
        /*0232*/ 	.byte	0x04
	.zero		1


	//   ....[1]....
        /*0234*/ 	.word	0x000002d0
        /*0238*/ 	.word	0x000000ff
        /*023c*/ 	.word	0x00000008
        /*0240*/ 	.short	0x0100
        /*0242*/ 	.byte	0x04
	.zero		1


	//   ....[2]....
        /*0244*/ 	.word	0x000002e0
        /*0248*/ 	.word	0x000000ff
        /*024c*/ 	.word	0x00000010
        /*0250*/ 	.short	0x0100
        /*0252*/ 	.byte	0x04
	.zero		1


	//   ....[3]....
        /*0254*/ 	.word	0x000002f0
        /*0258*/ 	.word	0x000000ff
        /*025c*/ 	.word	0x00000018
        /*0260*/ 	.short	0x0100
        /*0262*/ 	.byte	0x04
	.zero		1


	//   ....[4]....
        /*0264*/ 	.word	0x00000300
        /*0268*/ 	.word	0x000000ff
        /*026c*/ 	.word	0x00000020
        /*0270*/ 	.short	0x0100
        /*0272*/ 	.byte	0x04
	.zero		1


	//   ....[5]....
        /*0274*/ 	.word	0x00000310
        /*0278*/ 	.word	0x000000ff
        /*027c*/ 	.word	0x00000028
        /*0280*/ 	.short	0x0100
        /*0282*/ 	.byte	0x04
	.zero		1


	//   ....[6]....
        /*0284*/ 	.word	0x00000320
        /*0288*/ 	.word	0x000000ff
        /*028c*/ 	.word	0x00000030
        /*0290*/ 	.short	0x0100
        /*0292*/ 	.byte	0x04
	.zero		1


	//   ....[7]....
        /*0294*/ 	.word	0x00000330
        /*0298*/ 	.word	0x000000ff
        /*029c*/ 	.word	0x00000038
        /*02a0*/ 	.short	0x0100
        /*02a2*/ 	.byte	0x04
	.zero		1


	//   ....[8]....
        /*02a4*/ 	.word	0x00000340
        /*02a8*/ 	.word	0x000000ff
        /*02ac*/ 	.word	0x00000040
        /*02b0*/ 	.short	0x0100
        /*02b2*/ 	.byte	0x04
	.zero		1


	//   ....[9]....
        /*02b4*/ 	.word	0x00000350
        /*02b8*/ 	.word	0x000000ff
        /*02bc*/ 	.word	0x00000048
        /*02c0*/ 	.short	0x0100
        /*02c2*/ 	.byte	0x04
	.zero		1


	//   ....[10]....
        /*02c4*/ 	.word	0x00000360
        /*02c8*/ 	.word	0x000000ff
        /*02cc*/ 	.word	0x00000050
        /*02d0*/ 	.short	0x0100
        /*02d2*/ 	.byte	0x04
	.zero		1


	//   ....[11]....
        /*02d4*/ 	.word	0x00000370
        /*02d8*/ 	.word	0x000000ff
        /*02dc*/ 	.word	0x00000058
        /*02e0*/ 	.short	0x0100
        /*02e2*/ 	.byte	0x04
	.zero		1


	//   ....[12]....
        /*02e4*/ 	.word	0x00000380
        /*02e8*/ 	.word	0x000000ff
        /*02ec*/ 	.word	0x00000060
        /*02f0*/ 	.short	0x0100
        /*02f2*/ 	.byte	0x04
	.zero		1


	//   ....[13]....
        /*02f4*/ 	.word	0x00000390
        /*02f8*/ 	.word	0x000000ff
        /*02fc*/ 	.word	0x00000068
        /*0300*/ 	.short	0x0100
        /*0302*/ 	.byte	0x04
	.zero		1


	//   ....[14]....
        /*0304*/ 	.word	0x000003a0
        /*0308*/ 	.word	0x000000ff
        /*030c*/ 	.word	0x00000070
        /*0310*/ 	.short	0x0100
        /*0312*/ 	.byte	0x04
	.zero		1


	//   ....[15]....
        /*0314*/ 	.word	0x000003b0
        /*0318*/ 	.word	0x000000ff
        /*031c*/ 	.word	0x00000078
        /*0320*/ 	.short	0x0100
        /*0322*/ 	.byte	0x04
	.zero		1


	//   ....[16]....
        /*0324*/ 	.word	0x000003c0
        /*0328*/ 	.word	0x000000ff
        /*032c*/ 	.word	0x00000080
        /*0330*/ 	.short	0x0100
        /*0332*/ 	.byte	0x04
	.zero		1


	//   ....[17]....
        /*0334*/ 	.word	0x000003d0
        /*0338*/ 	.word	0x000000ff
        /*033c*/ 	.word	0x00000088
        /*0340*/ 	.short	0x0100
        /*0342*/ 	.byte	0x04
	.zero		1


	//   ....[18]....
        /*0344*/ 	.word	0x000003e0
        /*0348*/ 	.word	0x000000ff
        /*034c*/ 	.word	0x00000090
        /*0350*/ 	.short	0x0100
        /*0352*/ 	.byte	0x04
	.zero		1


	//   ....[19]....
        /*0354*/ 	.word	0x000003f0
        /*0358*/ 	.word	0x000000ff
        /*035c*/ 	.word	0x00000098
        /*0360*/ 	.short	0x0100
        /*0362*/ 	.byte	0x04
	.zero		1


	//   ....[20]....
        /*0364*/ 	.word	0x00000400
        /*0368*/ 	.word	0x000000ff
        /*036c*/ 	.word	0x000000a0
        /*0370*/ 	.short	0x0100
        /*0372*/ 	.byte	0x04
	.zero		1


	//   ....[21]....
        /*0374*/ 	.word	0x00000410
        /*0378*/ 	.word	0x000000ff
        /*037c*/ 	.word	0x000000a8
        /*0380*/ 	.short	0x0100
        /*0382*/ 	.byte	0x04
	.zero		1


	//   ....[22]....
        /*0384*/ 	.word	0x00000420
        /*0388*/ 	.word	0x000000ff
        /*038c*/ 	.word	0x000000b0
        /*0390*/ 	.short	0x0100
        /*0392*/ 	.byte	0x04
	.zero		1


	//   ....[23]....
        /*0394*/ 	.word	0x00000430
        /*0398*/ 	.word	0x000000ff
        /*039c*/ 	.word	0x000000b8
        /*03a0*/ 	.short	0x0100
        /*03a2*/ 	.byte	0x04
	.zero		1


	//   ....[24]....
        /*03a4*/ 	.word	0x00000440
        /*03a8*/ 	.word	0x000000ff
        /*03ac*/ 	.word	0x000000c0
        /*03b0*/ 	.short	0x0100
        /*03b2*/ 	.byte	0x04
	.zero		1


	//   ....[25]....
        /*03b4*/ 	.word	0x00000450
        /*03b8*/ 	.word	0x000000ff
        /*03bc*/ 	.word	0x000000c8
        /*03c0*/ 	.short	0x0100
        /*03c2*/ 	.byte	0x04
	.zero		1


	//   ....[26]....
        /*03c4*/ 	.word	0x00000460
        /*03c8*/ 	.word	0x000000ff
        /*03cc*/ 	.word	0x000000d0
        /*03d0*/ 	.short	0x0100
        /*03d2*/ 	.byte	0x04
	.zero		1


	//   ....[27]....
        /*03d4*/ 	.word	0x00000470
        /*03d8*/ 	.word	0x000000ff
        /*03dc*/ 	.word	0x000000d8
        /*03e0*/ 	.short	0x0100
        /*03e2*/ 	.byte	0x04
	.zero		1


	//   ....[28]....
        /*03e4*/ 	.word	0x00000480
        /*03e8*/ 	.word	0x000000ff
        /*03ec*/ 	.word	0x000000e0
        /*03f0*/ 	.short	0x0100
        /*03f2*/ 	.byte	0x04
	.zero		1


	//   ....[29]....
        /*03f4*/ 	.word	0x00000490
        /*03f8*/ 	.word	0x000000ff
        /*03fc*/ 	.word	0x000000e8
        /*0400*/ 	.short	0x0100
        /*0402*/ 	.byte	0x04
	.zero		1


	//   ....[30]....
        /*0404*/ 	.word	0x000004a0
        /*0408*/ 	.word	0x000000ff
        /*040c*/ 	.word	0x000000f0
        /*0410*/ 	.short	0x0100
        /*0412*/ 	.byte	0x04
	.zero		1


	//   ....[31]....
        /*0414*/ 	.word	0x000004b0
        /*0418*/ 	.word	0x000000ff
        /*041c*/ 	.word	0x000000f8
        /*0420*/ 	.short	0x0100
        /*0422*/ 	.byte	0x04
	.zero		1


	//   ....[32]....
        /*0424*/ 	.word	0x000004c0
        /*0428*/ 	.word	0x000000ff
        /*042c*/ 	.word	0x00000100
        /*0430*/ 	.short	0x0100
        /*0432*/ 	.byte	0x04
	.zero		1


	//   ....[33]....
        /*0434*/ 	.word	0x000004d0
        /*0438*/ 	.word	0x000000ff
        /*043c*/ 	.word	0x00000108
        /*0440*/ 	.short	0x0100
        /*0442*/ 	.byte	0x04
	.zero		1


	//   ....[34]....
        /*0444*/ 	.word	0x000004e0
        /*0448*/ 	.word	0x000000ff
        /*044c*/ 	.word	0x00000110
        /*0450*/ 	.short	0x0100
        /*0452*/ 	.byte	0x04
	.zero		1


	//   ....[35]....
        /*0454*/ 	.word	0x000004f0
        /*0458*/ 	.word	0x000000ff
        /*045c*/ 	.word	0x00000118
        /*0460*/ 	.short	0x0100
        /*0462*/ 	.byte	0x04
	.zero		1


	//   ....[36]....
        /*0464*/ 	.word	0x00000500
        /*0468*/ 	.word	0x000000ff
        /*046c*/ 	.word	0x00000120
        /*0470*/ 	.short	0x0100
        /*0472*/ 	.byte	0x04
	.zero		1


	//   ....[37]....
        /*0474*/ 	.word	0x00000510
        /*0478*/ 	.word	0x000000ff
        /*047c*/ 	.word	0x00000128
        /*0480*/ 	.short	0x0100
        /*0482*/ 	.byte	0x04
	.zero		1


	//   ....[38]....
        /*0484*/ 	.word	0x00000a20
        /*0488*/ 	.word	0x000000ff
        /*048c*/ 	.word	0x00000110
        /*0490*/ 	.short	0x010a
        /*0492*/ 	.byte	0x04
	.zero		1


	//   ....[39]....
        /*0494*/ 	.word	0x00000c40
        /*0498*/ 	.word	0x000000ff
        /*049c*/ 	.word	0x00000118
        /*04a0*/ 	.short	0x010a
        /*04a2*/ 	.byte	0x04
	.zero		1


	//   ....[40]....
        /*04a4*/ 	.word	0x00000da0
        /*04a8*/ 	.word	0x000000ff
        /*04ac*/ 	.word	0x00000120
        /*04b0*/ 	.short	0x0101
        /*04b2*/ 	.byte	0x04
	.zero		1


	//   ....[41]....
        /*04b4*/ 	.word	0x00000dc0
        /*04b8*/ 	.word	0x000000ff
        /*04bc*/ 	.word	0x00000128
        /*04c0*/ 	.short	0x0101
        /*04c2*/ 	.byte	0x04
	.zero		1


	//   ....[42]....
        /*04c4*/ 	.word	0x000013e0
        /*04c8*/ 	.word	0x000000ff
        /*04cc*/ 	.word	0x00000000
        /*04d0*/ 	.short	0x010a
        /*04d2*/ 	.byte	0x04
	.zero		1


	//   ....[43]....
        /*04d4*/ 	.word	0x00001400
        /*04d8*/ 	.word	0x000000ff
        /*04dc*/ 	.word	0x00000020
        /*04e0*/ 	.short	0x010a
        /*04e2*/ 	.byte	0x04
	.zero		1


	//   ....[44]....
        /*04e4*/ 	.word	0x00001700
        /*04e8*/ 	.word	0x000000ff
        /*04ec*/ 	.word	0x00000008
        /*04f0*/ 	.short	0x010a
        /*04f2*/ 	.byte	0x04
	.zero		1


	//   ....[45]....
        /*04f4*/ 	.word	0x00001e20
        /*04f8*/ 	.word	0x000000ff
        /*04fc*/ 	.word	0x00000000
        /*0500*/ 	.short	0x010a
        /*0502*/ 	.byte	0x28
	.zero		1


	//   ....[46]....
        /*0504*/ 	.word	0x00001e90
        /*0508*/ 	.word	0x000000ff
        /*050c*/ 	.word	0x000000a0
        /*0510*/ 	.short	0x010a
        /*0512*/ 	.byte	0x04
	.zero		1


	//   ....[47]....
        /*0514*/ 	.word	0x000021d0
        /*0518*/ 	.word	0x000000ff
        /*051c*/ 	.word	0x000000b0
        /*0520*/ 	.short	0x010a
        /*0522*/ 	.byte	0x04
	.zero		1


	//   ....[48]....
        /*0524*/ 	.word	0x000023a0
        /*0528*/ 	.word	0x000000ff
        /*052c*/ 	.word	0x00000000
        /*0530*/ 	.short	0x010a
        /*0532*/ 	.byte	0x26
	.zero		1


	//   ....[49]....
        /*0534*/ 	.word	0x00002680
        /*0538*/ 	.word	0x000000ff
        /*053c*/ 	.word	0x000000a8
        /*0540*/ 	.short	0x010a
        /*0542*/ 	.byte	0x04
	.zero		1


	//   ....[50]....
        /*0544*/ 	.word	0x00002940
        /*0548*/ 	.word	0x000000ff
        /*054c*/ 	.word	0x000000b8
        /*0550*/ 	.short	0x010a
        /*0552*/ 	.byte	0x04
	.zero		1


	//   ....[51]....
        /*0554*/ 	.word	0x00002be0
        /*0558*/ 	.word	0x000000ff
        /*055c*/ 	.word	0x00000020
        /*0560*/ 	.short	0x010a
        /*0562*/ 	.byte	0x18
	.zero		1


	//   ....[52]....
        /*0564*/ 	.word	0x00002c00
        /*0568*/ 	.word	0x000000ff
        /*056c*/ 	.word	0x000000a0
        /*0570*/ 	.short	0x010a
        /*0572*/ 	.byte	0x04
	.zero		1


	//   ....[53]....
        /*0574*/ 	.word	0x00003010
        /*0578*/ 	.word	0x000000ff
        /*057c*/ 	.word	0x000000b0
        /*0580*/ 	.short	0x010a
        /*0582*/ 	.byte	0x08
	.zero		1


	//   ....[54]....
        /*0584*/ 	.word	0x00003180
        /*0588*/ 	.word	0x000000ff
        /*058c*/ 	.word	0x000000a8
        /*0590*/ 	.short	0x010a
        /*0592*/ 	.byte	0x08
	.zero		1


	//   ....[55]....
        /*0594*/ 	.word	0x00003450
        /*0598*/ 	.word	0x000000ff
        /*059c*/ 	.word	0x000000b8
        /*05a0*/ 	.short	0x010a
        /*05a2*/ 	.byte	0x08
	.zero		1


	//   ....[56]....
        /*05a4*/ 	.word	0x00003cf0
        /*05a8*/ 	.word	0x000000ff
        /*05ac*/ 	.word	0x00000058
        /*05b0*/ 	.short	0x010a
        /*05b2*/ 	.byte	0x06
	.zero		1


	//   ....[57]....
        /*05b4*/ 	.word	0x000042a0
        /*05b8*/ 	.word	0x000000ff
        /*05bc*/ 	.word	0x00000010
        /*05c0*/ 	.short	0x010a
        /*05c2*/ 	.byte	0x33
	.zero		1


	//   ....[58]....
        /*05c4*/ 	.word	0x00004660
        /*05c8*/ 	.word	0x000000ff
        /*05cc*/ 	.word	0x00000018
        /*05d0*/ 	.short	0x010a
        /*05d2*/ 	.byte	0x06
	.zero		1


	//   ....[59]....
        /*05d4*/ 	.word	0x000049d0
        /*05d8*/ 	.word	0x000000ff
        /*05dc*/ 	.word	0x00000060
        /*05e0*/ 	.short	0x010a
        /*05e2*/ 	.byte	0x0f
	.zero		1


	//   ....[60]....
        /*05e4*/ 	.word	0x00005020
        /*05e8*/ 	.word	0x000000ff
        /*05ec*/ 	.word	0x00000058
        /*05f0*/ 	.short	0x010a
        /*05f2*/ 	.byte	0x31
	.zero		1


	//   ....[61]....
        /*05f4*/ 	.word	0x000053f0
        /*05f8*/ 	.word	0x000000ff
        /*05fc*/ 	.word	0x00000058
        /*0600*/ 	.short	0x010a
        /*0602*/ 	.byte	0x05
	.zero		1


	//   ....[62]....
        /*0604*/ 	.word	0x000058f0
        /*0608*/ 	.word	0x000000ff
        /*060c*/ 	.word	0x00000058
        /*0610*/ 	.short	0x010a
        /*0612*/ 	.byte	0x04
	.zero		1


	//   ....[63]....
        /*0614*/ 	.word	0x00005950
        /*0618*/ 	.word	0x000000ff
        /*061c*/ 	.word	0x00000018
        /*0620*/ 	.short	0x010a
        /*0622*/ 	.byte	0x05
	.zero		1


	//   ....[64]....
        /*0624*/ 	.word	0x00005b70
        /*0628*/ 	.word	0x000000ff
        /*062c*/ 	.word	0x00000100
        /*0630*/ 	.short	0x010a
        /*0632*/ 	.byte	0x10
	.zero		1


	//   ....[65]....
        /*0634*/ 	.word	0x00005c70
        /*0638*/ 	.word	0x000000ff
        /*063c*/ 	.word	0x00000000
        /*0640*/ 	.short	0x010a
        /*0642*/ 	.byte	0x12
	.zero		1


	//   ....[66]....
        /*0644*/ 	.word	0x000081b0
        /*0648*/ 	.word	0x000000ff
        /*064c*/ 	.word	0x00000000
        /*0650*/ 	.short	0x0101
        /*0652*/ 	.byte	0x0c
	.zero		1


	//   ....[67]....
        /*0654*/ 	.word	0x000085e0
        /*0658*/ 	.word	0x000000ff
        /*065c*/ 	.word	0x000000b0
        /*0660*/ 	.short	0x0101
        /*0662*/ 	.byte	0x10
	.zero		1


	//   ....[68]....
        /*0664*/ 	.word	0x00008630
        /*0668*/ 	.word	0x000000ff
        /*066c*/ 	.word	0x00000000
        /*0670*/ 	.short	0x010a
        /*0672*/ 	.byte	0x11
	.zero		1


	//   ....[69]....
        /*0674*/ 	.word	0x000087d0
        /*0678*/ 	.word	0x000000ff
        /*067c*/ 	.word	0x00000000
        /*0680*/ 	.short	0x010a
        /*0682*/ 	.byte	0x12
	.zero		1


	//   ....[70]....
        /*0684*/ 	.word	0x0000a690
        /*0688*/ 	.word	0x000000ff
        /*068c*/ 	.word	0x00000000
        /*0690*/ 	.short	0x0101
        /*0692*/ 	.byte	0x0c
	.zero		1


	//   ....[71]....
        /*0694*/ 	.word	0x0000a9c0
        /*0698*/ 	.word	0x000000ff
        /*069c*/ 	.word	0x000000b0
        /*06a0*/ 	.short	0x0101
        /*06a2*/ 	.byte	0x10
	.zero		1


	//   ....[72]....
        /*06a4*/ 	.word	0x0000a9d0
        /*06a8*/ 	.word	0x000000ff
        /*06ac*/ 	.word	0x00000000
        /*06b0*/ 	.short	0x010a
        /*06b2*/ 	.byte	0x11
	.zero		1


	//   ....[73]....
        /*06b4*/ 	.word	0x0000b050
        /*06b8*/ 	.word	0x000000ff
        /*06bc*/ 	.word	0x00000090
        /*06c0*/ 	.short	0x010a
        /*06c2*/ 	.byte	0x06
	.zero		1


	//   ....[74]....
        /*06c4*/ 	.word	0x0000c860
        /*06c8*/ 	.word	0x000000ff
        /*06cc*/ 	.word	0x000000a0
        /*06d0*/ 	.short	0x0101
        /*06d2*/ 	.byte	0x06
	.zero		1


	//   ....[75]....
        /*06d4*/ 	.word	0x0000cb10
        /*06d8*/ 	.word	0x000000ff
        /*06dc*/ 	.word	0x000000b0
        /*06e0*/ 	.short	0x0101
        /*06e2*/ 	.byte	0x06
	.zero		1


	//   ....[76]....
        /*06e4*/ 	.word	0x0000cb20
        /*06e8*/ 	.word	0x000000ff
        /*06ec*/ 	.word	0x00000100
        /*06f0*/ 	.short	0x010a
        /*06f2*/ 	.byte	0x06
	.zero		1


	//   ....[77]....
        /*06f4*/ 	.word	0x0000d140
        /*06f8*/ 	.word	0x000000ff
        /*06fc*/ 	.word	0x00000100
        /*0700*/ 	.short	0x010a
        /*0702*/ 	.byte	0x04
	.zero		1


	//   ....[78]....
        /*0704*/ 	.word	0x0000d550
        /*0708*/ 	.word	0x000000ff
        /*070c*/ 	.word	0x000000a0
        /*0710*/ 	.short	0x0101
        /*0712*/ 	.byte	0x06
	.zero		1


	//   ....[79]....
        /*0714*/ 	.word	0x0000d570
        /*0718*/ 	.word	0x000000ff
        /*071c*/ 	.word	0x000000a8
        /*0720*/ 	.short	0x0101
        /*0722*/ 	.byte	0x06
	.zero		1


	//   ....[80]....
        /*0724*/ 	.word	0x0000d7a0
        /*0728*/ 	.word	0x000000ff
        /*072c*/ 	.word	0x00000100
        /*0730*/ 	.short	0x0101
        /*0732*/ 	.byte	0x06
	.zero		1


	//   ....[81]....
        /*0734*/ 	.word	0x0000dc70
        /*0738*/ 	.word	0x000000ff
        /*073c*/ 	.word	0x000000a0
        /*0740*/ 	.short	0x0101
        /*0742*/ 	.byte	0x06
	.zero		1


	//   ....[82]....
        /*0744*/ 	.word	0x0000dca0
        /*0748*/ 	.word	0x000000ff
        /*074c*/ 	.word	0x00000108
        /*0750*/ 	.short	0x0101
        /*0752*/ 	.byte	0x06
	.zero		1


	//   ....[83]....
        /*0754*/ 	.word	0x0000e050
        /*0758*/ 	.word	0x000000ff
        /*075c*/ 	.word	0x000000a8
        /*0760*/ 	.short	0x0101
        /*0762*/ 	.byte	0x06
	.zero		1


	//   ....[84]....
        /*0764*/ 	.word	0x0000e060
        /*0768*/ 	.word	0x000000ff
        /*076c*/ 	.word	0x00000100
        /*0770*/ 	.short	0x0101
        /*0772*/ 	.byte	0x06
	.zero		1


	//   ....[85]....
        /*0774*/ 	.word	0x0000e090
        /*0778*/ 	.word	0x000000ff
        /*077c*/ 	.word	0x00000108
        /*0780*/ 	.short	0x0101
        /*0782*/ 	.byte	0x06
	.zero		1


	//   ....[86]....
        /*0784*/ 	.word	0x0000e0e0
        /*0788*/ 	.word	0x000000ff
        /*078c*/ 	.word	0x00000100
        /*0790*/ 	.short	0x0101
        /*0792*/ 	.byte	0x06
	.zero		1


	//   ....[87]....
        /*0794*/ 	.word	0x0000e0f0
        /*0798*/ 	.word	0x000000ff
        /*079c*/ 	.word	0x000000d0
        /*07a0*/ 	.short	0x010a
        /*07a2*/ 	.byte	0x06
	.zero		1


	//   ....[88]....
        /*07a4*/ 	.word	0x0000e110
        /*07a8*/ 	.word	0x000000ff
        /*07ac*/ 	.word	0x00000120
        /*07b0*/ 	.short	0x010a
        /*07b2*/ 	.byte	0x06
	.zero		1


	//   ....[89]....
        /*07b4*/ 	.word	0x0000e830
        /*07b8*/ 	.word	0x000000ff
        /*07bc*/ 	.word	0x000000a0
        /*07c0*/ 	.short	0x0101
        /*07c2*/ 	.byte	0x06
	.zero		1


	//   ....[90]....
        /*07c4*/ 	.word	0x0000e840
        /*07c8*/ 	.word	0x000000ff
        /*07cc*/ 	.word	0x00000110
        /*07d0*/ 	.short	0x0101
        /*07d2*/ 	.byte	0x06
	.zero		1


	//   ....[91]....
        /*07d4*/ 	.word	0x0000e880
        /*07d8*/ 	.word	0x000000ff
        /*07dc*/ 	.word	0x00000108
        /*07e0*/ 	.short	0x0101
        /*07e2*/ 	.byte	0x06
	.zero		1


	//   ....[92]....
        /*07e4*/ 	.word	0x0000e890
        /*07e8*/ 	.word	0x000000ff
        /*07ec*/ 	.word	0x000000d8
        /*07f0*/ 	.short	0x010a
        /*07f2*/ 	.byte	0x06
	.zero		1


	//   ....[93]....
        /*07f4*/ 	.word	0x0000e8b0
        /*07f8*/ 	.word	0x000000ff
        /*07fc*/ 	.word	0x00000128
        /*0800*/ 	.short	0x010a
        /*0802*/ 	.byte	0x06
	.zero		1


	//   ....[94]....
        /*0804*/ 	.word	0x0000f130
        /*0808*/ 	.word	0x000000ff
        /*080c*/ 	.word	0x000000a8
        /*0810*/ 	.short	0x0101
        /*0812*/ 	.byte	0x06
	.zero		1


	//   ....[95]....
        /*0814*/ 	.word	0x0000f1a0
        /*0818*/ 	.word	0x000000ff
        /*081c*/ 	.word	0x00000118
        /*0820*/ 	.short	0x0101
        /*0822*/ 	.byte	0x06
	.zero		1


	//   ....[96]....
        /*0824*/ 	.word	0x0000f230
        /*0828*/ 	.word	0x000000ff
        /*082c*/ 	.word	0x00000128
        /*0830*/ 	.short	0x010a
        /*0832*/ 	.byte	0x06
	.zero		1


	//   ....[97]....
        /*0834*/ 	.word	0x0000f280
        /*0838*/ 	.word	0x00000004
        /*083c*/ 	.word	0x00000110
        /*0840*/ 	.short	0x010a
        /*0842*/ 	.byte	0xff
	.zero		1


	//   ....[98]....
        /*0844*/ 	.word	0x0000f2e0
        /*0848*/ 	.word	0x00000004
        /*084c*/ 	.word	0x00000118
        /*0850*/ 	.short	0x010a
        /*0852*/ 	.byte	0xff
	.zero		1


	//   ....[99]....
        /*0854*/ 	.word	0x0000f340
        /*0858*/ 	.word	0x00000004
        /*085c*/ 	.word	0x00000000
        /*0860*/ 	.short	0x010a
        /*0862*/ 	.byte	0xff
	.zero		1


	//   ....[100]....
        /*0864*/ 	.word	0x0000f3a0
        /*0868*/ 	.word	0x00000004
        /*086c*/ 	.word	0x00000020
        /*0870*/ 	.short	0x010a
        /*0872*/ 	.byte	0xff
	.zero		1


	//   ....[101]....
        /*0874*/ 	.word	0x0000f400
        /*0878*/ 	.word	0x00000004
        /*087c*/ 	.word	0x00000008
        /*0880*/ 	.short	0x010a
        /*0882*/ 	.byte	0xff
	.zero		1


	//   ....[102]....
        /*0884*/ 	.word	0x0000f480
        /*0888*/ 	.word	0x0000000d
        /*088c*/ 	.word	0x00000000
        /*0890*/ 	.short	0x010a
        /*0892*/ 	.byte	0xff
	.zero		1


	//   ....[103]....
        /*0894*/ 	.word	0x0000f500
        /*0898*/ 	.word	0x0000000d
        /*089c*/ 	.word	0x000000a0
        /*08a0*/ 	.short	0x010a
        /*08a2*/ 	.byte	0xff
	.zero		1


	//   ....[104]....
        /*08a4*/ 	.word	0x0000f580
        /*08a8*/ 	.word	0x0000000d
        /*08ac*/ 	.word	0x000000b0
        /*08b0*/ 	.short	0x010a
        /*08b2*/ 	.byte	0xff
	.zero		1


	//   ....[105]....
        /*08b4*/ 	.word	0x0000f600
        /*08b8*/ 	.word	0x0000000d
        /*08bc*/ 	.word	0x00000000
        /*08c0*/ 	.short	0x010a
        /*08c2*/ 	.byte	0xff
	.zero		1


	//   ....[106]....
        /*08c4*/ 	.word	0x0000f680
        /*08c8*/ 	.word	0x0000000d
        /*08cc*/ 	.word	0x000000a8
        /*08d0*/ 	.short	0x010a
        /*08d2*/ 	.byte	0xff
	.zero		1


	//   ....[107]....
        /*08d4*/ 	.word	0x0000f700
        /*08d8*/ 	.word	0x0000000d
        /*08dc*/ 	.word	0x000000b8
        /*08e0*/ 	.short	0x010a
        /*08e2*/ 	.byte	0xff
	.zero		1


	//   ....[108]....
        /*08e4*/ 	.word	0x0000f790
        /*08e8*/ 	.word	0x00000005
        /*08ec*/ 	.word	0x00000020
        /*08f0*/ 	.short	0x010a
        /*08f2*/ 	.byte	0xff
	.zero		1


	//   ....[109]....
        /*08f4*/ 	.word	0x0000f810
        /*08f8*/ 	.word	0x00000004
        /*08fc*/ 	.word	0x000000a0
        /*0900*/ 	.short	0x010a
        /*0902*/ 	.byte	0xff
	.zero		1


	//   ....[110]....
        /*0904*/ 	.word	0x0000f890
        /*0908*/ 	.word	0x00000004
        /*090c*/ 	.word	0x000000b0
        /*0910*/ 	.short	0x010a
        /*0912*/ 	.byte	0xff
	.zero		1


	//   ....[111]....
        /*0914*/ 	.word	0x0000f910
        /*0918*/ 	.word	0x00000004
        /*091c*/ 	.word	0x000000a8
        /*0920*/ 	.short	0x010a
        /*0922*/ 	.byte	0xff
	.zero		1


	//   ....[112]....
        /*0924*/ 	.word	0x0000f9b0
        /*0928*/ 	.word	0x00000004
        /*092c*/ 	.word	0x000000b8
        /*0930*/ 	.short	0x010a
        /*0932*/ 	.byte	0xff
	.zero		1


	//   ....[113]....
        /*0934*/ 	.word	0x0000fa40
        /*0938*/ 	.word	0x00000004
        /*093c*/ 	.word	0x00000058
        /*0940*/ 	.short	0x010a
        /*0942*/ 	.byte	0xff
	.zero		1


	//   ....[114]....
        /*0944*/ 	.word	0x0000fad0
        /*0948*/ 	.word	0x00000004
        /*094c*/ 	.word	0x00000010
        /*0950*/ 	.short	0x010a
        /*0952*/ 	.byte	0xff
	.zero		1


	//   ....[115]....
        /*0954*/ 	.word	0x0000fb60
        /*0958*/ 	.word	0x00000004
        /*095c*/ 	.word	0x00000018
        /*0960*/ 	.short	0x010a
        /*0962*/ 	.byte	0xff
	.zero		1


	//   ....[116]....
        /*0964*/ 	.word	0x0000fbf0
        /*0968*/ 	.word	0x00000004
        /*096c*/ 	.word	0x00000060
        /*0970*/ 	.short	0x010a
        /*0972*/ 	.byte	0xff
	.zero		1


	//   ....[117]....
        /*0974*/ 	.word	0x0000fc70
        /*0978*/ 	.word	0x00000005
        /*097c*/ 	.word	0x00000058
        /*0980*/ 	.short	0x010a
        /*0982*/ 	.byte	0xff
	.zero		1


	//   ....[118]....
        /*0984*/ 	.word	0x0000fce0
        /*0988*/ 	.word	0x0000000b
        /*098c*/ 	.word	0x00000058
        /*0990*/ 	.short	0x010a
        /*0992*/ 	.byte	0xff
	.zero		1


	//   ....[119]....
        /*0994*/ 	.word	0x0000fd50
        /*0998*/ 	.word	0x00000004
        /*099c*/ 	.word	0x00000058
        /*09a0*/ 	.short	0x010a
        /*09a2*/ 	.byte	0xff
	.zero		1


	//   ....[120]....
        /*09a4*/ 	.word	0x0000fdc0
        /*09a8*/ 	.word	0x00000004
        /*09ac*/ 	.word	0x00000018
        /*09b0*/ 	.short	0x010a
        /*09b2*/ 	.byte	0xff
	.zero		1


	//   ....[121]....
        /*09b4*/ 	.word	0x0000fe30
        /*09b8*/ 	.word	0x000000ff
        /*09bc*/ 	.word	0x00000000
        /*09c0*/ 	.short	0x010a
        /*09c2*/ 	.byte	0x11
	.zero		1


	//   ....[122]....
        /*09c4*/ 	.word	0x0000fe80
        /*09c8*/ 	.word	0x000000ff
        /*09cc*/ 	.word	0x00000000
        /*09d0*/ 	.short	0x010a
        /*09d2*/ 	.byte	0x12
	.zero		1


	//   ....[123]....
        /*09d4*/ 	.word	0x0000fed0
        /*09d8*/ 	.word	0x000000ff
        /*09dc*/ 	.word	0x00000000
        /*09e0*/ 	.short	0x010a
        /*09e2*/ 	.byte	0x11
	.zero		1


	//   ....[124]....
        /*09e4*/ 	.word	0x0000ff40
        /*09e8*/ 	.word	0x000000ff
        /*09ec*/ 	.word	0x00000000
        /*09f0*/ 	.short	0x010a
        /*09f2*/ 	.byte	0x12
	.zero		1


	//   ....[125]....
        /*09f4*/ 	.word	0x0000ffb0
        /*09f8*/ 	.word	0x000000ff
        /*09fc*/ 	.word	0x00000000
        /*0a00*/ 	.short	0x010a
        /*0a02*/ 	.byte	0x11
	.zero		1


	//   ....[126]....
        /*0a04*/ 	.word	0x00010040
        /*0a08*/ 	.word	0x00000004
        /*0a0c*/ 	.word	0x00000000
        /*0a10*/ 	.short	0x010a
        /*0a12*/ 	.byte	0xff
	.zero		1


	//   ....[127]....
        /*0a14*/ 	.word	0x000100d0
        /*0a18*/ 	.word	0x00000004
        /*0a1c*/ 	.word	0x00000000
        /*0a20*/ 	.short	0x010a
        /*0a22*/ 	.byte	0xff
	.zero		1


	//   ....[128]....
        /*0a24*/ 	.word	0x00010160
        /*0a28*/ 	.word	0x00000003
        /*0a2c*/ 	.word	0x00000000
        /*0a30*/ 	.short	0x010a
        /*0a32*/ 	.byte	0xff
	.zero		1


	//   ....[129]....
        /*0a34*/ 	.word	0x000101b0
        /*0a38*/ 	.word	0x000000ff
        /*0a3c*/ 	.word	0x000000d0
        /*0a40*/ 	.short	0x010a
        /*0a42*/ 	.byte	0x06
	.zero		1


	//   ....[130]....
        /*0a44*/ 	.word	0x00010220
        /*0a48*/ 	.word	0x000000ff
        /*0a4c*/ 	.word	0x00000120
        /*0a50*/ 	.short	0x010a
        /*0a52*/ 	.byte	0x06
	.zero		1


	//   ....[131]....
        /*0a54*/ 	.word	0x00010270
        /*0a58*/ 	.word	0x000000ff
        /*0a5c*/ 	.word	0x000000d8
        /*0a60*/ 	.short	0x010a
        /*0a62*/ 	.byte	0x06
	.zero		1


	//   ....[132]....
        /*0a64*/ 	.word	0x000102e0
        /*0a68*/ 	.word	0x000000ff
        /*0a6c*/ 	.word	0x00000128
        /*0a70*/ 	.short	0x010a
        /*0a72*/ 	.byte	0x06
	.zero		1


	//   ....[133]....
        /*0a74*/ 	.word	0x00010340
        /*0a78*/ 	.word	0x000000ff
        /*0a7c*/ 	.word	0x00000128
        /*0a80*/ 	.short	0x010a
        /*0a82*/ 	.byte	0x06
	.zero		1


	//----- nvinfo : EIATTR_NUM_MBARRIERS
	.align		4
.L_76:
        /*0a84*/ 	.byte	0x03, 0x38
        /*0a86*/ 	.short	0x0026


	//----- nvinfo : EIATTR_EXIT_INSTR_OFFSETS
	.align		4
        /*0a88*/ 	.byte	0x04, 0x1c
        /*0a8a*/ 	.short	(.L_78 - .L_77)


	//   ....[0]....
.L_77:
        /*0a8c*/ 	.word	0x0000d1b0


	//   ....[1]....
        /*0a90*/ 	.word	0x0000f260


	//----- nvinfo : EIATTR_INDIRECT_BRANCH_TARGETS
	.align		4
.L_78:
        /*0a94*/ 	.byte	0x04, 0x34
        /*0a96*/ 	.short	(.L_80 - .L_79)


	//   ....[0]....
.L_79:
        /*0a98*/ 	.word	.L_x_136@srel
        /*0a9c*/ 	.short	0x0
        /*0a9e*/ 	.short	0x0
        /*0aa0*/ 	.word	0x3
        /*0aa4*/ 	.word	.L_x_137@srel
        /*0aa8*/ 	.word	.L_x_138@srel
        /*0aac*/ 	.word	.L_x_2@srel


	//----- nvinfo : EIATTR_REQNTID
	.align		4
.L_80:
        /*0ab0*/ 	.byte	0x04, 0x10
        /*0ab2*/ 	.short	(.L_82 - .L_81)
.L_81:
        /*0ab4*/ 	.word	0x00000200
        /*0ab8*/ 	.word	0x00000001
        /*0abc*/ 	.word	0x00000001


	//----- nvinfo : EIATTR_CRS_STACK_SIZE
	.align		4
.L_82:
        /*0ac0*/ 	.byte	0x04, 0x1e
        /*0ac2*/ 	.short	(.L_84 - .L_83)
.L_83:
        /*0ac4*/ 	.word	0x00000000


	//----- nvinfo : EIATTR_CBANK_PARAM_SIZE
	.align		4
.L_84:
        /*0ac8*/ 	.byte	0x03, 0x19
        /*0aca*/ 	.short	0x02e8


	//----- nvinfo : EIATTR_PARAM_CBANK
	.align		4
        /*0acc*/ 	.byte	0x04, 0x0a
        /*0ace*/ 	.short	(.L_86 - .L_85)
	.align		4
.L_85:
        /*0ad0*/ 	.word	index@(.nv.constant0.kernel_cutlass_kernel_flash_attncuteflash_fwd_sm100FlashAttentionForwardSm100_object_at__tensor0000o8011101213_tensor0000o8011101213_tensor0000o8010111213_tensor0000o8011101213_tensorptrf_0)
        /*0ad4*/ 	.short	0x0380
        /*0ad6*/ 	.short	0x02e8


	//----- nvinfo : EIATTR_SW_WAR
	.align		4
.L_86:
        /*0ad8*/ 	.byte	0x04, 0x36
        /*0ada*/ 	.short	(.L_88 - .L_87)
.L_87:
        /*0adc*/ 	.word	0x00000008
.L_88:


//--------------------- .nv.compat                --------------------------
	.section	.nv.compat,"",@"SHT_CUDA_COMPAT_INFO"
	.align	4
        /*0000*/ 	.byte	0x02, 0x02, 0x02, 0x00, 0x02, 0x05, 0x05, 0x00, 0x02, 0x03, 0x01, 0x00, 0x02, 0x06, 0x01, 0x00


//--------------------- .nv.callgraph             --------------------------
	.section	.nv.callgraph,"",@"SHT_CUDA_CALLGRAPH"
	.align	4
	.sectionentsize	8
	.align		4
        /*0000*/ 	.word	0x00000000
	.align		4
        /*0004*/ 	.word	0xffffffff
	.align		4
        /*0008*/ 	.word	0x00000000
	.align		4
        /*000c*/ 	.word	0xfffffffe
	.align		4
        /*0010*/ 	.word	0x00000000
	.align		4
        /*0014*/ 	.word	0xfffffffd
	.align		4
        /*0018*/ 	.word	0x00000000
	.align		4
        /*001c*/ 	.word	0xfffffffc


//--------------------- .nv.constant2.kernel_cutlass_kernel_flash_attncuteflash_fwd_sm100FlashAttentionForwardSm100_object_at__tensor0000o8011101213_tensor0000o8011101213_tensor0000o8010111213_tensor0000o8011101213_tensorptrf_0 --------------------------
	.section	.nv.constant2.kernel_cutlass_kernel_flash_attncuteflash_fwd_sm100FlashAttentionForwardSm100_object_at__tensor0000o8011101213_tensor0000o8011101213_tensor0000o8010111213_tensor0000o8011101213_tensorptrf_0,"a",@progbits
	.sectionflags	@""
	.align	4
.nv.constant2.kernel_cutlass_kernel_flash_attncuteflash_fwd_sm100FlashAttentionForwardSm100_object_at__tensor0000o8011101213_tensor0000o8011101213_tensor0000o8010111213_tensor0000o8011101213_tensorptrf_0:
        /*0000*/ 	.byte	0xe0, 0x0d, 0x00, 0x00, 0x00, 0x06, 0x00, 0x00, 0xa0, 0x59, 0x00, 0x00


//--------------------- .text.kernel_cutlass_kernel_flash_attncuteflash_fwd_sm100FlashAttentionForwardSm100_object_at__tensor0000o8011101213_tensor0000o8011101213_tensor0000o8010111213_tensor0000o8011101213_tensorptrf_0 --------------------------
	.section	.text.kernel_cutlass_kernel_flash_attncuteflash_fwd_sm100FlashAttentionForwardSm100_object_at__tensor0000o8011101213_tensor0000o8011101213_tensor0000o8010111213_tensor0000o8011101213_tensorptrf_0,"ax",@progbits
	.align	128
        .global         kernel_cutlass_kernel_flash_attncuteflash_fwd_sm100FlashAttentionForwardSm100_object_at__tensor0000o8011101213_tensor0000o8011101213_tensor0000o8010111213_tensor0000o8011101213_tensorptrf_0
        .type           kernel_cutlass_kernel_flash_attncuteflash_fwd_sm100FlashAttentionForwardSm100_object_at__tensor0000o8011101213_tensor0000o8011101213_tensor0000o8010111213_tensor0000o8011101213_tensorptrf_0,@function
        .size           kernel_cutlass_kernel_flash_attncuteflash_fwd_sm100FlashAttentionForwardSm100_object_at__tensor0000o8011101213_tensor0000o8011101213_tensor0000o8010111213_tensor0000o8011101213_tensorptrf_0,(.L_x_142 - kernel_cutlass_kernel_flash_attncuteflash_fwd_sm100FlashAttentionForwardSm100_object_at__tensor0000o8011101213_tensor0000o8011101213_tensor0000o8010111213_tensor0000o8011101213_tensorptrf_0)
        .other          kernel_cutlass_kernel_flash_attncuteflash_fwd_sm100FlashAttentionForwardSm100_object_at__tensor0000o8011101213_tensor0000o8011101213_tensor0000o8010111213_tensor0000o8011101213_tensorptrf_0,@"STO_CUDA_ENTRY STV_DEFAULT"
kernel_cutlass_kernel_flash_attncuteflash_fwd_sm100FlashAttentionForwardSm100_object_at__tensor0000o8011101213_tensor0000o8011101213_tensor0000o8010111213_tensor0000o8011101213_tensorptrf_0:
.text.kernel_cutlass_kernel_flash_attncuteflash_fwd_sm100FlashAttentionForwardSm100_object_at__tensor0000o8011101213_tensor0000o8011101213_tensor0000o8010111213_tensor0000o8011101213_tensorptrf_0:
[----:B------:R-:W1:Y:S01]  /*0000*/  LDC R1, c[0x0][0x37c] ;  /* 0x0000df00ff017b82 */ /* 0x000e620000000800 */
[----:B------:R-:W2:Y:S02]  /*0010*/  S2R R3, SR_TID.X ;  /* 0x0000000000037919 */ /* 0x000ea40000002100 */
[----:B--2---:R-:W-:-:S04]  /*0020*/  SHF.R.U32.HI R0, RZ, 0x5, R3 ;  /* 0x00000005ff007819 */ /* 0x004fc80000011603 */
[----:B------:R-:W-:-:S13]  /*0030*/  R2UR UR4, R0 ;  /* 0x00000000000472ca */ /* 0x000fda00000e0000 */
[----:B------:R-:W-:Y:S01]  /*0040*/  UISETP.NE.AND UP0, UPT, UR4, URZ, UPT ;  /* 0x000000ff0400728c */ /* 0x000fe2000bf05270 */
[----:B------:R-:W-:-:S08]  /*0050*/  IMAD.U32 R2, RZ, RZ, UR4 ;  /* 0x00000004ff027e24 */ /* 0x000fd0000f8e00ff */
[----:B-1----:R-:W-:Y:S05]  /*0060*/  BRA.U UP0, `(.L_x_0) ;  /* 0x0000000500307547 */ /* 0x002fea000b800000 */
[----:B------:R-:W1:Y:S01]  /*0070*/  S2UR UR6, SR_CgaCtaId ;  /* 0x00000000000679c3 */ /* 0x000e620000008800 */
[----:B------:R-:W2:Y:S01]  /*0080*/  LDCU.64 UR4, c[0x0][0x348] ;  /* 0x00006900ff0477ac */ /* 0x000ea20008000a00 */
[----:B------:R-:W-:Y:S01]  /*0090*/  UMOV UR7, 0x400 ;  /* 0x0000040000077882 */ /* 0x000fe20000000000 */
[----:B------:R-:W-:Y:S01]  /*00a0*/  UMOV UR8, 0x1 ;  /* 0x0000000100087882 */ /* 0x000fe20000000000 */
[----:B------:R-:W-:Y:S01]  /*00b0*/  UMOV UR22, 0x100 ;  /* 0x0000010000167882 */ /* 0x000fe20000000000 */
[----:B------:R-:W-:Y:S01]  /*00c0*/  UMOV UR20, 0x4 ;  /* 0x0000000400147882 */ /* 0x000fe20000000000 */
[----:B------:R-:W-:-:S04]  /*00d0*/  UIADD3 UR22, UPT, UPT, -UR22, 0x100000, URZ ;  /* 0x0010000016167890 */ /* 0x000fc8000fffe1ff */
[----:B------:R-:W-:Y:S02]  /*00e0*/  USHF.L.U32 UR23, UR22, 0xb, URZ ;  /* 0x0000000b16177899 */ /* 0x000fe400080006ff */
[----:B------:R-:W-:Y:S01]  /*00f0*/  USHF.L.U32 UR22, UR22, 0x1, URZ ;  /* 0x0000000116167899 */ /* 0x000fe200080006ff */
[----:B------:R-:W-:Y:S01]  /*0100*/  UMOV UR9, 0x80 ;  /* 0x0000008000097882 */ /* 0x000fe20000000000 */
[----:B------:R-:W-:-:S04]  /*0110*/  UIADD3 UR20, UPT, UPT, -UR20, 0x100000, URZ ;  /* 0x0010000014147890 */ /* 0x000fc8000fffe1ff */
[----:B------:R-:W-:Y:S02]  /*0120*/  USHF.L.U32 UR21, UR20, 0xb, URZ ;  /* 0x0000000b14157899 */ /* 0x000fe400080006ff */
[----:B------:R-:W-:Y:S01]  /*0130*/  USHF.L.U32 UR20, UR20, 0x1, URZ ;  /* 0x0000000114147899 */ /* 0x000fe200080006ff */
[----:B------:R-:W-:Y:S02]  /*0140*/  UMOV UR18, 0x20 ;  /* 0x0000002000127882 */ /* 0x000fe40000000000 */
[----:B------:R-:W-:-:S04]  /*0150*/  UIADD3 UR18, UPT, UPT, -UR18, 0x100000, URZ ;  /* 0x0010000012127890 */ /* 0x000fc8000fffe1ff */
[----:B------:R-:W-:Y:S02]  /*0160*/  USHF.L.U32 UR19, UR18, 0xb, URZ ;  /* 0x0000000b12137899 */ /* 0x000fe400080006ff */
[----:B------:R-:W-:Y:S02]  /*0170*/  USHF.L.U32 UR18, UR18, 0x1, URZ ;  /* 0x0000000112127899 */ /* 0x000fe400080006ff */
[----:B--2---:R-:W-:Y:S02]  /*0180*/  UIADD3 UR16, UP3, UPT, UR4, 0x80, URZ ;  /* 0x0000008004107890 */ /* 0x004fe4000ff7e0ff */
[----:B------:R-:W-:Y:S02]  /*0190*/  UIADD3 UR14, UP2, UPT, UR4, 0x100, URZ ;  /* 0x00000100040e7890 */ /* 0x000fe4000ff5e0ff */
[----:B------:R-:W-:Y:S02]  /*01a0*/  UIADD3 UR12, UP1, UPT, UR4, 0x180, URZ ;  /* 0x00000180040c7890 */ /* 0x000fe4000ff3e0ff */
[----:B------:R-:W-:-:S02]  /*01b0*/  UIADD3 UR10, UP0, UPT, UR4, 0x200, URZ ;  /* 0x00000200040a7890 */ /* 0x000fc4000ff1e0ff */
[----:B-1----:R-:W-:Y:S02]  /*01c0*/  ULEA UR4, UR6, UR7, 0x18 ;  /* 0x0000000706047291 */ /* 0x002fe4000f8ec0ff */
[----:B------:R-:W-:-:S04]  /*01d0*/  UIADD3 UR6, UPT, UPT, -UR8, 0x100000, URZ ;  /* 0x0010000008067890 */ /* 0x000fc8000fffe1ff */
[----:B------:R-:W-:Y:S02]  /*01e0*/  USHF.L.U32 UR7, UR6, 0xb, URZ ;  /* 0x0000000b06077899 */ /* 0x000fe400080006ff */
[----:B------:R-:W-:Y:S02]  /*01f0*/  USHF.L.U32 UR6, UR6, 0x1, URZ ;  /* 0x0000000106067899 */ /* 0x000fe400080006ff */
[----:B------:R-:W-:Y:S02]  /*0200*/  UIADD3.X UR17, UPT, UPT, URZ, UR5, URZ, UP3, !UPT ;  /* 0x00000005ff117290 */ /* 0x000fe40009ffe4ff */
[----:B------:R-:W-:-:S04]  /*0210*/  UIADD3 UR8, UPT, UPT, -UR9, 0x100000, URZ ;  /* 0x0010000009087890 */ /* 0x000fc8000fffe1ff */
[----:B------:R-:W-:Y:S02]  /*0220*/  USHF.L.U32 UR9, UR8, 0xb, URZ ;  /* 0x0000000b08097899 */ /* 0x000fe400080006ff */
[----:B------:R-:W-:Y:S02]  /*0230*/  USHF.L.U32 UR8, UR8, 0x1, URZ ;  /* 0x0000000108087899 */ /* 0x000fe400080006ff */
[----:B------:R-:W-:Y:S02]  /*0240*/  UIADD3.X UR15, UPT, UPT, URZ, UR5, URZ, UP2, !UPT ;  /* 0x00000005ff0f7290 */ /* 0x000fe400097fe4ff */
[----:B------:R-:W-:Y:S02]  /*0250*/  UIADD3.X UR13, UPT, UPT, URZ, UR5, URZ, UP1, !UPT ;  /* 0x00000005ff0d7290 */ /* 0x000fe40008ffe4ff */
[----:B------:R-:W-:Y:S01]  /*0260*/  UIADD3.X UR11, UPT, UPT, URZ, UR5, URZ, UP0, !UPT ;  /* 0x00000005ff0b7290 */ /* 0x000fe200087fe4ff */
[----:B------:R1:W-:Y:S04]  /*0270*/  UTMACCTL.PF [UR16] ;  /* 0x00000000100079b9 */ /* 0x0003e80008040000 */
[----:B------:R1:W-:Y:S02]  /*0280*/  UTMACCTL.PF [UR14] ;  /* 0x000000000e0079b9 */ /* 0x0003e40008040000 */
[----:B------:R1:W-:Y:S02]  /*0290*/  UTMACCTL.PF [UR12] ;  /* 0x000000000c0079b9 */ /* 0x0003e40008040000 */
[----:B------:R1:W-:Y:S01]  /*02a0*/  UTMACCTL.PF [UR10] ;  /* 0x000000000a0079b9 */ /* 0x0003e20008040000 */
[----:B------:R-:W2:Y:S02]  /*02b0*/  FENCE.VIEW.ASYNC.S ;  /* 0x00000000000073c6 */ /* 0x000ea40000000000 */
[----:B--2---:R1:W2:Y:S01]  /*02c0*/  SYNCS.EXCH.64 URZ, [UR4], UR6 ;  /* 0x0000000604ff75b2 */ /* 0x0042a20008000100 */
[----:B------:R1:W3:Y:S01]  /*02d0*/  SYNCS.EXCH.64 URZ, [UR4+0x8], UR6 ;  /* 0x0000080604ff75b2 */ /* 0x0002e20008000100 */
[----:B------:R1:W4:Y:S01]  /*02e0*/  SYNCS.EXCH.64 URZ, [UR4+0x10], UR6 ;  /* 0x0000100604ff75b2 */ /* 0x0003220008000100 */
[----:B------:R1:W5:Y:S01]  /*02f0*/  SYNCS.EXCH.64 URZ, [UR4+0x18], UR6 ;  /* 0x0000180604ff75b2 */ /* 0x0003620008000100 */
[----:B------:R1:W1:Y:S01]  /*0300*/  SYNCS.EXCH.64 URZ, [UR4+0x20], UR6 ;  /* 0x0000200604ff75b2 */ /* 0x0002620008000100 */
        /* <DEDUP_REMOVED lines=33> */
[----:B--2345:R-:W-:Y:S01]  /*0520*/  NOP ;  /* 0x0000000000007918 */ /* 0x03cfe20000000000 */
.L_x_0:
[----:B-1----:R-:W-:Y:S01]  /*0530*/  R2UR UR4, R0 ;  /* 0x00000000000472ca */ /* 0x002fe200000e0000 */
[----:B------:R-:W-:-:S12]  /*0540*/  NOP ;  /* 0x0000000000007918 */ /* 0x000fd80000000000 */
[----:B------:R-:W-:Y:S01]  /*0550*/  UISETP.GT.AND UP0, UPT, UR4, 0xd, UPT ;  /* 0x0000000d0400788c */ /* 0x000fe2000bf04270 */
[----:B------:R-:W-:Y:S08]  /*0560*/  BAR.SYNC.DEFER_BLOCKING 0x0 ;  /* 0x0000000000007b1d */ /* 0x000ff00000010000 */
[----:B------:R-:W-:Y:S05]  /*0570*/  BRA.U UP0, `(.L_x_1) ;  /* 0x0000003100cc7547 */ /* 0x000fea000b800000 */
[----:B------:R-:W-:Y:S01]  /*0580*/  R2UR UR4, R0 ;  /* 0x00000000000472ca */ /* 0x000fe200000e0000 */
[----:B------:R-:W-:-:S12]  /*0590*/  IMAD.MOV.U32 R5, RZ, RZ, -0xc ;  /* 0xfffffff4ff057424 */ /* 0x000fd800078e00ff */
[----:B------:R-:W-:-:S05]  /*05a0*/  IMAD.U32 R4, RZ, RZ, UR4 ;  /* 0x00000004ff047e24 */ /* 0x000fca000f8e00ff */
[----:B------:R-:W-:-:S05]  /*05b0*/  VIADDMNMX.U32 R4, R5, R4, 0x2, PT ;  /* 0x0000000205047446 */ /* 0x000fca0003800004 */
[----:B------:R-:W-:-:S04]  /*05c0*/  IMAD.SHL.U32 R6, R4, 0x4, RZ ;  /* 0x0000000404067824 */ /* 0x000fc800078e00ff */
[----:B------:R-:W1:Y:S02]  /*05d0*/  LDC R4, c[0x2][R6] ;  /* 0x0080000006047b82 */ /* 0x000e640000000800 */
[----:B-1----:R-:W-:-:S04]  /*05e0*/  SHF.R.S32.HI R5, RZ, 0x1f, R4 ;  /* 0x0000001fff057819 */ /* 0x002fc80000011404 */
.L_x_136:
[----:B------:R-:W-:Y:S05]  /*05f0*/  BRX R4 -0x600                                                                                                                                                                                                       (*"BRANCH_TARGETS .L_x_137,.L_x_138,.L_x_2"*) ;  /* 0xfffffff804807949 */ /* 0x000fea000383ffff */
.L_x_138:
[----:B------:R-:W-:-:S08]  /*0600*/  NOP ;  /* 0x0000000000007918 */ /* 0x000fd00000000000 */
[----:B------:R-:W1:-:S00]  /*0610*/  USETMAXREG.DEALLOC.CTAPOOL 0x30 ;  /* 0x00000030000079c8 */ /* 0x000e4000080e0500 */
[----:B------:R-:W2:Y:S01]  /*0620*/  S2UR UR11, SR_CTAID.X ;  /* 0x00000000000b79c3 */ /* 0x000ea20000002500 */
[----:B------:R-:W2:Y:S01]  /*0630*/  LDCU UR4, c[0x0][0x640] ;  /* 0x0000c800ff0477ac */ /* 0x000ea20008000800 */
[----:B------:R-:W3:Y:S01]  /*0640*/  LDCU.U8 UR8, c[0x0][0x644] ;  /* 0x0000c880ff0877ac */ /* 0x000ee20008000000 */
[----:B------:R-:W4:Y:S01]  /*0650*/  LDCU.U8 UR7, c[0x0][0x645] ;  /* 0x0000c8a0ff0777ac */ /* 0x000f220008000000 */
[----:B------:R-:W5:Y:S01]  /*0660*/  LDCU UR6, c[0x0][0x654] ;  /* 0x0000ca80ff0677ac */ /* 0x000f620008000800 */
[----:B------:R-:W1:Y:S01]  /*0670*/  LDCU.U8 UR14, c[0x0][0x638] ;  /* 0x0000c700ff0e77ac */ /* 0x000e620008000000 */
[----:B------:R-:W1:Y:S01]  /*0680*/  LDCU.U8 UR15, c[0x0][0x650] ;  /* 0x0000ca00ff0f77ac */ /* 0x000e620008000000 */
[----:B--2---:R-:W-:Y:S01]  /*0690*/  UIMAD.WIDE.U32 UR4, UR11, UR4, URZ ;  /* 0x000000040b0472a5 */ /* 0x004fe2000f8e00ff */
[----:B------:R-:W2:Y:S03]  /*06a0*/  LDCU.U8 UR12, c[0x0][0x639] ;  /* 0x0000c720ff0c77ac */ /* 0x000ea60008000000 */
[----:B------:R-:W-:Y:S01]  /*06b0*/  UIADD3 UR4, UPT, UPT, -UR5, UR11, URZ ;  /* 0x0000000b05047290 */ /* 0x000fe2000fffe1ff */
[----:B------:R-:W2:Y:S03]  /*06c0*/  LDCU.U8 UR13, c[0x0][0x651] ;  /* 0x0000ca20ff0d77ac */ /* 0x000ea60008000000 */
[----:B---3--:R-:W-:Y:S01]  /*06d0*/  USHF.R.U32.HI UR4, URZ, UR8, UR4 ;  /* 0x00000008ff047299 */ /* 0x008fe20008011604 */
[----:B------:R-:W3:Y:S03]  /*06e0*/  LDCU.64 UR8, c[0x0][0x630] ;  /* 0x0000c600ff0877ac */ /* 0x000ee60008000a00 */
[----:B------:R-:W-:-:S04]  /*06f0*/  UIADD3 UR4, UPT, UPT, UR5, UR4, URZ ;  /* 0x0000000405047290 */ /* 0x000fc8000fffe0ff */
[----:B----4-:R-:W-:Y:S01]  /*0700*/  USHF.R.U32.HI UR10, URZ, UR7, UR4 ;  /* 0x00000007ff0a7299 */ /* 0x010fe20008011604 */
[----:B------:R-:W4:Y:S03]  /*0710*/  LDCU UR7, c[0x0][0x63c] ;  /* 0x0000c780ff0777ac */ /* 0x000f260008000800 */
[----:B-----5:R-:W-:Y:S02]  /*0720*/  UISETP.GE.AND UP0, UPT, UR10, UR6, UPT ;  /* 0x000000060a00728c */ /* 0x020fe4000bf06270 */
[----:B------:R-:W-:Y:S02]  /*0730*/  UIADD3 UR4, UPT, UPT, -UR10, URZ, URZ ;  /* 0x000000ff0a047290 */ /* 0x000fe4000fffe1ff */
[----:B-1----:R-:W-:Y:S01]  /*0740*/  USEL UR6, UR14, UR15, !UP0 ;  /* 0x0000000f0e067287 */ /* 0x002fe2000c000000 */
[----:B------:R-:W1:Y:S03]  /*0750*/  LDCU.U8 UR15, c[0x0][0x62c] ;  /* 0x0000c580ff0f77ac */ /* 0x000e660008000000 */
[----:B------:R-:W-:-:S03]  /*0760*/  ULOP3.LUT UR6, UR6, 0xff, URZ, 0xc0, !UPT ;  /* 0x000000ff06067892 */ /* 0x000fc6000f8ec0ff */
[----:B---3--:R-:W3:Y:S01]  /*0770*/  @UP0 LDCU UR9, c[0x0][0x64c] ;  /* 0x0000c980ff0907ac */ /* 0x008ee20008000800 */
[----:B----4-:R-:W-:Y:S01]  /*0780*/  UIMAD UR7, UR4, UR7, UR11 ;  /* 0x00000007040772a4 */ /* 0x010fe2000f8e020b */
[----:B------:R-:W4:Y:S01]  /*0790*/  @UP0 LDCU UR8, c[0x0][0x648] ;  /* 0x0000c900ff0807ac */ /* 0x000f220008000800 */
[----:B------:R-:W5:Y:S02]  /*07a0*/  LDCU.U8 UR14, c[0x0][0x62d] ;  /* 0x0000c5a0ff0e77ac */ /* 0x000f640008000000 */
[----:B---3--:R-:W-:Y:S02]  /*07b0*/  UIMAD.WIDE.U32 UR4, UR7, UR9, URZ ;  /* 0x00000009070472a5 */ /* 0x008fe4000f8e00ff */
[----:B--2---:R-:W-:Y:S02]  /*07c0*/  USEL UR9, UR12, UR13, !UP0 ;  /* 0x0000000d0c097287 */ /* 0x004fe4000c000000 */
[----:B------:R-:W-:Y:S01]  /*07d0*/  UIADD3 UR4, UPT, UPT, UR7, -UR5, URZ ;  /* 0x8000000507047290 */ /* 0x000fe2000fffe0ff */
[----:B------:R-:W2:Y:S03]  /*07e0*/  LDCU.64 UR12, c[0x0][0x620] ;  /* 0x0000c400ff0c77ac */ /* 0x000ea60008000a00 */
[----:B------:R-:W-:-:S02]  /*07f0*/  USHF.R.U32.HI UR4, URZ, UR6, UR4 ;  /* 0x00000006ff047299 */ /* 0x000fc40008011604 */
[----:B------:R-:W-:Y:S02]  /*0800*/  ULOP3.LUT UR6, UR9, 0xff, URZ, 0xc0, !UPT ;  /* 0x000000ff09067892 */ /* 0x000fe4000f8ec0ff */
[----:B------:R-:W-:Y:S01]  /*0810*/  UIADD3 UR4, UPT, UPT, UR5, UR4, URZ ;  /* 0x0000000405047290 */ /* 0x000fe2000fffe0ff */
[----:B------:R-:W3:Y:S03]  /*0820*/  LDCU UR5, c[0x0][0x628] ;  /* 0x0000c500ff0577ac */ /* 0x000ee60008000800 */
[----:B------:R-:W-:-:S04]  /*0830*/  USHF.R.U32.HI UR9, URZ, UR6, UR4 ;  /* 0x00000006ff097299 */ /* 0x000fc80008011604 */
[----:B------:R-:W-:-:S04]  /*0840*/  UIADD3 UR4, UPT, UPT, -UR9, URZ, URZ ;  /* 0x000000ff09047290 */ /* 0x000fc8000fffe1ff */
[----:B----4-:R-:W-:-:S04]  /*0850*/  UIMAD UR4, UR8, UR4, UR7 ;  /* 0x00000004080472a4 */ /* 0x010fc8000f8e0207 */
[----:B--2---:R-:W-:-:S04]  /*0860*/  UIMAD UR6, UR10, UR12, UR4 ;  /* 0x0000000c0a0672a4 */ /* 0x004fc8000f8e0204 */
[----:B---3--:R-:W-:-:S07]  /*0870*/  UIMAD.WIDE.U32 UR4, UR6, UR5, URZ ;  /* 0x00000005060472a5 */ /* 0x008fce000f8e00ff */
[----:B------:R-:W-:Y:S02]  /*0880*/  UMOV UR4, UR5 ;  /* 0x0000000500047c82 */ /* 0x000fe40008000000 */
[----:B------:R-:W-:Y:S02]  /*0890*/  UIADD3 UR36, UPT, UPT, UR6, -UR4, URZ ;  /* 0x8000000406247290 */ /* 0x000fe4000fffe0ff */
[----:B------:R-:W2:Y:S02]  /*08a0*/  LDCU UR5, c[0x0][0x60c] ;  /* 0x0000c180ff0577ac */ /* 0x000ea40008000800 */
[----:B-1----:R-:W-:-:S04]  /*08b0*/  USHF.R.U32.HI UR36, URZ, UR15, UR36 ;  /* 0x0000000fff247299 */ /* 0x002fc80008011624 */
[----:B------:R-:W-:-:S04]  /*08c0*/  UIADD3 UR36, UPT, UPT, UR4, UR36, URZ ;  /* 0x0000002404247290 */ /* 0x000fc8000fffe0ff */
[----:B-----5:R-:W-:-:S04]  /*08d0*/  USHF.R.U32.HI UR36, URZ, UR14, UR36 ;  /* 0x0000000eff247299 */ /* 0x020fc80008011624 */
[----:B------:R-:W-:Y:S02]  /*08e0*/  UIADD3 UR35, UPT, UPT, -UR36, URZ, URZ ;  /* 0x000000ff24237290 */ /* 0x000fe4000fffe1ff */
[----:B--2---:R-:W-:Y:S02]  /*08f0*/  UISETP.GE.AND UP0, UPT, UR11, UR5, UPT ;  /* 0x000000050b00728c */ /* 0x004fe4000bf06270 */
[----:B------:R-:W-:-:S07]  /*0900*/  UIMAD UR35, UR35, UR13, UR6 ;  /* 0x0000000d232372a4 */ /* 0x000fce000f8e0206 */
[----:B------:R-:W-:Y:S05]  /*0910*/  BRA.U UP0, `(.L_x_2) ;  /* 0x0000005100207547 */ /* 0x000fea000b800000 */
[----:B------:R-:W1:Y:S01]  /*0920*/  S2UR UR4, SR_CgaCtaId ;  /* 0x00000000000479c3 */ /* 0x000e620000008800 */
[----:B------:R-:W-:Y:S01]  /*0930*/  UMOV UR5, 0x400 ;  /* 0x0000040000057882 */ /* 0x000fe20000000000 */
[----:B------:R-:W2:Y:S01]  /*0940*/  LDCU UR8, c[0x0][0x614] ;  /* 0x0000c280ff0877ac */ /* 0x000ea20008000800 */
[----:B------:R-:W3:Y:S01]  /*0950*/  LDCU.64 UR6, c[0x0][0x348] ;  /* 0x00006900ff0677ac */ /* 0x000ee20008000a00 */
[----:B------:R-:W-:Y:S01]  /*0960*/  UMOV UR33, URZ ;  /* 0x000000ff00217c82 */ /* 0x000fe20008000000 */
[----:B------:R-:W-:Y:S01]  /*0970*/  UMOV UR25, 0x10 ;  /* 0x0000001000197882 */ /* 0x000fe20000000000 */
[----:B------:R-:W-:Y:S01]  /*0980*/  UMOV UR27, UR35 ;  /* 0x00000023001b7c82 */ /* 0x000fe20008000000 */
[----:B------:R-:W-:Y:S01]  /*0990*/  UMOV UR28, UR36 ;  /* 0x00000024001c7c82 */ /* 0x000fe20008000000 */
[----:B------:R-:W-:Y:S01]  /*09a0*/  UMOV UR11, UR35 ;  /* 0x00000023000b7c82 */ /* 0x000fe20008000000 */
[----:B------:R-:W-:Y:S01]  /*09b0*/  UMOV UR12, UR36 ;  /* 0x00000024000c7c82 */ /* 0x000fe20008000000 */
[----:B------:R-:W-:Y:S01]  /*09c0*/  UMOV UR17, 0x30 ;  /* 0x0000003000117882 */ /* 0x000fe20000000000 */
[----:B-1----:R-:W-:-:S02]  /*09d0*/  ULEA UR4, UR4, UR5, 0x18 ;  /* 0x0000000504047291 */ /* 0x002fc4000f8ec0ff */
[----:B------:R-:W-:Y:S02]  /*09e0*/  ULOP3.LUT UR5, URZ, UR9, URZ, 0x33, !UPT ;  /* 0x00000009ff057292 */ /* 0x000fe4000f8e33ff */
[----:B---3--:R-:W-:Y:S02]  /*09f0*/  UIADD3 UR6, UP0, UPT, UR6, 0x200, URZ ;  /* 0x0000020006067890 */ /* 0x008fe4000ff1e0ff */
[----:B--2---:R-:W-:Y:S01]  /*0a00*/  UIADD3 UR5, UPT, UPT, UR5, UR8, URZ ;  /* 0x0000000805057290 */ /* 0x004fe2000fffe0ff */
[----:B------:R-:W-:Y:S02]  /*0a10*/  UMOV UR9, 0x20 ;  /* 0x0000002000097882 */ /* 0x000fe40000000000 */
[----:B------:R-:W1:Y:S01]  /*0a20*/  SYNCS.PHASECHK.TRANS64.TRYWAIT P0, [UR4+0x110], RZ ;  /* 0x000110ffff0075a7 */ /* 0x000e620008001104 */
[----:B------:R-:W-:Y:S02]  /*0a30*/  USHF.L.U32 UR34, UR5, 0x8, URZ ;  /* 0x0000000805227899 */ /* 0x000fe400080006ff */
[----:B------:R-:W-:-:S02]  /*0a40*/  UIADD3.X UR7, UPT, UPT, URZ, UR7, URZ, UP0, !UPT ;  /* 0x00000007ff077290 */ /* 0x000fc400087fe4ff */
[----:B------:R-:W-:Y:S02]  /*0a50*/  UIADD3 UR32, UPT, UPT, UR4, 0xc00, URZ ;  /* 0x00000c0004207890 */ /* 0x000fe4000fffe0ff */
[----:B------:R-:W-:Y:S02]  /*0a60*/  UIADD3 UR24, UPT, UPT, UR4, 0x1c00, URZ ;  /* 0x00001c0004187890 */ /* 0x000fe4000fffe0ff */
[----:B------:R-:W-:Y:S01]  /*0a70*/  UIADD3 UR8, UPT, UPT, UR4, 0x2c00, URZ ;  /* 0x00002c0004087890 */ /* 0x000fe2000fffe0ff */
[----:B------:R-:W-:Y:S01]  /*0a80*/  UMOV UR26, UR34 ;  /* 0x00000022001a7c82 */ /* 0x000fe20008000000 */
[----:B------:R-:W-:Y:S01]  /*0a90*/  UMOV UR10, UR34 ;  /* 0x00000022000a7c82 */ /* 0x000fe20008000000 */
[----:B-1----:R-:W-:Y:S09]  /*0aa0*/  @!P0 BRA `(.L_x_3) ;  /* 0x000000e400f08947 */ /* 0x002ff20003800000 */
.L_x_66:
[----:B------:R2:W-:Y:S01]  /*0ab0*/  UTMASTG.4D [UR32], [UR6], desc[URZ] ;  /* 0x0000ff20060073b5 */ /* 0x0005e20008019000 */
[----:B------:R-:W-:Y:S01]  /*0ac0*/  UIADD3 UR16, UPT, UPT, UR4, 0x3c00, URZ ;  /* 0x00003c0004107890 */ /* 0x000fe2000fffe0ff */
[----:B------:R-:W-:Y:S01]  /*0ad0*/  UMOV UR19, UR35 ;  /* 0x0000002300137c82 */ /* 0x000fe20008000000 */
[----:B------:R-:W-:Y:S01]  /*0ae0*/  UMOV UR20, UR36 ;  /* 0x0000002400147c82 */ /* 0x000fe20008000000 */
[----:B------:R-:W-:Y:S01]  /*0af0*/  UMOV UR18, UR34 ;  /* 0x0000002200127c82 */ /* 0x000fe20008000000 */
[----:B------:R-:W-:Y:S01]  /*0b00*/  UMOV UR14, URZ ;  /* 0x000000ff000e7c82 */ /* 0x000fe20008000000 */
[----:B------:R-:W-:Y:S01]  /*0b10*/  UMOV UR15, URZ ;  /* 0x000000ff000f7c82 */ /* 0x000fe20008000000 */
[----:B------:R3:W-:Y:S01]  /*0b20*/  UTMASTG.4D [UR24], [UR6], desc[URZ] ;  /* 0x0000ff18060073b5 */ /* 0x0007e20008019000 */
[----:B------:R4:W-:Y:S02]  /*0b30*/  UTMASTG.4D [UR8], [UR6], desc[URZ] ;  /* 0x0000ff08060073b5 */ /* 0x0009e40008019000 */
[----:B------:R5:W-:Y:S01]  /*0b40*/  UTMASTG.4D [UR16], [UR6], desc[URZ] ;  /* 0x0000ff10060073b5 */ /* 0x000be20008019000 */
[----:B--2---:R-:W-:Y:S01]  /*0b50*/  UIADD3 UR32, UPT, UPT, UR4, 0x5c00, URZ ;  /* 0x00005c0004207890 */ /* 0x004fe2000fffe0ff */
[----:B---3--:R-:W-:Y:S01]  /*0b60*/  UMOV UR25, 0x10 ;  /* 0x0000001000197882 */ /* 0x008fe20000000000 */
[----:B------:R-:W-:Y:S01]  /*0b70*/  UMOV UR27, UR35 ;  /* 0x00000023001b7c82 */ /* 0x000fe20008000000 */
[----:B------:R-:W-:Y:S01]  /*0b80*/  UMOV UR28, UR36 ;  /* 0x00000024001c7c82 */ /* 0x000fe20008000000 */
[----:B------:R-:W-:-:S02]  /*0b90*/  UIADD3 UR24, UPT, UPT, UR4, 0x6c00, URZ ;  /* 0x00006c0004187890 */ /* 0x000fc4000fffe0ff */
[----:B----4-:R-:W-:Y:S01]  /*0ba0*/  UIADD3 UR8, UPT, UPT, UR4, 0x4c00, URZ ;  /* 0x00004c0004087890 */ /* 0x010fe2000fffe0ff */
[----:B------:R-:W-:Y:S01]  /*0bb0*/  UMOV UR9, 0x40 ;  /* 0x0000004000097882 */ /* 0x000fe20000000000 */
[----:B------:R-:W-:Y:S01]  /*0bc0*/  UMOV UR11, UR35 ;  /* 0x00000023000b7c82 */ /* 0x000fe20008000000 */
[----:B------:R-:W-:Y:S01]  /*0bd0*/  UMOV UR12, UR36 ;  /* 0x00000024000c7c82 */ /* 0x000fe20008000000 */
[----:B------:R-:W-:Y:S01]  /*0be0*/  UMOV UR10, UR34 ;  /* 0x00000022000a7c82 */ /* 0x000fe20008000000 */
[----:B------:R-:W-:Y:S01]  /*0bf0*/  UIADD3 UR34, UPT, UPT, UR34, 0x80, URZ ;  /* 0x0000008022227890 */ /* 0x000fe2000fffe0ff */
[----:B-----5:R-:W-:-:S03]  /*0c00*/  UMOV UR17, 0x30 ;  /* 0x0000003000117882 */ /* 0x020fc60000000000 */
[----:B------:R2:W-:Y:S03]  /*0c10*/  UTMASTG.4D [UR8], [UR6], desc[URZ] ;  /* 0x0000ff08060073b5 */ /* 0x0005e60008019000 */
[----:B------:R-:W-:Y:S01]  /*0c20*/  UMOV UR26, UR34 ;  /* 0x00000022001a7c82 */ /* 0x000fe20008000000 */
[----:B------:R0:W-:Y:S01]  /*0c30*/  UTMACMDFLUSH ;  /* 0x00000000000079b7 */ /* 0x0001e20000000000 */
[----:B------:R-:W3:Y:S01]  /*0c40*/  SYNCS.PHASECHK.TRANS64.TRYWAIT P0, [UR4+0x118], RZ ;  /* 0x000118ffff0075a7 */ /* 0x000ee20008001104 */
[----:B--2---:R-:W-:Y:S01]  /*0c50*/  UMOV UR9, 0x20 ;  /* 0x0000002000097882 */ /* 0x004fe20000000000 */
[----:B------:R-:W-:Y:S01]  /*0c60*/  UIADD3 UR8, UPT, UPT, UR4, 0x7c00, URZ ;  /* 0x00007c0004087890 */ /* 0x000fe2000fffe0ff */
[----:B------:R-:W-:Y:S01]  /*0c70*/  UMOV UR10, UR34 ;  /* 0x00000022000a7c82 */ /* 0x000fe20008000000 */
[----:B---3--:R-:W-:Y:S10]  /*0c80*/  @!P0 BRA `(.L_x_4) ;  /* 0x000000e400908947 */ /* 0x008ff40003800000 */
.L_x_68:
[----:B------:R-:W-:Y:S01]  /*0c90*/  UTMASTG.4D [UR32], [UR6], desc[UR14] ;  /* 0x00000e20060073b5 */ /* 0x000fe20008019000 */
[----:B------:R-:W-:Y:S01]  /*0ca0*/  UIADD3 UR16, UPT, UPT, UR4, 0x8c00, URZ ;  /* 0x00008c0004107890 */ /* 0x000fe2000fffe0ff */
[----:B-1----:R-:W-:Y:S01]  /*0cb0*/  HFMA2 R4, -RZ, RZ, 0, 5.9604644775390625e-08 ;  /* 0x00000001ff047431 */ /* 0x002fe200000001ff */
[----:B------:R-:W-:Y:S01]  /*0cc0*/  UMOV UR19, UR35 ;  /* 0x0000002300137c82 */ /* 0x000fe20008000000 */
[----:B------:R-:W-:Y:S01]  /*0cd0*/  UMOV UR20, UR36 ;  /* 0x0000002400147c82 */ /* 0x000fe20008000000 */
[----:B------:R-:W-:Y:S01]  /*0ce0*/  UMOV UR18, UR34 ;  /* 0x0000002200127c82 */ /* 0x000fe20008000000 */
[----:B------:R-:W-:Y:S01]  /*0cf0*/  UTMASTG.4D [UR24], [UR6], desc[UR14] ;  /* 0x00000e18060073b5 */ /* 0x000fe20008019000 */
[----:B------:R1:W-:Y:S03]  /*0d00*/  UTMASTG.4D [UR8], [UR6], desc[UR14] ;  /* 0x00000e08060073b5 */ /* 0x0003e60008019000 */
[----:B------:R4:W-:Y:S01]  /*0d10*/  UTMASTG.4D [UR16], [UR6], desc[UR14] ;  /* 0x00000e10060073b5 */ /* 0x0009e20008019000 */
[----:B-1----:R-:W-:Y:S01]  /*0d20*/  UIADD3 UR8, UPT, UPT, UR4, 0x9c00, URZ ;  /* 0x00009c0004087890 */ /* 0x002fe2000fffe0ff */
[----:B------:R-:W-:Y:S01]  /*0d30*/  UMOV UR9, 0x40 ;  /* 0x0000004000097882 */ /* 0x000fe20000000000 */
[----:B------:R-:W-:Y:S01]  /*0d40*/  UMOV UR11, UR35 ;  /* 0x00000023000b7c82 */ /* 0x000fe20008000000 */
[----:B------:R-:W-:Y:S01]  /*0d50*/  UMOV UR12, UR36 ;  /* 0x00000024000c7c82 */ /* 0x000fe20008000000 */
[----:B------:R-:W-:-:S05]  /*0d60*/  UMOV UR10, UR34 ;  /* 0x00000022000a7c82 */ /* 0x000fca0008000000 */
[----:B------:R4:W-:Y:S01]  /*0d70*/  UTMASTG.4D [UR8], [UR6], desc[UR14] ;  /* 0x00000e08060073b5 */ /* 0x0009e20008019000 */
[----:B------:R0:W-:Y:S01]  /*0d80*/  UTMACMDFLUSH ;  /* 0x00000000000079b7 */ /* 0x0001e20000000000 */
[----:B------:R-:W-:-:S04]  /*0d90*/  DEPBAR.LE SB0, 0x1 ;  /* 0x000080400000791a */ /* 0x000fc80000000000 */
[----:B------:R4:W-:Y:S01]  /*0da0*/  SYNCS.ARRIVE.TRANS64.ART0 RZ, [UR4+0x120], R4 ;  /* 0x00012004ffff79a7 */ /* 0x0009e20008500004 */
[----:B------:R-:W-:-:S04]  /*0db0*/  DEPBAR.LE SB0, 0x0 ;  /* 0x000080000000791a */ /* 0x000fc80000000000 */
[----:B------:R4:W-:Y:S01]  /*0dc0*/  SYNCS.ARRIVE.TRANS64.ART0 RZ, [UR4+0x128], R4 ;  /* 0x00012804ffff79a7 */ /* 0x0009e20008500004 */
[----:B------:R-:W-:Y:S05]  /*0dd0*/  BRA `(.L_x_2) ;  /* 0x0000004800f07947 */ /* 0x000fea0003800000 */
.L_x_137:
[----:B------:R-:W-:-:S08]  /*0de0*/  NOP ;  /* 0x0000000000007918 */ /* 0x000fd00000000000 */
[----:B------:R-:W1:-:S00]  /*0df0*/  USETMAXREG.DEALLOC.CTAPOOL 0x30 ;  /* 0x00000030000079c8 */ /* 0x000e4000080e0500 */
[----:B------:R-:W2:Y:S01]  /*0e00*/  S2UR UR11, SR_CgaCtaId ;  /* 0x00000000000b79c3 */ /* 0x000ea20000008800 */
[----:B------:R-:W-:Y:S01]  /*0e10*/  NOP ;  /* 0x0000000000007918 */ /* 0x000fe20000000000 */
[----:B------:R-:W-:Y:S02]  /*0e20*/  UMOV UR4, 0x40 ;  /* 0x0000004000047882 */ /* 0x000fe40000000000 */
[----:B--2---:R-:W-:-:S09]  /*0e30*/  ULEA UR4, UR11, UR4, 0x18 ;  /* 0x000000040b047291 */ /* 0x004fd2000f8ec0ff */
[----:B-1----:R-:W1:Y:S01]  /*0e40*/  LDS.U8 R4, [UR4] ;  /* 0x00000004ff047984 */ /* 0x002e620008000000 */
[----:B------:R-:W-:Y:S02]  /*0e50*/  UMOV UR4, 0x400 ;  /* 0x0000040000047882 */ /* 0x000fe40000000000 */
[----:B------:R-:W-:Y:S01]  /*0e60*/  ULEA UR10, UR11, UR4, 0x18 ;  /* 0x000000040b0a7291 */ /* 0x000fe2000f8ec0ff */
[----:B-1----:R-:W-:-:S13]  /*0e70*/  ISETP.NE.AND P0, PT, R4, RZ, PT ;  /* 0x000000ff0400720c */ /* 0x002fda0003f05270 */
[----:B------:R-:W-:Y:S05]  /*0e80*/  @P0 BRA `(.L_x_5) ;  /* 0x00000000007c0947 */ /* 0x000fea0003800000 */
[----:B------:R-:W-:-:S13]  /*0e90*/  ELECT P0, URZ, PT ;  /* 0x0000000000ff782f */ /* 0x000fda0003800000 */
[----:B------:R-:W-:Y:S05]  /*0ea0*/  @!P0 BRA `(.L_x_6) ;  /* 0x0000000000848947 */ /* 0x000fea0003800000 */
[----:B------:R-:W-:-:S05]  /*0eb0*/  UMOV UR4, 0x10 ;  /* 0x0000001000047882 */ /* 0x000fca0000000000 */
[----:B------:R-:W-:Y:S04]  /*0ec0*/  DEPBAR.LE SB1, 0x36 ;  /* 0x00009d800000791a */ /* 0x000fe80000000000 */
[----:B------:R-:W1:Y:S02]  /*0ed0*/  UTCATOMSWS.FIND_AND_SET.ALIGN UP0, UR4, UR4 ;  /* 0x00000004000475e3 */ /* 0x000e640008000800 */
[----:B-1----:R-:W-:Y:S01]  /*0ee0*/  PLOP3.LUT P0, PT, PT, PT, UP0, 0x80, 0x8 ;  /* 0x000000000008781c */ /* 0x002fe20003f0f008 */
[----:B------:R-:W-:-:S03]  /*0ef0*/  IMAD.U32 R7, RZ, RZ, UR4 ;  /* 0x00000004ff077e24 */ /* 0x000fc6000f8e00ff */
[----:B------:R-:W-:-:S04]  /*0f00*/  SEL R4, RZ, 0xffffffff, !P0 ;  /* 0xffffffffff047807 */ /* 0x000fc80004000000 */
[----:B------:R-:W-:-:S13]  /*0f10*/  ISETP.NE.AND P0, PT, R4, RZ, PT ;  /* 0x000000ff0400720c */ /* 0x000fda0003f05270 */
[----:B------:R-:W-:Y:S05]  /*0f20*/  @P0 BRA `(.L_x_7) ;  /* 0x0000000000240947 */ /* 0x000fea0003800000 */
.L_x_8:
[----:B------:R-:W-:Y:S05]  /*0f30*/  NANOSLEEP 0x64 ;  /* 0x000000640000795d */ /* 0x000fea0003800000 */
[----:B------:R-:W-:-:S05]  /*0f40*/  UMOV UR4, 0x10 ;  /* 0x0000001000047882 */ /* 0x000fca0000000000 */
[----:B------:R-:W-:Y:S04]  /*0f50*/  DEPBAR.LE SB1, 0x36 ;  /* 0x00009d800000791a */ /* 0x000fe80000000000 */
[----:B------:R-:W1:Y:S02]  /*0f60*/  UTCATOMSWS.FIND_AND_SET.ALIGN UP0, UR4, UR4 ;  /* 0x00000004000475e3 */ /* 0x000e640008000800 */
[----:B-1----:R-:W-:Y:S01]  /*0f70*/  PLOP3.LUT P0, PT, PT, PT, UP0, 0x80, 0x8 ;  /* 0x000000000008781c */ /* 0x002fe20003f0f008 */
[----:B------:R-:W-:-:S03]  /*0f80*/  IMAD.U32 R7, RZ, RZ, UR4 ;  /* 0x00000004ff077e24 */ /* 0x000fc6000f8e00ff */
[----:B------:R-:W-:-:S04]  /*0f90*/  SEL R4, RZ, 0xffffffff, !P0 ;  /* 0xffffffffff047807 */ /* 0x000fc80004000000 */
[----:B------:R-:W-:-:S13]  /*0fa0*/  ISETP.NE.AND P0, PT, R4, RZ, PT ;  /* 0x000000ff0400720c */ /* 0x000fda0003f05270 */
[----:B------:R-:W-:Y:S05]  /*0fb0*/  @!P0 BRA `(.L_x_8) ;  /* 0xfffffffc00dc8947 */ /* 0x000fea000383ffff */
.L_x_7:
[----:B------:R-:W-:Y:S01]  /*0fc0*/  IMAD.MOV.U32 R5, RZ, RZ, 0x1 ;  /* 0x00000001ff057424 */ /* 0x000fe200078e00ff */
[----:B------:R-:W-:Y:S01]  /*0fd0*/  UMOV UR4, 0x50 ;  /* 0x0000005000047882 */ /* 0x000fe20000000000 */
[----:B------:R-:W-:Y:S01]  /*0fe0*/  VIADD R4, R7, 0x10 ;  /* 0x0000001007047836 */ /* 0x000fe20000000000 */
[----:B------:R-:W-:-:S04]  /*0ff0*/  ULEA UR4, UR11, UR4, 0x18 ;  /* 0x000000040b047291 */ /* 0x000fc8000f8ec0ff */
[----:B------:R-:W-:Y:S02]  /*1000*/  SHF.L.U32 R5, R5, R4, RZ ;  /* 0x0000000405057219 */ /* 0x000fe400000006ff */
[----:B------:R-:W-:-:S04]  /*1010*/  MOV R4, 0xffff ;  /* 0x0000ffff00047802 */ /* 0x000fc80000000f00 */
[----:B------:R-:W-:Y:S01]  /*1020*/  SHF.L.U32 R4, R4, R7, RZ ;  /* 0x0000000704047219 */ /* 0x000fe200000006ff */
[----:B------:R-:W-:-:S03]  /*1030*/  IMAD.SHL.U32 R7, R7, 0x20, RZ ;  /* 0x0000002007077824 */ /* 0x000fc600078e00ff */
[----:B------:R-:W-:-:S05]  /*1040*/  LOP3.LUT R4, R5, R4, RZ, 0xfc, !PT ;  /* 0x0000000405047212 */ /* 0x000fca00078efcff */
[----:B------:R1:W-:Y:S04]  /*1050*/  ATOMS.OR RZ, [UR4], R4 ;  /* 0x00000004ffff798c */ /* 0x0003e8000b000004 */
[----:B------:R1:W-:Y:S01]  /*1060*/  STS [UR10+0x158], R7 ;  /* 0x00015807ff007988 */ /* 0x0003e2000800080a */
[----:B------:R-:W-:Y:S05]  /*1070*/  BRA `(.L_x_6) ;  /* 0x0000000000107947 */ /* 0x000fea0003800000 */
.L_x_5:
[----:B------:R-:W-:-:S05]  /*1080*/  MOV R4, 0xffffffff ;  /* 0xffffffff00047802 */ /* 0x000fca0000000f00 */
[----:B------:R1:W-:Y:S02]  /*1090*/  STS [UR10+0x158], R4 ;  /* 0x00015804ff007988 */ /* 0x0003e4000800080a */
[----:B-1----:R-:W-:Y:S02]  /*10a0*/  MOV R4, 0x10c0 ;  /* 0x000010c000047802 */ /* 0x002fe40000000f00 */
[----:B------:R-:W-:Y:S05]  /*10b0*/  CALL.REL.NOINC `($__internal_1_$__cuda_sm10x_tcgen05_guardrail_trap_phase_invalid_during_alloc) ;  /* 0x000000f000c07944 */ /* 0x000fea0003c00000 */
.L_x_6:
[----:B------:R-:W-:Y:S05]  /*10c0*/  WARPSYNC.ALL ;  /* 0x0000000000007948 */ /* 0x000fea0003800000 */
[----:B------:R-:W-:Y:S01]  /*10d0*/  NOP ;  /* 0x0000000000007918 */ /* 0x000fe20000000000 */
[----:B------:R-:W2:Y:S01]  /*10e0*/  S2UR UR13, SR_CTAID.X ;  /* 0x00000000000d79c3 */ /* 0x000ea20000002500 */
[----:B------:R-:W2:Y:S01]  /*10f0*/  LDCU UR6, c[0x0][0x640] ;  /* 0x0000c800ff0677ac */ /* 0x000ea20008000800 */
[----:B------:R-:W3:Y:S06]  /*1100*/  LDCU.U8 UR12, c[0x0][0x644] ;  /* 0x0000c880ff0c77ac */ /* 0x000eec0008000000 */
[----:B------:R-:W4:Y:S01]  /*1110*/  S2UR UR5, SR_CgaCtaId ;  /* 0x00000000000579c3 */ /* 0x000f220000008800 */
[----:B------:R-:W-:Y:S01]  /*1120*/  UMOV UR4, 0x400 ;  /* 0x0000040000047882 */ /* 0x000fe20000000000 */
[----:B------:R-:W5:Y:S01]  /*1130*/  LDCU UR9, c[0x0][0x654] ;  /* 0x0000ca80ff0977ac */ /* 0x000f620008000800 */
[----:B------:R-:W1:Y:S01]  /*1140*/  LDCU.U8 UR14, c[0x0][0x650] ;  /* 0x0000ca00ff0e77ac */ /* 0x000e620008000000 */
[----:B------:R-:W1:Y:S01]  /*1150*/  LDCU.U8 UR15, c[0x0][0x651] ;  /* 0x0000ca20ff0f77ac */ /* 0x000e620008000000 */
[----:B--2---:R-:W-:-:S07]  /*1160*/  UIMAD.WIDE.U32 UR6, UR13, UR6, URZ ;  /* 0x000000060d0672a5 */ /* 0x004fce000f8e00ff */
[----:B------:R-:W-:Y:S01]  /*1170*/  UMOV UR6, UR7 ;  /* 0x0000000700067c82 */ /* 0x000fe20008000000 */
[----:B----4-:R-:W-:Y:S02]  /*1180*/  ULEA UR4, UR5, UR4, 0x18 ;  /* 0x0000000405047291 */ /* 0x010fe4000f8ec0ff */
[----:B------:R-:W-:Y:S02]  /*1190*/  UIADD3 UR7, UPT, UPT, -UR6, UR13, URZ ;  /* 0x0000000d06077290 */ /* 0x000fe4000fffe1ff */
[----:B------:R-:W-:Y:S02]  /*11a0*/  UIADD3 UR8, UPT, UPT, UR4, 0xfc00, URZ ;  /* 0x0000fc0004087890 */ /* 0x000fe4000fffe0ff */
[----:B---3--:R-:W-:Y:S01]  /*11b0*/  USHF.R.U32.HI UR7, URZ, UR12, UR7 ;  /* 0x0000000cff077299 */ /* 0x008fe20008011607 */
[----:B------:R-:W2:Y:S01]  /*11c0*/  LDCU.U8 UR12, c[0x0][0x645] ;  /* 0x0000c8a0ff0c77ac */ /* 0x000ea20008000000 */
[----:B------:R-:W-:Y:S02]  /*11d0*/  USHF.R.U32.HI UR8, URZ, 0x4, UR8 ;  /* 0x00000004ff087899 */ /* 0x000fe40008011608 */
[----:B------:R-:W-:-:S02]  /*11e0*/  UIADD3 UR6, UPT, UPT, UR6, UR7, URZ ;  /* 0x0000000706067290 */ /* 0x000fc4000fffe0ff */
[----:B------:R-:W-:-:S05]  /*11f0*/  ULOP3.LUT UR8, UR8, 0x3fc0, URZ, 0xc0, !UPT ;  /* 0x00003fc008087892 */ /* 0x000fca000f8ec0ff */
[----:B------:R-:W3:Y:S01]  /*1200*/  LDCU UR7, c[0x0][0x634] ;  /* 0x0000c680ff0777ac */ /* 0x000ee20008000800 */
[----:B------:R-:W-:Y:S02]  /*1210*/  ULOP3.LUT UR8, UR8, 0x10000, URZ, 0xfc, !UPT ;  /* 0x0001000008087892 */ /* 0x000fe4000f8efcff */
[----:B--2---:R-:W-:-:S04]  /*1220*/  USHF.R.U32.HI UR6, URZ, UR12, UR6 ;  /* 0x0000000cff067299 */ /* 0x004fc80008011606 */
[----:B-1----:R-:W-:Y:S01]  /*1230*/  IMAD.U32 R4, RZ, RZ, UR8 ;  /* 0x00000008ff047e24 */ /* 0x002fe2000f8e00ff */
[----:B------:R-:W1:Y:S01]  /*1240*/  LDCU.U8 UR12, c[0x0][0x638] ;  /* 0x0000c700ff0c77ac */ /* 0x000e620008000000 */
[----:B-----5:R-:W-:-:S04]  /*1250*/  UISETP.GE.AND UP0, UPT, UR6, UR9, UPT ;  /* 0x000000090600728c */ /* 0x020fc8000bf06270 */
[----:B------:R-:W2:Y:S01]  /*1260*/  SHFL.IDX PT, R4, R4, RZ, 0x1f ;  /* 0x00001fff04047589 */ /* 0x000ea200000e0000 */
[----:B------:R-:W4:Y:S01]  /*1270*/  LDCU UR8, c[0x0][0x63c] ;  /* 0x0000c780ff0877ac */ /* 0x000f220008000800 */
[----:B------:R-:W-:-:S05]  /*1280*/  UIADD3 UR6, UPT, UPT, -UR6, URZ, URZ ;  /* 0x000000ff06067290 */ /* 0x000fca000fffe1ff */
[----:B---3--:R-:W3:Y:S01]  /*1290*/  @UP0 LDCU UR7, c[0x0][0x64c] ;  /* 0x0000c980ff0707ac */ /* 0x008ee20008000800 */
[----:B-1----:R-:W-:Y:S01]  /*12a0*/  USEL UR9, UR12, UR14, !UP0 ;  /* 0x0000000e0c097287 */ /* 0x002fe2000c000000 */
[----:B------:R-:W1:Y:S01]  /*12b0*/  LDCU.U8 UR14, c[0x0][0x639] ;  /* 0x0000c720ff0e77ac */ /* 0x000e620008000000 */
[----:B----4-:R-:W-:Y:S01]  /*12c0*/  UIMAD UR8, UR6, UR8, UR13 ;  /* 0x00000008060872a4 */ /* 0x010fe2000f8e020d */
[----:B------:R-:W4:Y:S01]  /*12d0*/  LDCU UR12, c[0x0][0x60c] ;  /* 0x0000c180ff0c77ac */ /* 0x000f220008000800 */
[----:B--2---:R-:W-:Y:S01]  /*12e0*/  R2UR UR50, R4 ;  /* 0x00000000043272ca */ /* 0x004fe200000e0000 */
[----:B------:R-:W-:Y:S02]  /*12f0*/  ULOP3.LUT UR9, UR9, 0xff, URZ, 0xc0, !UPT ;  /* 0x000000ff09097892 */ /* 0x000fe4000f8ec0ff */
[----:B---3--:R-:W-:-:S07]  /*1300*/  UIMAD.WIDE.U32 UR6, UR8, UR7, URZ ;  /* 0x00000007080672a5 */ /* 0x008fce000f8e00ff */
[----:B------:R-:W-:Y:S02]  /*1310*/  UMOV UR6, UR7 ;  /* 0x0000000700067c82 */ /* 0x000fe40008000000 */
[----:B------:R-:W-:Y:S02]  /*1320*/  UIADD3 UR7, UPT, UPT, UR8, -UR6, URZ ;  /* 0x8000000608077290 */ /* 0x000fe4000fffe0ff */
[----:B-1----:R-:W-:Y:S02]  /*1330*/  USEL UR8, UR14, UR15, !UP0 ;  /* 0x0000000f0e087287 */ /* 0x002fe4000c000000 */
[----:B------:R-:W-:Y:S02]  /*1340*/  USHF.R.U32.HI UR7, URZ, UR9, UR7 ;  /* 0x00000009ff077299 */ /* 0x000fe40008011607 */
[----:B----4-:R-:W-:Y:S02]  /*1350*/  UISETP.GE.AND UP0, UPT, UR13, UR12, UPT ;  /* 0x0000000c0d00728c */ /* 0x010fe4000bf06270 */
[----:B------:R-:W-:-:S02]  /*1360*/  ULOP3.LUT UR8, UR8, 0xff, URZ, 0xc0, !UPT ;  /* 0x000000ff08087892 */ /* 0x000fc4000f8ec0ff */
[----:B------:R-:W-:-:S04]  /*1370*/  UIADD3 UR6, UPT, UPT, UR6, UR7, URZ ;  /* 0x0000000706067290 */ /* 0x000fc8000fffe0ff */
[----:B------:R-:W-:Y:S01]  /*1380*/  USHF.R.U32.HI UR26, URZ, UR8, UR6 ;  /* 0x00000008ff1a7299 */ /* 0x000fe20008011606 */
[----:B------:R-:W-:Y:S06]  /*1390*/  BAR.SYNC.DEFER_BLOCKING 0x2, 0x1a0 ;  /* 0x0086800000007b1d */ /* 0x000fec0000010000 */
[----:B------:R-:W1:Y:S02]  /*13a0*/  LDS R5, [UR4+0x158] ;  /* 0x00015804ff057984 */ /* 0x000e640008000800 */
[----:B-1----:R-:W-:-:S13]  /*13b0*/  R2UR UR9, R5 ;  /* 0x00000000050972ca */ /* 0x002fda00000e0000 */
[----:B------:R-:W-:Y:S01]  /*13c0*/  IMAD.U32 R14, RZ, RZ, UR9 ;  /* 0x00000009ff0e7e24 */ /* 0x000fe2000f8e00ff */
[----:B------:R-:W-:Y:S06]  /*13d0*/  BRA.U UP0, `(.L_x_9) ;  /* 0x0000002100707547 */ /* 0x000fec000b800000 */
[----:B------:R-:W1:Y:S02]  /*13e0*/  SYNCS.PHASECHK.TRANS64.TRYWAIT P0, [UR4], RZ ;  /* 0x000000ffff0075a7 */ /* 0x000e640008001104 */
[----:B-1----:R-:W-:Y:S05]  /*13f0*/  @!P0 BRA `(.L_x_10) ;  /* 0x000000dc00cc8947 */ /* 0x002fea0003800000 */
.L_x_70:
[----:B------:R-:W2:Y:S01]  /*1400*/  SYNCS.PHASECHK.TRANS64.TRYWAIT P0, [UR4+0x20], RZ ;  /* 0x000020ffff0075a7 */ /* 0x000ea20008001104 */
[----:B------:R-:W-:Y:S01]  /*1410*/  UIADD3 UR5, UPT, UPT, UR4, 0x14c00, URZ ;  /* 0x00014c0004057890 */ /* 0x000fe2000fffe0ff */
[----:B-1----:R-:W-:Y:S01]  /*1420*/  IMAD.MOV.U32 R4, RZ, RZ, RZ ;  /* 0x000000ffff047224 */ /* 0x002fe200078e00ff */
[----:B------:R-:W-:Y:S02]  /*1430*/  UIADD3 UR16, UPT, UPT, UR50, -0x500, URZ ;  /* 0xfffffb0032107890 */ /* 0x000fe4000fffe0ff */
[----:B------:R-:W-:Y:S02]  /*1440*/  USHF.R.U32.HI UR5, URZ, 0x4, UR5 ;  /* 0x00000004ff057899 */ /* 0x000fe40008011605 */
[C---:B------:R-:W-:Y:S01]  /*1450*/  R2UR UR31, R4.reuse ;  /* 0x00000000041f72ca */ /* 0x040fe200000e0000 */
[----:B------:R-:W-:Y:S01]  /*1460*/  UIADD3 UR14, UPT, UPT, UR50, -0x400, URZ ;  /* 0xfffffc00320e7890 */ /* 0x000fe2000fffe0ff */
[C---:B------:R-:W-:Y:S01]  /*1470*/  R2UR UR30, R4.reuse ;  /* 0x00000000041e72ca */ /* 0x040fe200000e0000 */
[----:B------:R-:W-:Y:S01]  /*1480*/  ULOP3.LUT UR6, UR5, 0x3fc0, URZ, 0xc0, !UPT ;  /* 0x00003fc005067892 */ /* 0x000fe2000f8ec0ff */
[C---:B------:R-:W-:Y:S01]  /*1490*/  R2UR UR29, R4.reuse ;  /* 0x00000000041d72ca */ /* 0x040fe200000e0000 */
[----:B------:R-:W-:Y:S01]  /*14a0*/  UIADD3 UR12, UPT, UPT, UR50, -0x300, URZ ;  /* 0xfffffd00320c7890 */ /* 0x000fe2000fffe0ff */
[C---:B------:R-:W-:Y:S01]  /*14b0*/  R2UR UR28, R4.reuse ;  /* 0x00000000041c72ca */ /* 0x040fe200000e0000 */
[----:B------:R-:W-:Y:S01]  /*14c0*/  ULOP3.LUT UR6, UR6, 0x10000, URZ, 0xfc, !UPT ;  /* 0x0001000006067892 */ /* 0x000fe2000f8efcff */
[----:B------:R-:W-:Y:S01]  /*14d0*/  R2UR UR27, R4 ;  /* 0x00000000041b72ca */ /* 0x000fe200000e0000 */
[----:B------:R-:W-:-:S02]  /*14e0*/  UIADD3 UR10, UPT, UPT, UR50, -0x200, URZ ;  /* 0xfffffe00320a7890 */ /* 0x000fc4000fffe0ff */
[----:B------:R-:W-:Y:S01]  /*14f0*/  UIADD3 UR8, UPT, UPT, UR50, -0x100, URZ ;  /* 0xffffff0032087890 */ /* 0x000fe2000fffe0ff */
[----:B------:R-:W-:Y:S01]  /*1500*/  UMOV UR42, 0x0 ;  /* 0x00000000002a7882 */ /* 0x000fe20000000000 */
        /* <DEDUP_REMOVED lines=9> */
[----:B------:R-:W-:Y:S01]  /*15a0*/  UIADD3 UR5, UPT, UPT, UR4, 0x90, URZ ;  /* 0x0000009004057890 */ /* 0x000fe2000fffe0ff */
        /* <DEDUP_REMOVED lines=9> */
[----:B------:R-:W-:Y:S01]  /*1640*/  UMOV UR7, 0xc0004010 ;  /* 0xc000401000077882 */ /* 0x000fe20000000000 */
[----:B------:R-:W-:Y:S01]  /*1650*/  UMOV UR25, 0xc0004010 ;  /* 0xc000401000197882 */ /* 0x000fe20000000000 */
[----:B------:R-:W-:Y:S01]  /*1660*/  UMOV UR23, 0xc0004010 ;  /* 0xc000401000177882 */ /* 0x000fe20000000000 */
[----:B------:R-:W-:Y:S01]  /*1670*/  UMOV UR21, 0xc0004010 ;  /* 0xc000401000157882 */ /* 0x000fe20000000000 */
[----:B------:R-:W-:Y:S01]  /*1680*/  UMOV UR19, 0xc0004010 ;  /* 0xc000401000137882 */ /* 0x000fe20000000000 */
[----:B--2---:R-:W-:Y:S05]  /*1690*/  @!P0 BRA `(.L_x_11) ;  /* 0x000000dc003c8947 */ /* 0x004fea0003800000 */
.L_x_72:
[----:B------:R2:W-:Y:S01]  /*16a0*/  UTCHMMA gdesc[UR16], gdesc[UR6], tmem[UR31], tmem[UR42], idesc[UR43], !UPT ;  /* 0x00ff2a06100075ea */ /* 0x0005e2000f80001f */
[----:B------:R-:W-:Y:S01]  /*16b0*/  UTCHMMA gdesc[UR14], gdesc[UR24], tmem[UR30], tmem[UR40], idesc[UR41], UPT ;  /* 0x00ff28180e0075ea */ /* 0x000fe2000b80001e */
[----:B------:R3:W-:Y:S01]  /*16c0*/  UTCHMMA gdesc[UR12], gdesc[UR22], tmem[UR29], tmem[UR38], idesc[UR39], UPT ;  /* 0x00ff26160c0075ea */ /* 0x0007e2000b80001d */
[----:B------:R4:W-:Y:S01]  /*16d0*/  UTCHMMA gdesc[UR10], gdesc[UR20], tmem[UR28], tmem[UR36], idesc[UR37], UPT ;  /* 0x00ff24140a0075ea */ /* 0x0009e2000b80001c */
[----:B------:R5:W-:Y:S01]  /*16e0*/  UTCHMMA gdesc[UR8], gdesc[UR18], tmem[UR27], tmem[UR34], idesc[UR35], UPT ;  /* 0x00ff2212080075ea */ /* 0x000be2000b80001b */
[----:B------:R1:W-:Y:S01]  /*16f0*/  UTCBAR [UR5], URZ ;  /* 0x000000ff050073e9 */ /* 0x0003e200080000ff */
[----:B------:R-:W1:Y:S02]  /*1700*/  SYNCS.PHASECHK.TRANS64.TRYWAIT P0, [UR4+0x8], RZ ;  /* 0x000008ffff0075a7 */ /* 0x000e640008001104 */
[----:B-1----:R-:W-:Y:S01]  /*1710*/  IMAD.MOV.U32 R4, RZ, RZ, 0x80 ;  /* 0x00000080ff047424 */ /* 0x002fe200078e00ff */
[----:B------:R-:W-:Y:S02]  /*1720*/  UIADD3 UR48, UPT, UPT, UR50, 0x100, URZ ;  /* 0x0000010032307890 */ /* 0x000fe4000fffe0ff */
[----:B------:R-:W-:-:S02]  /*1730*/  UIADD3 UR46, UPT, UPT, UR50, 0x200, URZ ;  /* 0x00000200322e7890 */ /* 0x000fc4000fffe0ff */
[C---:B------:R-:W-:Y:S01]  /*1740*/  R2UR UR33, R4.reuse ;  /* 0x00000000042172ca */ /* 0x040fe200000e0000 */
[----:B------:R-:W-:Y:S01]  /*1750*/  UIADD3 UR44, UPT, UPT, UR50, 0x300, URZ ;  /* 0x00000300322c7890 */ /* 0x000fe2000fffe0ff */
[C---:B------:R-:W-:Y:S01]  /*1760*/  R2UR UR32, R4.reuse ;  /* 0x00000000042072ca */ /* 0x040fe200000e0000 */
[----:B------:R-:W-:Y:S01]  /*1770*/  UMOV UR54, 0x0 ;  /* 0x0000000000367882 */ /* 0x000fe20000000000 */
[----:B------:R-:W-:Y:S01]  /*1780*/  UMOV UR55, 0x8200490 ;  /* 0x0820049000377882 */ /* 0x000fe20000000000 */
[----:B------:R-:W-:Y:S01]  /*1790*/  UMOV UR51, 0xc0004010 ;  /* 0xc000401000337882 */ /* 0x000fe20000000000 */
[----:B------:R-:W-:Y:S01]  /*17a0*/  UMOV UR49, 0xc0004010 ;  /* 0xc000401000317882 */ /* 0x000fe20000000000 */
[----:B------:R-:W-:Y:S01]  /*17b0*/  UMOV UR47, 0xc0004010 ;  /* 0xc0004010002f7882 */ /* 0x000fe20000000000 */
[----:B------:R-:W-:Y:S01]  /*17c0*/  UMOV UR45, 0xc0004010 ;  /* 0xc0004010002d7882 */ /* 0x000fe20000000000 */
[----:B--2---:R-:W1:Y:S01]  /*17d0*/  LDCU UR31, c[0x0][0x614] ;  /* 0x0000c280ff1f77ac */ /* 0x004e620008000800 */
[C---:B---3--:R-:W-:Y:S01]  /*17e0*/  R2UR UR29, R4.reuse ;  /* 0x00000000041d72ca */ /* 0x048fe200000e0000 */
[----:B------:R-:W2:Y:S01]  /*17f0*/  LDCU UR14, c[0x0][0x38c] ;  /* 0x00007180ff0e77ac */ /* 0x000ea20008000800 */
[----:B----4-:R-:W-:-:S02]  /*1800*/  R2UR UR28, R4 ;  /* 0x00000000041c72ca */ /* 0x010fc400000e0000 */
[----:B-----5:R-:W-:Y:S01]  /*1810*/  R2UR UR27, R4 ;  /* 0x00000000041b72ca */ /* 0x020fe200000e0000 */
[----:B------:R-:W3:Y:S01]  /*1820*/  LDCU UR5, c[0x0][0x380] ;  /* 0x00007000ff0577ac */ /* 0x000ee20008000800 */
[----:B------:R-:W-:Y:S01]  /*1830*/  UMOV UR34, 0x0 ;  /* 0x0000000000227882 */ /* 0x000fe20000000000 */
[----:B------:R-:W-:Y:S01]  /*1840*/  UMOV UR35, 0x1 ;  /* 0x0000000100237882 */ /* 0x000fe20000000000 */
[----:B------:R-:W-:Y:S01]  /*1850*/  UIADD3 UR42, UPT, UPT, UR50, 0x400, URZ ;  /* 0x00000400322a7890 */ /* 0x000fe2000fffe0ff */
[----:B------:R-:W-:Y:S01]  /*1860*/  UMOV UR40, 0x0 ;  /* 0x0000000000287882 */ /* 0x000fe20000000000 */
[----:B------:R-:W-:Y:S01]  /*1870*/  UMOV UR41, 0x8200490 ;  /* 0x0820049000297882 */ /* 0x000fe20000000000 */
[----:B-1----:R-:W-:Y:S01]  /*1880*/  UIADD3 UR8, UPT, UPT, -UR26, UR31, URZ ;  /* 0x0000001f1a087290 */ /* 0x002fe2000fffe1ff */
[----:B------:R-:W-:Y:S01]  /*1890*/  UMOV UR38, 0x0 ;  /* 0x0000000000267882 */ /* 0x000fe20000000000 */
[----:B------:R-:W-:Y:S01]  /*18a0*/  UMOV UR39, 0x8200490 ;  /* 0x0820049000277882 */ /* 0x000fe20000000000 */
[----:B--2---:R-:W-:-:S02]  /*18b0*/  UIADD3 UR13, UPT, UPT, -UR14, URZ, URZ ;  /* 0x000000ff0e0d7290 */ /* 0x004fc4000fffe1ff */
[----:B------:R-:W-:Y:S02]  /*18c0*/  UIADD3 UR15, UPT, UPT, UR14, -0x1, URZ ;  /* 0xffffffff0e0f7890 */ /* 0x000fe4000fffe0ff */
[----:B---3--:R-:W-:Y:S02]  /*18d0*/  UIADD3 UR5, UPT, UPT, UR14, -UR5, URZ ;  /* 0x800000050e057290 */ /* 0x008fe4000fffe0ff */
[----:B------:R-:W-:Y:S02]  /*18e0*/  USHF.R.S32.HI UR13, URZ, 0x1f, UR13 ;  /* 0x0000001fff0d7899 */ /* 0x000fe4000801140d */
[----:B------:R-:W-:Y:S02]  /*18f0*/  ULEA UR5, UR8, UR5, 0x8 ;  /* 0x0000000508057291 */ /* 0x000fe4000f8e40ff */
[----:B------:R-:W-:Y:S02]  /*1900*/  UISETP.GT.AND UP0, UPT, UR14, URZ, UPT ;  /* 0x000000ff0e00728c */ /* 0x000fe4000bf04270 */
[----:B------:R-:W-:-:S02]  /*1910*/  UIADD3 UR9, UPT, UPT, -UR5, URZ, URZ ;  /* 0x000000ff05097290 */ /* 0x000fc4000fffe1ff */
[----:B------:R-:W-:Y:S02]  /*1920*/  UIADD3 UR8, UPT, UPT, UR5, -0x1, URZ ;  /* 0xffffffff05087890 */ /* 0x000fe4000fffe0ff */
[----:B------:R-:W-:Y:S02]  /*1930*/  USHF.R.S32.HI UR9, URZ, 0x1f, UR9 ;  /* 0x0000001fff097899 */ /* 0x000fe40008011409 */
[----:B------:R-:W-:Y:S02]  /*1940*/  USHF.R.S32.HI UR12, URZ, 0x1f, UR15 ;  /* 0x0000001fff0c7899 */ /* 0x000fe4000801140f */
[----:B------:R-:W-:Y:S02]  /*1950*/  ULEA.HI UR13, UR13, -UR14, URZ, 0x7 ;  /* 0x8000000e0d0d7291 */ /* 0x000fe4000f8f38ff */
[----:B------:R-:W-:Y:S02]  /*1960*/  USHF.R.S32.HI UR53, URZ, 0x1f, UR8 ;  /* 0x0000001fff357899 */ /* 0x000fe40008011408 */
[----:B------:R-:W-:-:S02]  /*1970*/  ULEA.HI UR9, UR9, -UR5, URZ, 0x7 ;  /* 0x8000000509097291 */ /* 0x000fc4000f8f38ff */
[----:B------:R-:W-:Y:S02]  /*1980*/  ULEA.HI UR12, UR12, UR15, URZ, 0x7 ;  /* 0x0000000f0c0c7291 */ /* 0x000fe4000f8f38ff */
[----:B------:R-:W-:Y:S02]  /*1990*/  USHF.R.S32.HI UR13, URZ, 0x7, UR13 ;  /* 0x00000007ff0d7899 */ /* 0x000fe4000801140d */
[----:B------:R-:W-:Y:S02]  /*19a0*/  ULEA.HI UR53, UR53, UR8, URZ, 0x7 ;  /* 0x0000000835357291 */ /* 0x000fe4000f8f38ff */
[----:B------:R-:W-:Y:S02]  /*19b0*/  USHF.R.S32.HI UR9, URZ, 0x7, UR9 ;  /* 0x00000007ff097899 */ /* 0x000fe40008011409 */
[----:B------:R-:W-:Y:S02]  /*19c0*/  @UP0 UIMAD.WIDE UR10, UR12, 0x2000000, UR34 ;  /* 0x020000000c0a08a5 */ /* 0x000fe4000f8e0222 */
[----:B------:R-:W-:Y:S01]  /*19d0*/  UIADD3 UR8, UPT, UPT, -UR13, URZ, URZ ;  /* 0x000000ff0d087290 */ /* 0x000fe2000fffe1ff */
[----:B------:R-:W-:Y:S01]  /*19e0*/  UMOV UR36, 0x0 ;  /* 0x0000000000247882 */ /* 0x000fe20000000000 */
[----:B------:R-:W-:Y:S01]  /*19f0*/  UMOV UR37, 0x8200490 ;  /* 0x0820049000257882 */ /* 0x000fe20000000000 */
[----:B------:R-:W-:-:S02]  /*1a00*/  UIADD3 UR16, UPT, UPT, UR4, 0x98, URZ ;  /* 0x0000009804107890 */ /* 0x000fc4000fffe0ff */
[----:B------:R-:W-:Y:S02]  /*1a10*/  UIADD3 UR17, UPT, UPT, UR4, 0x58, URZ ;  /* 0x0000005804117890 */ /* 0x000fe4000fffe0ff */
[----:B------:R-:W-:Y:S02]  /*1a20*/  ULEA.HI.SX32 UR53, UR53, 0x1, 0x19 ;  /* 0x0000000135357891 */ /* 0x000fe4000f8fcaff */
[----:B------:R-:W-:Y:S02]  /*1a30*/  UIADD3 UR9, UPT, UPT, -UR9, URZ, URZ ;  /* 0x000000ff09097290 */ /* 0x000fe4000fffe1ff */
[----:B------:R-:W-:Y:S01]  /*1a40*/  UISETP.GT.AND UP1, UPT, UR5, URZ, UPT ;  /* 0x000000ff0500728c */ /* 0x000fe2000bf24270 */
[----:B------:R-:W-:Y:S01]  /*1a50*/  UMOV UR12, 0x0 ;  /* 0x00000000000c7882 */ /* 0x000fe20000000000 */
[----:B------:R-:W-:Y:S01]  /*1a60*/  UMOV UR13, 0x8200490 ;  /* 0x08200490000d7882 */ /* 0x000fe20000000000 */
[----:B------:R-:W-:Y:S01]  /*1a70*/  UMOV UR43, 0xc0004010 ;  /* 0xc0004010002b7882 */ /* 0x000fe20000000000 */
[----:B------:R-:W-:Y:S07]  /*1a80*/  @!P0 BRA `(.L_x_12) ;  /* 0x000000d800588947 */ /* 0x000fee0003800000 */
.L_x_74:
[----:B------:R2:W-:Y:S01]  /*1a90*/  UTCHMMA gdesc[UR50], gdesc[UR6], tmem[UR33], tmem[UR54], idesc[UR55], !UPT ;  /* 0x00ff3606320075ea */ /* 0x0005e2000f800021 */
[----:B------:R-:W-:Y:S01]  /*1aa0*/  UTCHMMA gdesc[UR48], gdesc[UR24], tmem[UR32], tmem[UR40], idesc[UR41], UPT ;  /* 0x00ff2818300075ea */ /* 0x000fe2000b800020 */
[----:B------:R-:W-:Y:S01]  /*1ab0*/  UTCHMMA gdesc[UR46], gdesc[UR22], tmem[UR29], tmem[UR38], idesc[UR39], UPT ;  /* 0x00ff26162e0075ea */ /* 0x000fe2000b80001d */
[----:B------:R-:W-:Y:S01]  /*1ac0*/  UTCHMMA gdesc[UR44], gdesc[UR20], tmem[UR28], tmem[UR36], idesc[UR37], UPT ;  /* 0x00ff24142c0075ea */ /* 0x000fe2000b80001c */
[----:B------:R-:W-:Y:S01]  /*1ad0*/  UTCHMMA gdesc[UR42], gdesc[UR18], tmem[UR27], tmem[UR12], idesc[UR13], UPT ;  /* 0x00ff0c122a0075ea */ /* 0x000fe2000b80001b */
[----:B------:R3:W-:Y:S01]  /*1ae0*/  UTCBAR [UR16], URZ ;  /* 0x000000ff100073e9 */ /* 0x0007e200080000ff */
[----:B------:R-:W-:Y:S01]  /*1af0*/  @!UP1 UMOV UR53, UR9 ;  /* 0x0000000900359c82 */ /* 0x000fe20008000000 */
[----:B------:R-:W-:Y:S01]  /*1b00*/  @UP0 UMOV UR8, UR11 ;  /* 0x0000000b00080c82 */ /* 0x000fe20008000000 */
[----:B------:R4:W-:Y:S01]  /*1b10*/  UTCBAR [UR17], URZ ;  /* 0x000000ff110073e9 */ /* 0x0009e200080000ff */
[----:B------:R-:W-:-:S04]  /*1b20*/  UISETP.LT.AND UP0, UPT, UR53, UR8, UPT ;  /* 0x000000083500728c */ /* 0x000fc8000bf01270 */
[----:B------:R-:W-:-:S03]  /*1b30*/  USEL UR53, UR53, UR8, UP0 ;  /* 0x0000000835357287 */ /* 0x000fc60008000000 */
[----:B------:R-:W-:Y:S01]  /*1b40*/  UMOV UR8, URZ ;  /* 0x000000ff00087c82 */ /* 0x000fe20008000000 */
[----:B------:R-:W-:Y:S02]  /*1b50*/  UISETP.GE.AND UP0, UPT, UR53, 0x2, UPT ;  /* 0x000000023500788c */ /* 0x000fe4000bf06270 */
[----:B--2---:R-:W-:Y:S01]  /*1b60*/  UIADD3 UR55, UPT, UPT, UR4, 0x20, URZ ;  /* 0x0000002004377890 */ /* 0x004fe2000fffe0ff */
[----:B------:R-:W-:Y:S01]  /*1b70*/  UMOV UR6, 0x1 ;  /* 0x0000000100067882 */ /* 0x000fe20000000000 */
[----:B------:R-:W-:Y:S01]  /*1b80*/  UMOV UR54, URZ ;  /* 0x000000ff00367c82 */ /* 0x000fe20008000000 */
[----:B---3--:R-:W-:-:S04]  /*1b90*/  UMOV UR16, URZ ;  /* 0x000000ff00107c82 */ /* 0x008fc80008000000 */
[----:B------:R-:W-:Y:S05]  /*1ba0*/  BRA.U !UP0, `(.L_x_13) ;  /* 0x0000000d08e87547 */ /* 0x000fea000b800000 */
[----:B------:R-:W-:Y:S01]  /*1bb0*/  HFMA2 R12, -RZ, RZ, 0, 1.430511474609375e-05 ;  /* 0x000000f0ff0c7431 */ /* 0x000fe200000001ff */
[----:B------:R-:W-:Y:S01]  /*1bc0*/  MOV R11, 0x150 ;  /* 0x00000150000b7802 */ /* 0x000fe20000000f00 */
[----:B------:R-:W-:Y:S02]  /*1bd0*/  HFMA2 R9, -RZ, RZ, 0, 2.002716064453125e-05 ;  /* 0x00000150ff097431 */ /* 0x000fe400000001ff */
[----:B------:R-:W-:Y:S02]  /*1be0*/  IMAD.MOV.U32 R10, RZ, RZ, 0xf8 ;  /* 0x000000f8ff0a7424 */ /* 0x000fe400078e00ff */
[----:B------:R-:W-:Y:S02]  /*1bf0*/  HFMA2 R5, -RZ, RZ, 0, 7.62939453125e-06 ;  /* 0x00000080ff057431 */ /* 0x000fe400000001ff */
[----:B------:R-:W-:Y:S01]  /*1c00*/  IMAD.MOV.U32 R8, RZ, RZ, 0x80 ;  /* 0x00000080ff087424 */ /* 0x000fe200078e00ff */
[----:B------:R-:W-:Y:S01]  /*1c10*/  MOV R7, 0x80 ;  /* 0x0000008000077802 */ /* 0x000fe20000000f00 */
[----:B------:R-:W-:Y:S01]  /*1c20*/  IMAD.MOV.U32 R6, RZ, RZ, 0x80 ;  /* 0x00000080ff067424 */ /* 0x000fe200078e00ff */
[----:B------:R-:W-:Y:S01]  /*1c30*/  UIADD3 UR53, UPT, UPT, -UR53, URZ, URZ ;  /* 0x000000ff35357290 */ /* 0x000fe2000fffe1ff */
[----:B-1----:R-:W-:Y:S01]  /*1c40*/  IMAD.MOV.U32 R4, RZ, RZ, 0x80 ;  /* 0x00000080ff047424 */ /* 0x002fe200078e00ff */
[----:B------:R-:W-:Y:S01]  /*1c50*/  UMOV UR6, 0x1 ;  /* 0x0000000100067882 */ /* 0x000fe20000000000 */
[----:B------:R-:W-:Y:S01]  /*1c60*/  UMOV UR16, URZ ;  /* 0x000000ff00107c82 */ /* 0x000fe20008000000 */
[----:B------:R-:W-:Y:S01]  /*1c70*/  UMOV UR8, URZ ;  /* 0x000000ff00087c82 */ /* 0x000fe20008000000 */
[----:B------:R-:W-:Y:S01]  /*1c80*/  UMOV UR54, URZ ;  /* 0x000000ff00367c82 */ /* 0x000fe20008000000 */
[----:B------:R-:W-:Y:S01]  /*1c90*/  UIADD3 UR57, UPT, UPT, UR4, 0x90, URZ ;  /* 0x0000009004397890 */ /* 0x000fe2000fffe0ff */
        /* <DEDUP_REMOVED lines=20> */
[----:B------:R-:W-:-:S05]  /*1de0*/  UMOV UR59, 0x8200490 ;  /* 0x08200490003b7882 */ /* 0x000fca0000000000 */
.L_x_20:
[----:B------:R-:W-:Y:S02]  /*1df0*/  USHF.L.U32 UR5, UR16, 0x1f, URZ ;  /* 0x0000001f10057899 */ /* 0x000fe400080006ff */
[----:B------:R-:W-:Y:S04]  /*1e00*/  ULEA UR40, UR6, UR55, 0x3 ;  /* 0x0000003706287291 */ /* 0x000fe8000f8e18ff */
[----:B-1----:R-:W-:Y:S05]  /*1e10*/  MOV R13, UR5 ;  /* 0x00000005000d7c02 */ /* 0x002fea0008000f00 */
[----:B------:R-:W1:Y:S02]  /*1e20*/  SYNCS.PHASECHK.TRANS64.TRYWAIT P0, [UR40], R13 ;  /* 0x0000000dff0075a7 */ /* 0x000e640008001128 */
[----:B-12---:R-:W-:Y:S05]  /*1e30*/  @!P0 BRA `(.L_x_14) ;  /* 0x000000d400848947 */ /* 0x006fea0003800000 */
.L_x_76:
[----:B------:R-:W-:Y:S02]  /*1e40*/  USHF.L.U32 UR7, UR54, 0x1f, URZ ;  /* 0x0000001f36077899 */ /* 0x000fe400080006ff */
[----:B------:R-:W-:Y:S02]  /*1e50*/  UIMAD UR5, UR6, 0x5000, UR4 ;  /* 0x00005000060578a4 */ /* 0x000fe4000f8e0204 */
[----:B------:R-:W-:Y:S02]  /*1e60*/  UISETP.NE.U32.AND UP0, UPT, UR8, URZ, UPT ;  /* 0x000000ff0800728c */ /* 0x000fe4000bf05070 */
[----:B-1----:R-:W-:Y:S01]  /*1e70*/  MOV R13, UR7 ;  /* 0x00000007000d7c02 */ /* 0x002fe20008000f00 */
[----:B------:R-:W-:Y:S03]  /*1e80*/  UIADD3 UR5, UPT, UPT, UR5, 0x14c00, URZ ;  /* 0x00014c0005057890 */ /* 0x000fe6000fffe0ff */
[----:B------:R-:W1:Y:S01]  /*1e90*/  SYNCS.PHASECHK.TRANS64.TRYWAIT P0, [UR4+0xa0], R13 ;  /* 0x0000a00dff0075a7 */ /* 0x000e620008001104 */
[----:B------:R-:W-:Y:S01]  /*1ea0*/  USHF.R.U32.HI UR5, URZ, 0x4, UR5 ;  /* 0x00000004ff057899 */ /* 0x000fe20008011605 */
[----:B-1----:R-:W-:Y:S11]  /*1eb0*/  @!P0 BRA `(.L_x_15) ;  /* 0x000000d400848947 */ /* 0x002ff60003800000 */
.L_x_78:
[----:B-1----:R-:W-:Y:S01]  /*1ec0*/  IMAD.MOV.U32 R13, RZ, RZ, 0x40 ;  /* 0x00000040ff0d7424 */ /* 0x002fe200078e00ff */
[----:B------:R-:W-:Y:S01]  /*1ed0*/  UMOV UR12, 0x0 ;  /* 0x00000000000c7882 */ /* 0x000fe20000000000 */
[----:B------:R-:W-:Y:S01]  /*1ee0*/  UMOV UR13, 0x8150490 ;  /* 0x08150490000d7882 */ /* 0x000fe20000000000 */
[----:B------:R-:W-:Y:S01]  /*1ef0*/  UMOV UR11, 0xc0004010 ;  /* 0xc0004010000b7882 */ /* 0x000fe20000000000 */
[----:B------:R-:W-:Y:S01]  /*1f00*/  UMOV UR14, 0x0 ;  /* 0x00000000000e7882 */ /* 0x000fe20000000000 */
[----:B------:R-:W-:Y:S01]  /*1f10*/  R2UR UR9, R13 ;  /* 0x000000000d0972ca */ /* 0x000fe200000e0000 */
[----:B------:R-:W-:Y:S01]  /*1f20*/  IMAD.MOV.U32 R13, RZ, RZ, 0x100 ;  /* 0x00000100ff0d7424 */ /* 0x000fe200078e00ff */
[----:B------:R-:W-:Y:S01]  /*1f30*/  UMOV UR15, 0x8150490 ;  /* 0x08150490000f7882 */ /* 0x000fe20000000000 */
[----:B------:R-:W-:Y:S01]  /*1f40*/  UMOV UR37, 0xc0004010 ;  /* 0xc000401000257882 */ /* 0x000fe20000000000 */
[----:B------:R-:W-:Y:S01]  /*1f50*/  UMOV UR35, 0xc0004010 ;  /* 0xc000401000237882 */ /* 0x000fe20000000000 */
[----:B------:R-:W-:Y:S01]  /*1f60*/  UMOV UR33, 0xc0004010 ;  /* 0xc000401000217882 */ /* 0x000fe20000000000 */
[----:B------:R-:W-:Y:S01]  /*1f70*/  R2UR UR8, R13 ;  /* 0x000000000d0872ca */ /* 0x000fe200000e0000 */
[----:B------:R-:W-:Y:S01]  /*1f80*/  ULOP3.LUT UR5, UR5, 0x3fc0, URZ, 0xc0, !UPT ;  /* 0x00003fc005057892 */ /* 0x000fe2000f8ec0ff */
[----:B------:R-:W-:Y:S01]  /*1f90*/  IMAD.MOV.U32 R15, RZ, RZ, 0x48 ;  /* 0x00000048ff0f7424 */ /* 0x000fe200078e00ff */
[----:B------:R-:W-:Y:S01]  /*1fa0*/  UMOV UR31, 0xc0004010 ;  /* 0xc0004010001f7882 */ /* 0x000fe20000000000 */
[----:B------:R-:W-:Y:S01]  /*1fb0*/  IMAD.U32 R13, RZ, RZ, UR7 ;  /* 0x00000007ff0d7e24 */ /* 0x000fe2000f8e00ff */
[----:B------:R-:W-:Y:S01]  /*1fc0*/  ULOP3.LUT UR10, UR5, 0x1000000, URZ, 0xfc, !UPT ;  /* 0x01000000050a7892 */ /* 0x000fe2000f8efcff */
[----:B------:R-:W-:Y:S02]  /*1fd0*/  UMOV UR29, 0xc0004010 ;  /* 0xc0004010001d7882 */ /* 0x000fe40000000000 */
[----:B------:R-:W-:Y:S01]  /*1fe0*/  R2UR UR5, R15 ;  /* 0x000000000f0572ca */ /* 0x000fe200000e0000 */
[----:B------:R-:W-:Y:S01]  /*1ff0*/  IMAD.MOV.U32 R15, RZ, RZ, 0x100 ;  /* 0x00000100ff0f7424 */ /* 0x000fe200078e00ff */
[----:B------:R-:W-:Y:S02]  /*2000*/  UIADD3 UR36, UPT, UPT, UR10, 0x20, URZ ;  /* 0x000000200a247890 */ /* 0x000fe4000fffe0ff */
[----:B------:R-:W-:Y:S02]  /*2010*/  UIADD3 UR34, UPT, UPT, UR10, 0x40, URZ ;  /* 0x000000400a227890 */ /* 0x000fe4000fffe0ff */
[----:B------:R1:W-:Y:S01]  /*2020*/  UTCHMMA tmem[UR9], gdesc[UR10], tmem[UR8], tmem[UR12], idesc[UR13], UP0 ;  /* 0x00ff0c0a090079ea */ /* 0x0003e20008000008 */
[----:B------:R-:W-:Y:S02]  /*2030*/  UIADD3 UR32, UPT, UPT, UR10, 0x60, URZ ;  /* 0x000000600a207890 */ /* 0x000fe4000fffe0ff */
[----:B------:R-:W-:Y:S02]  /*2040*/  UIADD3 UR30, UPT, UPT, UR10, 0x80, URZ ;  /* 0x000000800a1e7890 */ /* 0x000fe4000fffe0ff */
[----:B------:R-:W-:Y:S01]  /*2050*/  UIADD3 UR28, UPT, UPT, UR10, 0xa0, URZ ;  /* 0x000000a00a1c7890 */ /* 0x000fe2000fffe0ff */
[----:B-1----:R-:W-:Y:S01]  /*2060*/  R2UR UR12, R15 ;  /* 0x000000000f0c72ca */ /* 0x002fe200000e0000 */
[----:B------:R-:W-:Y:S05]  /*2070*/  IMAD.MOV.U32 R15, RZ, RZ, 0x50 ;  /* 0x00000050ff0f7424 */ /* 0x000fea00078e00ff */
[----:B------:R-:W-:Y:S01]  /*2080*/  R2UR UR13, R15 ;  /* 0x000000000f0d72ca */ /* 0x000fe200000e0000 */
[----:B------:R-:W-:Y:S05]  /*2090*/  IMAD.MOV.U32 R15, RZ, RZ, 0x100 ;  /* 0x00000100ff0f7424 */ /* 0x000fea00078e00ff */
[----:B------:R-:W-:Y:S01]  /*20a0*/  R2UR UR8, R15 ;  /* 0x000000000f0872ca */ /* 0x000fe200000e0000 */
[----:B------:R1:W-:Y:S01]  /*20b0*/  UTCHMMA tmem[UR5], gdesc[UR36], tmem[UR12], tmem[UR14], idesc[UR15], UPT ;  /* 0x00ff0e24050079ea */ /* 0x0003e2000b80000c */
[----:B------:R-:W-:Y:S05]  /*20c0*/  HFMA2 R15, -RZ, RZ, 0, 5.245208740234375e-06 ;  /* 0x00000058ff0f7431 */ /* 0x000fea00000001ff */
[----:B------:R-:W-:Y:S01]  /*20d0*/  R2UR UR9, R15 ;  /* 0x000000000f0972ca */ /* 0x000fe200000e0000 */
[----:B------:R-:W-:Y:S05]  /*20e0*/  IMAD.MOV.U32 R15, RZ, RZ, 0x100 ;  /* 0x00000100ff0f7424 */ /* 0x000fea00078e00ff */
[----:B------:R2:W-:Y:S01]  /*20f0*/  UTCHMMA tmem[UR13], gdesc[UR34], tmem[UR8], tmem[UR14], idesc[UR15], UPT ;  /* 0x00ff0e220d0079ea */ /* 0x0005e2000b800008 */
[----:B-1----:R-:W-:Y:S01]  /*2100*/  R2UR UR5, R15 ;  /* 0x000000000f0572ca */ /* 0x002fe200000e0000 */
[----:B------:R-:W-:Y:S05]  /*2110*/  IMAD.MOV.U32 R15, RZ, RZ, 0x60 ;  /* 0x00000060ff0f7424 */ /* 0x000fea00078e00ff */
[----:B------:R-:W-:Y:S01]  /*2120*/  R2UR UR12, R15 ;  /* 0x000000000f0c72ca */ /* 0x000fe200000e0000 */
[----:B------:R-:W-:Y:S06]  /*2130*/  IMAD.MOV.U32 R15, RZ, RZ, 0x100 ;  /* 0x00000100ff0f7424 */ /* 0x000fec00078e00ff */
[----:B------:R1:W-:Y:S01]  /*2140*/  UTCHMMA tmem[UR9], gdesc[UR32], tmem[UR5], tmem[UR14], idesc[UR15], UPT ;  /* 0x00ff0e20090079ea */ /* 0x0003e2000b800005 */
[----:B--2---:R-:W-:Y:S01]  /*2150*/  R2UR UR8, R15 ;  /* 0x000000000f0872ca */ /* 0x004fe200000e0000 */
[----:B------:R-:W-:Y:S05]  /*2160*/  HFMA2 R15, -RZ, RZ, 0, 6.198883056640625e-06 ;  /* 0x00000068ff0f7431 */ /* 0x000fea00000001ff */
[----:B------:R-:W-:Y:S01]  /*2170*/  R2UR UR13, R15 ;  /* 0x000000000f0d72ca */ /* 0x000fe200000e0000 */
[----:B------:R-:W-:Y:S06]  /*2180*/  IMAD.MOV.U32 R15, RZ, RZ, 0x100 ;  /* 0x00000100ff0f7424 */ /* 0x000fec00078e00ff */
[----:B------:R2:W-:Y:S01]  /*2190*/  UTCHMMA tmem[UR12], gdesc[UR30], tmem[UR8], tmem[UR14], idesc[UR15], UPT ;  /* 0x00ff0e1e0c0079ea */ /* 0x0005e2000b800008 */
[----:B-1----:R-:W-:Y:S11]  /*21a0*/  R2UR UR5, R15 ;  /* 0x000000000f0572ca */ /* 0x002ff600000e0000 */
[----:B------:R-:W-:Y:S02]  /*21b0*/  @!UPT UIADD3 URZ, UPT, UPT, URZ, URZ, URZ ;  /* 0x000000fffffff290 */ /* 0x000fe4000fffe0ff */
[----:B------:R2:W-:Y:S01]  /*21c0*/  UTCHMMA tmem[UR13], gdesc[UR28], tmem[UR5], tmem[UR14], idesc[UR15], UPT ;  /* 0x00ff0e1c0d0079ea */ /* 0x0005e2000b800005 */
[----:B------:R-:W1:Y:S02]  /*21d0*/  SYNCS.PHASECHK.TRANS64.TRYWAIT P0, [UR4+0xb0], R13 ;  /* 0x0000b00dff0075a7 */ /* 0x000e640008001104 */
[----:B-12---:R-:W-:Y:S05]  /*21e0*/  @!P0 BRA `(.L_x_16) ;  /* 0x000000d000d88947 */ /* 0x006fea0003800000 */
.L_x_80:
[----:B------:R-:W-:Y:S01]  /*21f0*/  UIADD3 UR6, UPT, UPT, UR6, 0x1, URZ ;  /* 0x0000000106067890 */ /* 0x000fe2000fffe0ff */
[----:B------:R-:W-:Y:S01]  /*2200*/  IMAD.MOV.U32 R15, RZ, RZ, 0x70 ;  /* 0x00000070ff0f7424 */ /* 0x000fe200078e00ff */
[----:B------:R-:W-:Y:S02]  /*2210*/  UIADD3 UR26, UPT, UPT, UR10, 0xc0, URZ ;  /* 0x000000c00a1a7890 */ /* 0x000fe4000fffe0ff */
[----:B------:R-:W-:Y:S02]  /*2220*/  UISETP.NE.AND UP1, UPT, UR6, 0x7, UPT ;  /* 0x000000070600788c */ /* 0x000fe4000bf25270 */
[----:B------:R-:W-:Y:S01]  /*2230*/  UIADD3 UR24, UPT, UPT, UR10, 0xe0, URZ ;  /* 0x000000e00a187890 */ /* 0x000fe2000fffe0ff */
[----:B------:R-:W-:Y:S01]  /*2240*/  R2UR UR8, R15 ;  /* 0x000000000f0872ca */ /* 0x000fe200000e0000 */
[----:B------:R-:W-:Y:S01]  /*2250*/  USEL UR5, URZ, 0x1, UP1 ;  /* 0x00000001ff057887 */ /* 0x000fe20008800000 */
[----:B------:R-:W-:Y:S01]  /*2260*/  IMAD.MOV.U32 R15, RZ, RZ, 0x100 ;  /* 0x00000100ff0f7424 */ /* 0x000fe200078e00ff */
[----:B------:R-:W-:Y:S01]  /*2270*/  UMOV UR12, 0x0 ;  /* 0x00000000000c7882 */ /* 0x000fe20000000000 */
[----:B------:R-:W-:Y:S01]  /*2280*/  UMOV UR13, 0x8150490 ;  /* 0x08150490000d7882 */ /* 0x000fe20000000000 */
[----:B------:R-:W-:Y:S01]  /*2290*/  UMOV UR27, 0xc0004010 ;  /* 0xc0004010001b7882 */ /* 0x000fe20000000000 */
[----:B------:R-:W-:Y:S01]  /*22a0*/  ULOP3.LUT UR39, UR16, UR5, URZ, 0x3c, !UPT ;  /* 0x0000000510277292 */ /* 0x000fe2000f8e3cff */
[----:B------:R-:W-:Y:S01]  /*22b0*/  R2UR UR9, R15 ;  /* 0x000000000f0972ca */ /* 0x000fe200000e0000 */
[----:B------:R-:W-:Y:S01]  /*22c0*/  USEL UR6, UR6, URZ, UP1 ;  /* 0x000000ff06067287 */ /* 0x000fe20008800000 */
[----:B------:R-:W-:Y:S01]  /*22d0*/  MOV R15, 0x78 ;  /* 0x00000078000f7802 */ /* 0x000fe20000000f00 */
[----:B------:R-:W-:Y:S02]  /*22e0*/  USHF.L.U32 UR5, UR39, 0x1f, URZ ;  /* 0x0000001f27057899 */ /* 0x000fe400080006ff */
[----:B------:R-:W-:Y:S01]  /*22f0*/  ULEA UR38, UR6, UR55, 0x3 ;  /* 0x0000003706267291 */ /* 0x000fe2000f8e18ff */
[----:B------:R-:W-:Y:S01]  /*2300*/  UMOV UR14, 0x0 ;  /* 0x00000000000e7882 */ /* 0x000fe20000000000 */
[----:B------:R-:W-:Y:S02]  /*2310*/  UMOV UR15, 0x8150490 ;  /* 0x08150490000f7882 */ /* 0x000fe40000000000 */
[----:B-1----:R-:W-:Y:S01]  /*2320*/  MOV R13, UR5 ;  /* 0x00000005000d7c02 */ /* 0x002fe20008000f00 */
[----:B------:R-:W-:Y:S03]  /*2330*/  UMOV UR25, 0xc0004010 ;  /* 0xc000401000197882 */ /* 0x000fe60000000000 */
[----:B------:R1:W-:Y:S02]  /*2340*/  UTCHMMA tmem[UR8], gdesc[UR26], tmem[UR9], tmem[UR12], idesc[UR13], UPT ;  /* 0x00ff0c1a080079ea */ /* 0x0003e4000b800009 */
[----:B-1----:R-:W-:Y:S01]  /*2350*/  R2UR UR12, R15 ;  /* 0x000000000f0c72ca */ /* 0x002fe200000e0000 */
[----:B------:R-:W-:Y:S05]  /*2360*/  IMAD.MOV.U32 R15, RZ, RZ, 0x100 ;  /* 0x00000100ff0f7424 */ /* 0x000fea00078e00ff */
[----:B------:R-:W-:Y:S11]  /*2370*/  R2UR UR13, R15 ;  /* 0x000000000f0d72ca */ /* 0x000ff600000e0000 */
[----:B------:R-:W-:Y:S02]  /*2380*/  @!UPT UIADD3 URZ, UPT, UPT, URZ, URZ, URZ ;  /* 0x000000fffffff290 */ /* 0x000fe4000fffe0ff */
[----:B------:R1:W-:Y:S01]  /*2390*/  UTCHMMA tmem[UR12], gdesc[UR24], tmem[UR13], tmem[UR14], idesc[UR15], UPT ;  /* 0x00ff0e180c0079ea */ /* 0x0003e2000b80000d */
[----:B------:R-:W2:Y:S02]  /*23a0*/  SYNCS.PHASECHK.TRANS64.TRYWAIT P0, [UR38], R13 ;  /* 0x0000000dff0075a7 */ /* 0x000ea40008001126 */
[----:B-12---:R-:W-:Y:S05]  /*23b0*/  @!P0 BRA `(.L_x_17) ;  /* 0x000000d000848947 */ /* 0x006fea0003800000 */
.L_x_82:
[----:B------:R-:W-:Y:S01]  /*23c0*/  UIMAD UR5, UR6, 0x5000, UR4 ;  /* 0x00005000060578a4 */ /* 0x000fe2000f8e0204 */
[----:B------:R-:W-:Y:S01]  /*23d0*/  MOV.SPILL R15, UR10 ;  /* 0x0000000a000f7c02 */ /* 0x000fe20009000f00 */
[----:B------:R-:W-:Y:S01]  /*23e0*/  UIADD3 UR14, UPT, UPT, UR50, -0x500, URZ ;  /* 0xfffffb00320e7890 */ /* 0x000fe2000fffe0ff */
[----:B-1----:R-:W-:Y:S01]  /*23f0*/  IMAD.MOV.U32 R13, RZ, RZ, RZ ;  /* 0x000000ffff0d7224 */ /* 0x002fe200078e00ff */
[----:B------:R-:W-:Y:S01]  /*2400*/  UIADD3 UR5, UPT, UPT, UR5, 0x14c00, URZ ;  /* 0x00014c0005057890 */ /* 0x000fe2000fffe0ff */
[----:B------:R-:W-:Y:S01]  /*2410*/  MOV.SPILL R16, UR11 ;  /* 0x0000000b00107c02 */ /* 0x000fe20009000f00 */
[----:B------:R-:W-:Y:S02]  /*2420*/  UIADD3 UR12, UPT, UPT, UR48, -0x500, URZ ;  /* 0xfffffb00300c7890 */ /* 0x000fe4000fffe0ff */
[----:B------:R-:W-:Y:S01]  /*2430*/  USHF.R.U32.HI UR5, URZ, 0x4, UR5 ;  /* 0x00000004ff057899 */ /* 0x000fe20008011605 */
[C---:B------:R-:W-:Y:S01]  /*2440*/  R2UR UR18, R13.reuse ;  /* 0x000000000d1272ca */ /* 0x040fe200000e0000 */
[----:B------:R-:W-:Y:S01]  /*2450*/  UIADD3 UR16, UPT, UPT, UR46, -0x500, URZ ;  /* 0xfffffb002e107890 */ /* 0x000fe2000fffe0ff */
[C---:B------:R-:W-:Y:S01]  /*2460*/  R2UR UR41, R13.reuse ;  /* 0x000000000d2972ca */ /* 0x040fe200000e0000 */
[----:B------:R-:W-:Y:S01]  /*2470*/  ULOP3.LUT UR5, UR5, 0x3fc0, URZ, 0xc0, !UPT ;  /* 0x00003fc005057892 */ /* 0x000fe2000f8ec0ff */
[C---:B------:R-:W-:Y:S01]  /*2480*/  R2UR UR52, R13.reuse ;  /* 0x000000000d3472ca */ /* 0x040fe200000e0000 */
[----:B------:R-:W-:Y:S01]  /*2490*/  UMOV UR10, 0x0 ;  /* 0x00000000000a7882 */ /* 0x000fe20000000000 */
[----:B------:R-:W-:Y:S01]  /*24a0*/  UMOV UR11, 0x8200490 ;  /* 0x08200490000b7882 */ /* 0x000fe20000000000 */
[----:B------:R-:W-:Y:S01]  /*24b0*/  ULOP3.LUT UR8, UR5, 0x10000, URZ, 0xfc, !UPT ;  /* 0x0001000005087892 */ /* 0x000fe2000f8efcff */
[----:B------:R-:W-:Y:S01]  /*24c0*/  UMOV UR15, UR51 ;  /* 0x00000033000f7c82 */ /* 0x000fe20008000000 */
[----:B------:R-:W-:Y:S02]  /*24d0*/  UMOV UR9, 0xc0004010 ;  /* 0xc000401000097882 */ /* 0x000fe40000000000 */
[----:B------:R-:W-:Y:S01]  /*24e0*/  UIADD3 UR22, UPT, UPT, UR8, 0x100, URZ ;  /* 0x0000010008167890 */ /* 0x000fe2000fffe0ff */
[----:B------:R-:W-:Y:S01]  /*24f0*/  R2UR UR5, R13 ;  /* 0x000000000d0572ca */ /* 0x000fe200000e0000 */
[----:B------:R-:W-:Y:S01]  /*2500*/  UIADD3 UR20, UPT, UPT, UR8, 0x200, URZ ;  /* 0x0000020008147890 */ /* 0x000fe2000fffe0ff */
[----:B------:R-:W-:Y:S02]  /*2510*/  UMOV UR13, UR49 ;  /* 0x00000031000d7c82 */ /* 0x000fe40008000000 */
[----:B------:R1:W-:Y:S01]  /*2520*/  UTCHMMA gdesc[UR14], gdesc[UR8], tmem[UR18], tmem[UR10], idesc[UR11], !UPT ;  /* 0x00ff0a080e0075ea */ /* 0x0003e2000f800012 */
[----:B------:R-:W-:Y:S01]  /*2530*/  UMOV UR23, 0xc0004010 ;  /* 0xc000401000177882 */ /* 0x000fe20000000000 */
[----:B----4-:R-:W-:Y:S01]  /*2540*/  UMOV UR17, UR47 ;  /* 0x0000002f00117c82 */ /* 0x010fe20008000000 */
[----:B------:R-:W-:Y:S01]  /*2550*/  UMOV UR21, 0xc0004010 ;  /* 0xc000401000157882 */ /* 0x000fe20000000000 */
[----:B------:R-:W-:Y:S05]  /*2560*/  UMOV UR19, UR45 ;  /* 0x0000002d00137c82 */ /* 0x000fea0008000000 */
[----:B------:R2:W-:Y:S01]  /*2570*/  UTCHMMA gdesc[UR12], gdesc[UR22], tmem[UR5], tmem[UR10], idesc[UR11], UPT ;  /* 0x00ff0a160c0075ea */ /* 0x0005e2000b800005 */
[----:B------:R3:W-:Y:S01]  /*2580*/  UTCHMMA gdesc[UR16], gdesc[UR20], tmem[UR41], tmem[UR10], idesc[UR11], UPT ;  /* 0x00ff0a14100075ea */ /* 0x0007e2000b800029 */
[----:B-1----:R-:W-:Y:S02]  /*2590*/  UIADD3 UR18, UPT, UPT, UR44, -0x500, URZ ;  /* 0xfffffb002c127890 */ /* 0x002fe4000fffe0ff */
[----:B------:R-:W-:Y:S01]  /*25a0*/  UIADD3 UR14, UPT, UPT, UR8, 0x300, URZ ;  /* 0x00000300080e7890 */ /* 0x000fe2000fffe0ff */
[----:B------:R-:W-:Y:S01]  /*25b0*/  UMOV UR15, 0xc0004010 ;  /* 0xc0004010000f7882 */ /* 0x000fe20000000000 */
[----:B--2---:R-:W-:Y:S07]  /*25c0*/  UIADD3 UR12, UPT, UPT, UR8, 0x400, URZ ;  /* 0x00000400080c7890 */ /* 0x004fee000fffe0ff */
[----:B------:R1:W-:Y:S01]  /*25d0*/  UTCHMMA gdesc[UR18], gdesc[UR14], tmem[UR52], tmem[UR10], idesc[UR11], UPT ;  /* 0x00ff0a0e120075ea */ /* 0x0003e2000b800034 */
[----:B---3--:R-:W-:Y:S01]  /*25e0*/  UIADD3 UR16, UPT, UPT, UR42, -0x500, URZ ;  /* 0xfffffb002a107890 */ /* 0x008fe2000fffe0ff */
[----:B------:R-:W-:Y:S01]  /*25f0*/  UMOV UR17, UR43 ;  /* 0x0000002b00117c82 */ /* 0x000fe20008000000 */
[----:B------:R-:W-:Y:S01]  /*2600*/  UMOV UR13, 0xc0004010 ;  /* 0xc0004010000d7882 */ /* 0x000fe20000000000 */
[----:B-1----:R-:W-:Y:S01]  /*2610*/  R2UR.FILL UR10, R15 ;  /* 0x000000000f0a72ca */ /* 0x002fe200004e0000 */
[----:B------:R-:W-:Y:S01]  /*2620*/  IMAD.U32 R15, RZ, RZ, UR7 ;  /* 0x00000007ff0f7e24 */ /* 0x000fe2000f8e00ff */
[----:B------:R-:W-:Y:S01]  /*2630*/  UMOV UR18, 0x0 ;  /* 0x0000000000127882 */ /* 0x000fe20000000000 */
[----:B------:R-:W-:Y:S01]  /*2640*/  UMOV UR19, 0x8200490 ;  /* 0x0820049000137882 */ /* 0x000fe20000000000 */
[----:B------:R-:W-:Y:S02]  /*2650*/  R2UR.FILL UR11, R16 ;  /* 0x00000000100b72ca */ /* 0x000fe400004e0000 */
[----:B------:R1:W-:Y:S01]  /*2660*/  UTCHMMA gdesc[UR16], gdesc[UR12], tmem[UR5], tmem[UR18], idesc[UR19], UPT ;  /* 0x00ff120c100075ea */ /* 0x0003e2000b800005 */
[----:B------:R1:W-:Y:S01]  /*2670*/  UTCBAR [UR57], URZ ;  /* 0x000000ff390073e9 */ /* 0x0003e200080000ff */
[----:B------:R-:W2:Y:S02]  /*2680*/  SYNCS.PHASECHK.TRANS64.TRYWAIT P0, [UR4+0xa8], R15 ;  /* 0x0000a80fff0075a7 */ /* 0x000ea40008001104 */
[----:B-12---:R-:W-:Y:S09]  /*2690*/  @!P0 BRA `(.L_x_18) ;  /* 0x000000cc00ec8947 */ /* 0x006ff20003800000 */
.L_x_84:
[----:B------:R-:W-:Y:S01]  /*26a0*/  MOV.SPILL R15, UR8 ;  /* 0x00000008000f7c02 */ /* 0x000fe20009000f00 */
[----:B-1----:R-:W-:Y:S01]  /*26b0*/  IMAD.MOV.U32 R13, RZ, RZ, 0xc0 ;  /* 0x000000c0ff0d7424 */ /* 0x002fe200078e00ff */
[----:B------:R-:W-:Y:S01]  /*26c0*/  MOV.SPILL R16, UR9 ;  /* 0x0000000900107c02 */ /* 0x000fe20009000f00 */
[----:B------:R-:W-:Y:S01]  /*26d0*/  UMOV UR8, 0x0 ;  /* 0x0000000000087882 */ /* 0x000fe20000000000 */
[----:B------:R-:W-:Y:S01]  /*26e0*/  UMOV UR9, 0x8150490 ;  /* 0x0815049000097882 */ /* 0x000fe20000000000 */
[----:B------:R-:W-:Y:S01]  /*26f0*/  UMOV UR19, 0x8150490 ;  /* 0x0815049000137882 */ /* 0x000fe20000000000 */
[----:B------:R-:W-:Y:S01]  /*2700*/  R2UR UR17, R13 ;  /* 0x000000000d1172ca */ /* 0x000fe200000e0000 */
[----:B------:R-:W-:Y:S05]  /*2710*/  IMAD.MOV.U32 R13, RZ, RZ, 0x150 ;  /* 0x00000150ff0d7424 */ /* 0x000fea00078e00ff */
[----:B------:R-:W-:Y:S01]  /*2720*/  R2UR UR18, R13 ;  /* 0x000000000d1272ca */ /* 0x000fe200000e0000 */
[----:B------:R-:W-:Y:S05]  /*2730*/  IMAD.MOV.U32 R13, RZ, RZ, 0xc8 ;  /* 0x000000c8ff0d7424 */ /* 0x000fea00078e00ff */
[----:B------:R-:W-:Y:S01]  /*2740*/  R2UR UR16, R13 ;  /* 0x000000000d1072ca */ /* 0x000fe200000e0000 */
[----:B------:R-:W-:Y:S05]  /*2750*/  IMAD.MOV.U32 R13, RZ, RZ, 0x150 ;  /* 0x00000150ff0d7424 */ /* 0x000fea00078e00ff */
[----:B------:R-:W-:Y:S01]  /*2760*/  R2UR UR41, R13 ;  /* 0x000000000d2972ca */ /* 0x000fe200000e0000 */
[----:B------:R1:W-:Y:S01]  /*2770*/  UTCHMMA tmem[UR17], gdesc[UR10], tmem[UR18], tmem[UR8], idesc[UR9], UP0 ;  /* 0x00ff080a110079ea */ /* 0x0003e20008000012 */
[----:B------:R-:W-:Y:S05]  /*2780*/  IMAD.MOV.U32 R13, RZ, RZ, 0xd0 ;  /* 0x000000d0ff0d7424 */ /* 0x000fea00078e00ff */
[----:B------:R-:W-:Y:S01]  /*2790*/  R2UR UR5, R13 ;  /* 0x000000000d0572ca */ /* 0x000fe200000e0000 */
[----:B------:R-:W-:Y:S01]  /*27a0*/  IMAD.MOV.U32 R13, RZ, RZ, 0x150 ;  /* 0x00000150ff0d7424 */ /* 0x000fe200078e00ff */
[----:B-1----:R-:W-:Y:S01]  /*27b0*/  R2UR.FILL UR8, R15 ;  /* 0x000000000f0872ca */ /* 0x002fe200004e0000 */
[----:B------:R-:W-:Y:S01]  /*27c0*/  UMOV UR18, 0x0 ;  /* 0x0000000000127882 */ /* 0x000fe20000000000 */
[----:B------:R-:W-:Y:S02]  /*27d0*/  UMOV UR10, 0x0 ;  /* 0x00000000000a7882 */ /* 0x000fe40000000000 */
[----:B------:R1:W-:Y:S01]  /*27e0*/  UTCHMMA tmem[UR16], gdesc[UR36], tmem[UR41], tmem[UR18], idesc[UR19], UPT ;  /* 0x00ff1224100079ea */ /* 0x0003e2000b800029 */
[----:B------:R-:W-:Y:S01]  /*27f0*/  UMOV UR11, 0x8150490 ;  /* 0x08150490000b7882 */ /* 0x000fe20000000000 */
[----:B------:R-:W-:Y:S01]  /*2800*/  IMAD.U32 R15, RZ, RZ, UR7 ;  /* 0x00000007ff0f7e24 */ /* 0x000fe2000f8e00ff */
[----:B------:R-:W-:Y:S02]  /*2810*/  R2UR.FILL UR9, R16 ;  /* 0x00000000100972ca */ /* 0x000fe400004e0000 */
[----:B-1----:R-:W-:Y:S01]  /*2820*/  R2UR UR19, R13 ;  /* 0x000000000d1372ca */ /* 0x002fe200000e0000 */
[----:B------:R-:W-:Y:S05]  /*2830*/  IMAD.MOV.U32 R13, RZ, RZ, 0xd8 ;  /* 0x000000d8ff0d7424 */ /* 0x000fea00078e00ff */
[----:B------:R-:W-:Y:S01]  /*2840*/  R2UR UR17, R13 ;  /* 0x000000000d1172ca */ /* 0x000fe200000e0000 */
[----:B------:R-:W-:Y:S05]  /*2850*/  IMAD.MOV.U32 R13, RZ, RZ, 0x150 ;  /* 0x00000150ff0d7424 */ /* 0x000fea00078e00ff */
[----:B------:R-:W-:Y:S01]  /*2860*/  R2UR UR18, R13 ;  /* 0x000000000d1272ca */ /* 0x000fe200000e0000 */
[----:B------:R1:W-:Y:S01]  /*2870*/  UTCHMMA tmem[UR5], gdesc[UR34], tmem[UR19], tmem[UR10], idesc[UR11], UPT ;  /* 0x00ff0a22050079ea */ /* 0x0003e2000b800013 */
[----:B------:R-:W-:Y:S11]  /*2880*/  IMAD.MOV.U32 R13, RZ, RZ, 0xe0 ;  /* 0x000000e0ff0d7424 */ /* 0x000ff600078e00ff */
[----:B------:R2:W-:Y:S01]  /*2890*/  UTCHMMA tmem[UR17], gdesc[UR32], tmem[UR18], tmem[UR76], idesc[UR77], UPT ;  /* 0x00ff4c20110079ea */ /* 0x0005e2000b800012 */
[----:B-1----:R-:W-:Y:S01]  /*28a0*/  R2UR UR11, R13 ;  /* 0x000000000d0b72ca */ /* 0x002fe200000e0000 */
[----:B------:R-:W-:Y:S05]  /*28b0*/  IMAD.MOV.U32 R13, RZ, RZ, 0x150 ;  /* 0x00000150ff0d7424 */ /* 0x000fea00078e00ff */
[----:B------:R-:W-:Y:S01]  /*28c0*/  R2UR UR16, R13 ;  /* 0x000000000d1072ca */ /* 0x000fe200000e0000 */
[----:B------:R-:W-:Y:S05]  /*28d0*/  IMAD.MOV.U32 R13, RZ, RZ, 0xe8 ;  /* 0x000000e8ff0d7424 */ /* 0x000fea00078e00ff */
[----:B------:R-:W-:Y:S01]  /*28e0*/  R2UR UR5, R13 ;  /* 0x000000000d0572ca */ /* 0x000fe200000e0000 */
[----:B------:R-:W-:Y:S05]  /*28f0*/  IMAD.MOV.U32 R13, RZ, RZ, 0x150 ;  /* 0x00000150ff0d7424 */ /* 0x000fea00078e00ff */
[----:B------:R-:W-:Y:S01]  /*2900*/  R2UR UR10, R13 ;  /* 0x000000000d0a72ca */ /* 0x000fe200000e0000 */
[----:B------:R2:W-:Y:S11]  /*2910*/  UTCHMMA tmem[UR11], gdesc[UR30], tmem[UR16], tmem[UR74], idesc[UR75], UPT ;  /* 0x00ff4a1e0b0079ea */ /* 0x0005f6000b800010 */
[----:B------:R-:W-:Y:S01]  /*2920*/  @!UPT UIADD3 URZ, UPT, UPT, URZ, URZ, URZ ;  /* 0x000000fffffff290 */ /* 0x000fe2000fffe0ff */
[----:B------:R2:W-:Y:S01]  /*2930*/  UTCHMMA tmem[UR5], gdesc[UR28], tmem[UR10], tmem[UR72], idesc[UR73], UPT ;  /* 0x00ff481c050079ea */ /* 0x0005e2000b80000a */
[----:B------:R-:W1:Y:S02]  /*2940*/  SYNCS.PHASECHK.TRANS64.TRYWAIT P0, [UR4+0xb8], R15 ;  /* 0x0000b80fff0075a7 */ /* 0x000e640008001104 */
[----:B-12---:R-:W-:Y:S05]  /*2950*/  @!P0 BRA `(.L_x_19) ;  /* 0x000000cc005c8947 */ /* 0x006fea0003800000 */
.L_x_86:
[----:B------:R-:W-:Y:S01]  /*2960*/  UIADD3 UR5, UPT, UPT, UR40, 0x38, URZ ;  /* 0x0000003828057890 */ /* 0x000fe2000fffe0ff */
[----:B------:R-:W-:Y:S01]  /*2970*/  R2UR UR19, R11 ;  /* 0x000000000b1372ca */ /* 0x000fe200000e0000 */
[----:B------:R-:W-:Y:S01]  /*2980*/  UIADD3 UR6, UPT, UPT, UR6, 0x1, URZ ;  /* 0x0000000106067890 */ /* 0x000fe2000fffe0ff */
[----:B------:R-:W-:Y:S01]  /*2990*/  R2UR UR11, R12 ;  /* 0x000000000c0b72ca */ /* 0x000fe200000e0000 */
[----:B------:R-:W-:Y:S01]  /*29a0*/  UIADD3 UR53, UPT, UPT, UR53, 0x1, URZ ;  /* 0x0000000135357890 */ /* 0x000fe2000fffe0ff */
[----:B------:R-:W-:Y:S01]  /*29b0*/  R2UR UR10, R9 ;  /* 0x00000000090a72ca */ /* 0x000fe200000e0000 */
[----:B------:R-:W-:Y:S01]  /*29c0*/  UISETP.NE.AND UP0, UPT, UR6, 0x7, UPT ;  /* 0x000000070600788c */ /* 0x000fe2000bf05270 */
[----:B------:R-:W-:Y:S01]  /*29d0*/  R2UR UR7, R10 ;  /* 0x000000000a0772ca */ /* 0x000fe200000e0000 */
[----:B------:R-:W-:Y:S01]  /*29e0*/  ULOP3.LUT UR54, UR54, 0x1, URZ, 0x3c, !UPT ;  /* 0x0000000136367892 */ /* 0x000fe2000f8e3cff */
[----:B------:R-:W-:Y:S01]  /*29f0*/  R2UR UR18, R8 ;  /* 0x00000000081272ca */ /* 0x000fe200000e0000 */
[----:B------:R-:W-:Y:S01]  /*2a00*/  USEL UR6, UR6, URZ, UP0 ;  /* 0x000000ff06067287 */ /* 0x000fe20008000000 */
[----:B------:R-:W-:Y:S02]  /*2a10*/  R2UR UR17, R7 ;  /* 0x00000000071172ca */ /* 0x000fe400000e0000 */
[----:B------:R-:W-:Y:S03]  /*2a20*/  R2UR UR16, R6 ;  /* 0x00000000061072ca */ /* 0x000fe600000e0000 */
[----:B------:R2:W-:Y:S04]  /*2a30*/  UTCHMMA tmem[UR11], gdesc[UR26], tmem[UR19], tmem[UR70], idesc[UR71], UPT ;  /* 0x00ff461a0b0079ea */ /* 0x0005e8000b800013 */
[----:B------:R3:W-:Y:S01]  /*2a40*/  UTCHMMA tmem[UR7], gdesc[UR24], tmem[UR10], tmem[UR68], idesc[UR69], UPT ;  /* 0x00ff4418070079ea */ /* 0x0007e2000b80000a */
[----:B------:R4:W-:Y:S01]  /*2a50*/  UTCBAR [UR5], URZ ;  /* 0x000000ff050073e9 */ /* 0x0009e200080000ff */
[----:B------:R-:W-:Y:S02]  /*2a60*/  UTCHMMA gdesc[UR50], gdesc[UR8], tmem[UR18], tmem[UR66], idesc[UR67], !UPT ;  /* 0x00ff4208320075ea */ /* 0x000fe4000f800012 */
[----:B------:R-:W-:Y:S02]  /*2a70*/  UTCHMMA gdesc[UR48], gdesc[UR22], tmem[UR17], tmem[UR64], idesc[UR65], UPT ;  /* 0x00ff4016300075ea */ /* 0x000fe4000b800011 */
[----:B------:R5:W-:Y:S01]  /*2a80*/  UTCHMMA gdesc[UR46], gdesc[UR20], tmem[UR16], tmem[UR62], idesc[UR63], UPT ;  /* 0x00ff3e142e0075ea */ /* 0x000be2000b800010 */
[----:B--2---:R-:W-:Y:S01]  /*2a90*/  R2UR UR11, R5 ;  /* 0x00000000050b72ca */ /* 0x004fe200000e0000 */
[----:B---3--:R-:W-:Y:S01]  /*2aa0*/  UIADD3 UR7, UPT, UPT, UR38, 0x38, URZ ;  /* 0x0000003826077890 */ /* 0x008fe2000fffe0ff */
[----:B------:R-:W-:Y:S01]  /*2ab0*/  R2UR UR10, R4 ;  /* 0x00000000040a72ca */ /* 0x000fe200000e0000 */
[----:B----4-:R-:W-:Y:S02]  /*2ac0*/  USEL UR5, URZ, 0x1, UP0 ;  /* 0x00000001ff057887 */ /* 0x010fe40008000000 */
[----:B------:R-:W-:Y:S02]  /*2ad0*/  UISETP.NE.AND UP0, UPT, UR53, -0x1, UPT ;  /* 0xffffffff3500788c */ /* 0x000fe4000bf05270 */
[----:B-----5:R-:W-:Y:S01]  /*2ae0*/  ULOP3.LUT UR16, UR39, UR5, URZ, 0x3c, !UPT ;  /* 0x0000000527107292 */ /* 0x020fe2000f8e3cff */
[----:B------:R-:W-:Y:S05]  /*2af0*/  UMOV UR8, 0x1 ;  /* 0x0000000100087882 */ /* 0x000fea0000000000 */
[----:B------:R2:W-:Y:S02]  /*2b00*/  UTCHMMA gdesc[UR44], gdesc[UR14], tmem[UR11], tmem[UR60], idesc[UR61], UPT ;  /* 0x00ff3c0e2c0075ea */ /* 0x0005e4000b80000b */
[----:B------:R2:W-:Y:S01]  /*2b10*/  UTCHMMA gdesc[UR42], gdesc[UR12], tmem[UR10], tmem[UR58], idesc[UR59], UPT ;  /* 0x00ff3a0c2a0075ea */ /* 0x0005e2000b80000a */
[----:B------:R2:W-:Y:S01]  /*2b20*/  UTCBAR [UR56], URZ ;  /* 0x000000ff380073e9 */ /* 0x0005e200080000ff */
[----:B------:R2:W-:Y:S01]  /*2b30*/  UTCBAR [UR7], URZ ;  /* 0x000000ff070073e9 */ /* 0x0005e200080000ff */
[----:B------:R-:W-:Y:S05]  /*2b40*/  BRA.U UP0, `(.L_x_20) ;  /* 0xfffffff100a87547 */ /* 0x000fea000b83ffff */
.L_x_13:
[----:B--2---:R-:W-:Y:S02]  /*2b50*/  UIADD3 UR7, UPT, UPT, UR4, 0x10, URZ ;  /* 0x0000001004077890 */ /* 0x004fe4000fffe0ff */
[----:B------:R-:W-:Y:S02]  /*2b60*/  UIADD3 UR5, UPT, UPT, UR4, 0x18, URZ ;  /* 0x0000001804057890 */ /* 0x000fe4000fffe0ff */
[----:B------:R-:W-:Y:S02]  /*2b70*/  USHF.L.U32 UR16, UR16, 0x1f, URZ ;  /* 0x0000001f10107899 */ /* 0x000fe400080006ff */
[----:B------:R-:W-:Y:S02]  /*2b80*/  ULEA UR24, UR6, UR4, 0x3 ;  /* 0x0000000406187291 */ /* 0x000fe4000f8e18ff */
[----:B------:R-:W-:Y:S01]  /*2b90*/  USHF.L.U32 UR9, UR54, 0x1f, URZ ;  /* 0x0000001f36097899 */ /* 0x000fe200080006ff */
[----:B------:R2:W-:Y:S01]  /*2ba0*/  UTCBAR [UR7], URZ ;  /* 0x000000ff070073e9 */ /* 0x0005e200080000ff */
[----:B------:R-:W-:Y:S01]  /*2bb0*/  MOV R5, UR16 ;  /* 0x0000001000057c02 */ /* 0x000fe20008000f00 */
[----:B------:R2:W-:Y:S03]  /*2bc0*/  UTCBAR [UR5], URZ ;  /* 0x000000ff050073e9 */ /* 0x0005e600080000ff */
[----:B-1----:R-:W-:Y:S01]  /*2bd0*/  MOV R4, UR9 ;  /* 0x0000000900047c02 */ /* 0x002fe20008000f00 */
[----:B------:R-:W1:Y:S02]  /*2be0*/  SYNCS.PHASECHK.TRANS64.TRYWAIT P0, [UR24+0x20], R5 ;  /* 0x00002005ff0075a7 */ /* 0x000e640008001118 */
[----:B-12---:R-:W-:Y:S05]  /*2bf0*/  @!P0 BRA `(.L_x_21) ;  /* 0x000000c800d48947 */ /* 0x006fea0003800000 */
.L_x_88:
[----:B------:R-:W2:Y:S01]  /*2c00*/  SYNCS.PHASECHK.TRANS64.TRYWAIT P0, [UR4+0xa0], R4 ;  /* 0x0000a004ff0075a7 */ /* 0x000ea20008001104 */
[----:B-1----:R-:W-:Y:S01]  /*2c10*/  IMAD.MOV.U32 R5, RZ, RZ, 0x40 ;  /* 0x00000040ff057424 */ /* 0x002fe200078e00ff */
[----:B------:R-:W-:Y:S02]  /*2c20*/  UIMAD UR6, UR6, 0x5000, UR4 ;  /* 0x00005000060678a4 */ /* 0x000fe4000f8e0204 */
[----:B------:R-:W-:Y:S02]  /*2c30*/  UISETP.NE.U32.AND UP0, UPT, UR8, URZ, UPT ;  /* 0x000000ff0800728c */ /* 0x000fe4000bf05070 */
[----:B------:R-:W-:Y:S01]  /*2c40*/  R2UR UR28, R5 ;  /* 0x00000000051c72ca */ /* 0x000fe200000e0000 */
[----:B------:R-:W-:Y:S01]  /*2c50*/  IMAD.MOV.U32 R5, RZ, RZ, 0x100 ;  /* 0x00000100ff057424 */ /* 0x000fe200078e00ff */
[----:B------:R-:W-:Y:S01]  /*2c60*/  UIADD3 UR6, UPT, UPT, UR6, 0x14c00, URZ ;  /* 0x00014c0006067890 */ /* 0x000fe2000fffe0ff */
[----:B------:R-:W-:Y:S01]  /*2c70*/  UMOV UR8, 0x400 ;  /* 0x0000040000087882 */ /* 0x000fe20000000000 */
[----:B------:R-:W-:-:S02]  /*2c80*/  UMOV UR44, 0x0 ;  /* 0x00000000002c7882 */ /* 0x000fc40000000000 */
[----:B------:R-:W-:Y:S01]  /*2c90*/  R2UR UR33, R5 ;  /* 0x00000000052172ca */ /* 0x000fe200000e0000 */
[----:B------:R-:W-:Y:S01]  /*2ca0*/  IMAD.MOV.U32 R5, RZ, RZ, 0x48 ;  /* 0x00000048ff057424 */ /* 0x000fe200078e00ff */
[----:B------:R-:W-:Y:S01]  /*2cb0*/  USHF.R.U32.HI UR6, URZ, 0x4, UR6 ;  /* 0x00000004ff067899 */ /* 0x000fe20008011606 */
[----:B------:R-:W1:Y:S01]  /*2cc0*/  S2UR UR5, SR_CgaCtaId ;  /* 0x00000000000579c3 */ /* 0x000e620000008800 */
[----:B------:R-:W-:Y:S02]  /*2cd0*/  UMOV UR45, 0x8150490 ;  /* 0x08150490002d7882 */ /* 0x000fe40000000000 */
[----:B------:R-:W-:Y:S01]  /*2ce0*/  R2UR UR31, R5 ;  /* 0x00000000051f72ca */ /* 0x000fe200000e0000 */
[----:B------:R-:W-:Y:S01]  /*2cf0*/  IMAD.MOV.U32 R5, RZ, RZ, 0x100 ;  /* 0x00000100ff057424 */ /* 0x000fe200078e00ff */
[----:B------:R-:W-:Y:S01]  /*2d00*/  ULOP3.LUT UR6, UR6, 0x3fc0, URZ, 0xc0, !UPT ;  /* 0x00003fc006067892 */ /* 0x000fe2000f8ec0ff */
[----:B------:R-:W-:Y:S01]  /*2d10*/  UMOV UR42, 0x0 ;  /* 0x00000000002a7882 */ /* 0x000fe20000000000 */
[----:B------:R-:W-:-:S02]  /*2d20*/  UMOV UR43, 0x8150490 ;  /* 0x08150490002b7882 */ /* 0x000fc40000000000 */
[----:B------:R-:W-:Y:S01]  /*2d30*/  R2UR UR32, R5 ;  /* 0x00000000052072ca */ /* 0x000fe200000e0000 */
[----:B------:R-:W-:Y:S01]  /*2d40*/  IMAD.MOV.U32 R5, RZ, RZ, 0x50 ;  /* 0x00000050ff057424 */ /* 0x000fe200078e00ff */
[----:B------:R-:W-:Y:S01]  /*2d50*/  ULOP3.LUT UR6, UR6, 0x1000000, URZ, 0xfc, !UPT ;  /* 0x0100000006067892 */ /* 0x000fe2000f8efcff */
[----:B------:R-:W-:Y:S01]  /*2d60*/  UMOV UR40, 0x0 ;  /* 0x0000000000287882 */ /* 0x000fe20000000000 */
[----:B------:R-:W-:Y:S02]  /*2d70*/  UMOV UR41, 0x8150490 ;  /* 0x0815049000297882 */ /* 0x000fe40000000000 */
[----:B------:R-:W-:Y:S01]  /*2d80*/  R2UR UR25, R5 ;  /* 0x00000000051972ca */ /* 0x000fe200000e0000 */
[----:B------:R-:W-:Y:S01]  /*2d90*/  IMAD.MOV.U32 R5, RZ, RZ, 0x100 ;  /* 0x00000100ff057424 */ /* 0x000fe200078e00ff */
        /* <DEDUP_REMOVED lines=8> */
[----:B-1----:R-:W-:-:S02]  /*2e20*/  ULEA UR8, UR5, UR8, 0x18 ;  /* 0x0000000805087291 */ /* 0x002fc4000f8ec0ff */
[----:B------:R-:W-:Y:S01]  /*2e30*/  R2UR UR26, R5 ;  /* 0x00000000051a72ca */ /* 0x000fe200000e0000 */
[----:B------:R-:W-:Y:S01]  /*2e40*/  IMAD.MOV.U32 R5, RZ, RZ, 0x100 ;  /* 0x00000100ff057424 */ /* 0x000fe200078e00ff */
[----:B------:R-:W-:Y:S02]  /*2e50*/  UIADD3 UR22, UPT, UPT, UR6, 0x20, URZ ;  /* 0x0000002006167890 */ /* 0x000fe4000fffe0ff */
[----:B------:R-:W-:Y:S02]  /*2e60*/  UIADD3 UR20, UPT, UPT, UR6, 0x40, URZ ;  /* 0x0000004006147890 */ /* 0x000fe4000fffe0ff */
[----:B------:R-:W-:Y:S01]  /*2e70*/  R2UR UR29, R5 ;  /* 0x00000000051d72ca */ /* 0x000fe200000e0000 */
[----:B------:R-:W-:Y:S01]  /*2e80*/  IMAD.MOV.U32 R5, RZ, RZ, 0x60 ;  /* 0x00000060ff057424 */ /* 0x000fe200078e00ff */
[----:B------:R-:W-:Y:S02]  /*2e90*/  UIADD3 UR18, UPT, UPT, UR6, 0x60, URZ ;  /* 0x0000006006127890 */ /* 0x000fe4000fffe0ff */
[----:B------:R-:W-:-:S02]  /*2ea0*/  UIADD3 UR16, UPT, UPT, UR6, 0x80, URZ ;  /* 0x0000008006107890 */ /* 0x000fc4000fffe0ff */
[----:B------:R-:W-:Y:S01]  /*2eb0*/  R2UR UR12, R5 ;  /* 0x00000000050c72ca */ /* 0x000fe200000e0000 */
[----:B------:R-:W-:Y:S01]  /*2ec0*/  IMAD.MOV.U32 R5, RZ, RZ, 0x100 ;  /* 0x00000100ff057424 */ /* 0x000fe200078e00ff */
[----:B------:R-:W-:Y:S01]  /*2ed0*/  UIADD3 UR14, UPT, UPT, UR6, 0xa0, URZ ;  /* 0x000000a0060e7890 */ /* 0x000fe2000fffe0ff */
[----:B------:R-:W-:Y:S01]  /*2ee0*/  UMOV UR7, 0xc0004010 ;  /* 0xc000401000077882 */ /* 0x000fe20000000000 */
[----:B------:R-:W-:Y:S02]  /*2ef0*/  UMOV UR23, 0xc0004010 ;  /* 0xc000401000177882 */ /* 0x000fe40000000000 */
[----:B------:R-:W-:Y:S01]  /*2f00*/  R2UR UR13, R5 ;  /* 0x00000000050d72ca */ /* 0x000fe200000e0000 */
[----:B------:R-:W-:Y:S01]  /*2f10*/  IMAD.MOV.U32 R5, RZ, RZ, 0x68 ;  /* 0x00000068ff057424 */ /* 0x000fe200078e00ff */
[----:B------:R-:W-:Y:S01]  /*2f20*/  UMOV UR21, 0xc0004010 ;  /* 0xc000401000157882 */ /* 0x000fe20000000000 */
[----:B------:R-:W-:Y:S01]  /*2f30*/  UMOV UR19, 0xc0004010 ;  /* 0xc000401000137882 */ /* 0x000fe20000000000 */
[----:B----4-:R-:W-:Y:S01]  /*2f40*/  UMOV UR17, 0xc0004010 ;  /* 0xc000401000117882 */ /* 0x010fe20000000000 */
[----:B------:R-:W-:Y:S01]  /*2f50*/  UMOV UR15, 0xc0004010 ;  /* 0xc0004010000f7882 */ /* 0x000fe20000000000 */
[----:B------:R-:W-:Y:S01]  /*2f60*/  R2UR UR11, R5 ;  /* 0x00000000050b72ca */ /* 0x000fe200000e0000 */
[----:B------:R-:W-:-:S05]  /*2f70*/  IMAD.MOV.U32 R5, RZ, RZ, 0x100 ;  /* 0x00000100ff057424 */ /* 0x000fca00078e00ff */
[----:B------:R-:W-:Y:S01]  /*2f80*/  R2UR UR10, R5 ;  /* 0x00000000050a72ca */ /* 0x000fe200000e0000 */
[----:B--2---:R-:W-:-:S14]  /*2f90*/  @!P0 BRA `(.L_x_22) ;  /* 0x000000c800108947 */ /* 0x004fdc0003800000 */
.L_x_90:
[----:B------:R2:W-:Y:S01]  /*2fa0*/  UTCHMMA tmem[UR28], gdesc[UR6], tmem[UR33], tmem[UR44], idesc[UR45], UP0 ;  /* 0x00ff2c061c0079ea */ /* 0x0005e20008000021 */
[----:B------:R3:W-:Y:S01]  /*2fb0*/  UTCHMMA tmem[UR31], gdesc[UR22], tmem[UR32], tmem[UR42], idesc[UR43], UPT ;  /* 0x00ff2a161f0079ea */ /* 0x0007e2000b800020 */
[----:B------:R4:W-:Y:S01]  /*2fc0*/  UTCHMMA tmem[UR25], gdesc[UR20], tmem[UR30], tmem[UR40], idesc[UR41], UPT ;  /* 0x00ff2814190079ea */ /* 0x0009e2000b80001e */
[----:B------:R-:W-:Y:S01]  /*2fd0*/  IMAD.U32 R5, RZ, RZ, UR9 ;  /* 0x00000009ff057e24 */ /* 0x000fe2000f8e00ff */
[----:B------:R-:W-:Y:S01]  /*2fe0*/  UTCHMMA tmem[UR26], gdesc[UR18], tmem[UR29], tmem[UR38], idesc[UR39], UPT ;  /* 0x00ff26121a0079ea */ /* 0x000fe2000b80001d */
[----:B------:R5:W-:Y:S01]  /*2ff0*/  UTCHMMA tmem[UR12], gdesc[UR16], tmem[UR13], tmem[UR36], idesc[UR37], UPT ;  /* 0x00ff24100c0079ea */ /* 0x000be2000b80000d */
[----:B------:R1:W-:Y:S01]  /*3000*/  UTCHMMA tmem[UR11], gdesc[UR14], tmem[UR10], tmem[UR34], idesc[UR35], UPT ;  /* 0x00ff220e0b0079ea */ /* 0x0003e2000b80000a */
[----:B------:R-:W1:Y:S02]  /*3010*/  SYNCS.PHASECHK.TRANS64.TRYWAIT P0, [UR8+0xb0], R5 ;  /* 0x0000b005ff0075a7 */ /* 0x000e640008001108 */
[----:B-1----:R-:W-:Y:S01]  /*3020*/  IMAD.MOV.U32 R4, RZ, RZ, 0x70 ;  /* 0x00000070ff047424 */ /* 0x002fe200078e00ff */
[----:B------:R-:W-:-:S04]  /*3030*/  UIADD3 UR4, UPT, UPT, UR8, 0xd0, URZ ;  /* 0x000000d008047890 */ /* 0x000fc8000fffe0ff */
[----:B------:R-:W-:Y:S01]  /*3040*/  R2UR UR27, R4 ;  /* 0x00000000041b72ca */ /* 0x000fe200000e0000 */
[----:B------:R-:W-:-:S05]  /*3050*/  HFMA2 R4, -RZ, RZ, 0, 1.52587890625e-05 ;  /* 0x00000100ff047431 */ /* 0x000fca00000001ff */
[----:B--2---:R-:W-:Y:S01]  /*3060*/  R2UR UR28, R4 ;  /* 0x00000000041c72ca */ /* 0x004fe200000e0000 */
[----:B------:R-:W-:Y:S01]  /*3070*/  IMAD.MOV.U32 R4, RZ, RZ, 0x78 ;  /* 0x00000078ff047424 */ /* 0x000fe200078e00ff */
[----:B---3--:R-:W-:Y:S01]  /*3080*/  UMOV UR32, 0x0 ;  /* 0x0000000000207882 */ /* 0x008fe20000000000 */
[----:B------:R-:W-:Y:S01]  /*3090*/  UMOV UR33, 0x8150490 ;  /* 0x0815049000217882 */ /* 0x000fe20000000000 */
[----:B----4-:R-:W-:Y:S01]  /*30a0*/  UMOV UR30, 0x0 ;  /* 0x00000000001e7882 */ /* 0x010fe20000000000 */
[----:B-----5:R-:W-:Y:S01]  /*30b0*/  UIADD3 UR12, UPT, UPT, UR6, 0xc0, URZ ;  /* 0x000000c0060c7890 */ /* 0x020fe2000fffe0ff */
[----:B------:R-:W-:Y:S01]  /*30c0*/  R2UR UR25, R4 ;  /* 0x00000000041972ca */ /* 0x000fe200000e0000 */
[----:B------:R-:W-:Y:S01]  /*30d0*/  UIADD3 UR10, UPT, UPT, UR6, 0xe0, URZ ;  /* 0x000000e0060a7890 */ /* 0x000fe2000fffe0ff */
[----:B------:R-:W-:Y:S01]  /*30e0*/  MOV R4, 0x100 ;  /* 0x0000010000047802 */ /* 0x000fe20000000f00 */
[----:B------:R-:W-:Y:S01]  /*30f0*/  UMOV UR31, 0x8150490 ;  /* 0x08150490001f7882 */ /* 0x000fe20000000000 */
[----:B------:R-:W-:Y:S01]  /*3100*/  UMOV UR13, 0xc0004010 ;  /* 0xc0004010000d7882 */ /* 0x000fe20000000000 */
[----:B------:R-:W-:Y:S01]  /*3110*/  UMOV UR11, 0xc0004010 ;  /* 0xc0004010000b7882 */ /* 0x000fe20000000000 */
[----:B------:R-:W-:Y:S01]  /*3120*/  R2UR UR26, R4 ;  /* 0x00000000041a72ca */ /* 0x000fe200000e0000 */
[----:B------:R-:W-:-:S14]  /*3130*/  @!P0 BRA `(.L_x_23) ;  /* 0x000000c400c88947 */ /* 0x000fdc0003800000 */
.L_x_92:
[----:B------:R-:W-:Y:S01]  /*3140*/  IMAD.U32 R5, RZ, RZ, UR9 ;  /* 0x00000009ff057e24 */ /* 0x000fe2000f8e00ff */
[----:B------:R2:W-:Y:S01]  /*3150*/  UTCHMMA tmem[UR27], gdesc[UR12], tmem[UR28], tmem[UR32], idesc[UR33], UPT ;  /* 0x00ff200c1b0079ea */ /* 0x0005e2000b80001c */
[----:B------:R3:W-:Y:S01]  /*3160*/  UTCHMMA tmem[UR25], gdesc[UR10], tmem[UR26], tmem[UR30], idesc[UR31], UPT ;  /* 0x00ff1e0a190079ea */ /* 0x0007e2000b80001a */
[----:B------:R4:W-:Y:S01]  /*3170*/  UTCBAR [UR4], URZ ;  /* 0x000000ff040073e9 */ /* 0x0009e200080000ff */
[----:B------:R-:W5:Y:S01]  /*3180*/  SYNCS.PHASECHK.TRANS64.TRYWAIT P0, [UR8+0xa8], R5 ;  /* 0x0000a805ff0075a7 */ /* 0x000f620008001108 */
        /* <DEDUP_REMOVED lines=18> */
[----:B------:R-:W-:-:S05]  /*32b0*/  IMAD.MOV.U32 R4, RZ, RZ, 0x150 ;  /* 0x00000150ff047424 */ /* 0x000fca00078e00ff */
[----:B------:R-:W-:Y:S01]  /*32c0*/  R2UR UR35, R4 ;  /* 0x00000000042372ca */ /* 0x000fe200000e0000 */
[----:B------:R-:W-:-:S05]  /*32d0*/  IMAD.MOV.U32 R4, RZ, RZ, 0xd0 ;  /* 0x000000d0ff047424 */ /* 0x000fca00078e00ff */
[----:B--2---:R-:W-:Y:S02]  /*32e0*/  R2UR UR32, R4 ;  /* 0x00000000042072ca */ /* 0x004fe400000e0000 */
[----:B------:R-:W-:-:S04]  /*32f0*/  MOV R4, 0x150 ;  /* 0x0000015000047802 */ /* 0x000fc80000000f00 */
[----:B------:R-:W-:Y:S01]  /*3300*/  R2UR UR33, R4 ;  /* 0x00000000042172ca */ /* 0x000fe200000e0000 */
[----:B------:R-:W-:-:S05]  /*3310*/  IMAD.MOV.U32 R4, RZ, RZ, 0xd8 ;  /* 0x000000d8ff047424 */ /* 0x000fca00078e00ff */
[----:B---3--:R-:W-:Y:S01]  /*3320*/  R2UR UR30, R4 ;  /* 0x00000000041e72ca */ /* 0x008fe200000e0000 */
[----:B------:R-:W-:-:S05]  /*3330*/  IMAD.MOV.U32 R4, RZ, RZ, 0x150 ;  /* 0x00000150ff047424 */ /* 0x000fca00078e00ff */
[----:B------:R-:W-:Y:S01]  /*3340*/  R2UR UR31, R4 ;  /* 0x00000000041f72ca */ /* 0x000fe200000e0000 */
[----:B------:R-:W-:-:S05]  /*3350*/  IMAD.MOV.U32 R4, RZ, RZ, 0xe0 ;  /* 0x000000e0ff047424 */ /* 0x000fca00078e00ff */
[----:B----4-:R-:W-:Y:S02]  /*3360*/  R2UR UR4, R4 ;  /* 0x00000000040472ca */ /* 0x010fe400000e0000 */
[----:B------:R-:W-:-:S04]  /*3370*/  MOV R4, 0x150 ;  /* 0x0000015000047802 */ /* 0x000fc80000000f00 */
[----:B------:R-:W-:Y:S01]  /*3380*/  R2UR UR29, R4 ;  /* 0x00000000041d72ca */ /* 0x000fe200000e0000 */
[----:B------:R-:W-:-:S05]  /*3390*/  IMAD.MOV.U32 R4, RZ, RZ, 0xe8 ;  /* 0x000000e8ff047424 */ /* 0x000fca00078e00ff */
[----:B------:R-:W-:Y:S01]  /*33a0*/  R2UR UR27, R4 ;  /* 0x00000000041b72ca */ /* 0x000fe200000e0000 */
[----:B------:R-:W-:-:S05]  /*33b0*/  IMAD.MOV.U32 R4, RZ, RZ, 0x150 ;  /* 0x00000150ff047424 */ /* 0x000fca00078e00ff */
[----:B------:R-:W-:Y:S01]  /*33c0*/  R2UR UR28, R4 ;  /* 0x00000000041c72ca */ /* 0x000fe200000e0000 */
[----:B-----5:R-:W-:-:S14]  /*33d0*/  @!P0 BRA `(.L_x_24) ;  /* 0x000000c400408947 */ /* 0x020fdc0003800000 */
.L_x_94:
[----:B------:R-:W-:Y:S01]  /*33e0*/  UTCHMMA tmem[UR36], gdesc[UR6], tmem[UR37], tmem[UR48], idesc[UR49], UP0 ;  /* 0x00ff3006240079ea */ /* 0x000fe20008000025 */
[----:B------:R2:W-:Y:S01]  /*33f0*/  UTCHMMA tmem[UR34], gdesc[UR22], tmem[UR35], tmem[UR46], idesc[UR47], UPT ;  /* 0x00ff2e16220079ea */ /* 0x0005e2000b800023 */
[----:B------:R3:W-:Y:S01]  /*3400*/  UTCHMMA tmem[UR32], gdesc[UR20], tmem[UR33], tmem[UR44], idesc[UR45], UPT ;  /* 0x00ff2c14200079ea */ /* 0x0007e2000b800021 */
[----:B------:R-:W-:Y:S01]  /*3410*/  IMAD.U32 R5, RZ, RZ, UR9 ;  /* 0x00000009ff057e24 */ /* 0x000fe2000f8e00ff */
[----:B------:R-:W-:Y:S01]  /*3420*/  UTCHMMA tmem[UR30], gdesc[UR18], tmem[UR31], tmem[UR42], idesc[UR43], UPT ;  /* 0x00ff2a121e0079ea */ /* 0x000fe2000b80001f */
[----:B------:R4:W-:Y:S01]  /*3430*/  UTCHMMA tmem[UR4], gdesc[UR16], tmem[UR29], tmem[UR40], idesc[UR41], UPT ;  /* 0x00ff2810040079ea */ /* 0x0009e2000b80001d */
[----:B------:R5:W-:Y:S01]  /*3440*/  UTCHMMA tmem[UR27], gdesc[UR14], tmem[UR28], tmem[UR38], idesc[UR39], UPT ;  /* 0x00ff260e1b0079ea */ /* 0x000be2000b80001c */
[----:B------:R-:W1:Y:S02]  /*3450*/  SYNCS.PHASECHK.TRANS64.TRYWAIT P0, [UR8+0xb8], R5 ;  /* 0x0000b805ff0075a7 */ /* 0x000e640008001108 */
[----:B-1----:R-:W-:-:S05]  /*3460*/  IMAD.MOV.U32 R4, RZ, RZ, 0xf0 ;  /* 0x000000f0ff047424 */ /* 0x002fca00078e00ff */
[----:B------:R-:W-:Y:S01]  /*3470*/  R2UR UR25, R4 ;  /* 0x00000000041972ca */ /* 0x000fe200000e0000 */
[----:B------:R-:W-:-:S05]  /*3480*/  HFMA2 R4, -RZ, RZ, 0, 2.002716064453125e-05 ;  /* 0x00000150ff047431 */ /* 0x000fca00000001ff */
[----:B------:R-:W-:Y:S01]  /*3490*/  R2UR UR26, R4 ;  /* 0x00000000041a72ca */ /* 0x000fe200000e0000 */
[----:B------:R-:W-:Y:S01]  /*34a0*/  IMAD.MOV.U32 R4, RZ, RZ, 0xf8 ;  /* 0x000000f8ff047424 */ /* 0x000fe200078e00ff */
[----:B--2---:R-:W-:Y:S01]  /*34b0*/  UMOV UR22, 0x0 ;  /* 0x0000000000167882 */ /* 0x004fe20000000000 */
[----:B------:R-:W-:-:S03]  /*34c0*/  UMOV UR23, 0x8150490 ;  /* 0x0815049000177882 */ /* 0x000fc60000000000 */
[----:B---3--:R-:W-:Y:S01]  /*34d0*/  R2UR UR20, R4 ;  /* 0x00000000041472ca */ /* 0x008fe200000e0000 */
[----:B----4-:R-:W-:Y:S01]  /*34e0*/  UIADD3 UR4, UPT, UPT, UR24, 0x58, URZ ;  /* 0x0000005818047890 */ /* 0x010fe2000fffe0ff */
[----:B------:R-:W-:Y:S01]  /*34f0*/  MOV R4, 0x150 ;  /* 0x0000015000047802 */ /* 0x000fe20000000f00 */
[----:B-----5:R-:W-:Y:S01]  /*3500*/  UIADD3 UR14, UPT, UPT, UR8, 0xd8, URZ ;  /* 0x000000d8080e7890 */ /* 0x020fe2000fffe0ff */
[----:B------:R-:W-:Y:S02]  /*3510*/  UMOV UR16, 0x0 ;  /* 0x0000000000107882 */ /* 0x000fe40000000000 */
[----:B------:R-:W-:Y:S01]  /*3520*/  R2UR UR18, R4 ;  /* 0x00000000041272ca */ /* 0x000fe200000e0000 */
[----:B------:R-:W-:Y:S01]  /*3530*/  UMOV UR17, 0x8150490 ;  /* 0x0815049000117882 */ /* 0x000fe20000000000 */
[----:B------:R-:W-:-:S13]  /*3540*/  @!P0 BRA `(.L_x_25) ;  /* 0x000000c400048947 */ /* 0x000fda0003800000 */
.L_x_96:
[----:B------:R2:W-:Y:S01]  /*3550*/  UTCHMMA tmem[UR25], gdesc[UR12], tmem[UR26], tmem[UR22], idesc[UR23], UPT ;  /* 0x00ff160c190079ea */ /* 0x0005e2000b80001a */
[----:B------:R2:W-:Y:S01]  /*3560*/  UTCHMMA tmem[UR20], gdesc[UR10], tmem[UR18], tmem[UR16], idesc[UR17], UPT ;  /* 0x00ff100a140079ea */ /* 0x0005e2000b800012 */
[----:B------:R2:W-:Y:S01]  /*3570*/  UTCBAR [UR14], URZ ;  /* 0x000000ff0e0073e9 */ /* 0x0005e200080000ff */
[----:B------:R2:W-:Y:S01]  /*3580*/  UTCBAR [UR4], URZ ;  /* 0x000000ff040073e9 */ /* 0x0005e200080000ff */
[----:B------:R-:W-:Y:S01]  /*3590*/  NOP ;  /* 0x0000000000007918 */ /* 0x000fe20000000000 */
.L_x_9:
[----:B------:R-:W-:Y:S01]  /*35a0*/  ELECT P0, URZ, PT ;  /* 0x0000000000ff782f */ /* 0x000fe20003800000 */
[----:B-1----:R-:W-:Y:S01]  /*35b0*/  IMAD.MOV.U32 R4, RZ, RZ, 0x1 ;  /* 0x00000001ff047424 */ /* 0x002fe200078e00ff */
[----:B--2---:R-:W-:Y:S01]  /*35c0*/  UMOV UR4, 0x40 ;  /* 0x0000004000047882 */ /* 0x004fe20000000000 */
[----:B------:R-:W-:Y:S01]  /*35d0*/  R2UR UR6, R14 ;  /* 0x000000000e0672ca */ /* 0x000fe200000e0000 */
[----:B------:R-:W-:Y:S01]  /*35e0*/  ULEA UR4, UR5, UR4, 0x18 ;  /* 0x0000000405047291 */ /* 0x000fe2000f8ec0ff */
[----:B------:R-:W-:Y:S01]  /*35f0*/  UVIRTCOUNT.DEALLOC.SMPOOL 0x80 ;  /* 0x000000800000784c */ /* 0x000fe20000000000 */
[----:B------:R-:W-:-:S07]  /*3600*/  UMOV UR9, 0x1 ;  /* 0x0000000100097882 */ /* 0x000fce0000000000 */
[----:B------:R-:W-:-:S05]  /*3610*/  @P0 PRMT R5, R4, 0x7610, R5 ;  /* 0x0000761004050816 */ /* 0x000fca0000000005 */
[----:B------:R-:W-:Y:S01]  /*3620*/  @P0 STS.U8 [UR4], R5 ;  /* 0x00000005ff000988 */ /* 0x000fe20008000004 */
[----:B------:R-:W-:Y:S06]  /*3630*/  BAR.SYNC.DEFER_BLOCKING 0x2, 0x1a0 ;  /* 0x0086800000007b1d */ /* 0x000fec0000010000 */
[----:B------:R-:W-:Y:S01]  /*3640*/  NOP ;  /* 0x0000000000007918 */ /* 0x000fe20000000000 */
[----:B------:R-:W-:Y:S02]  /*3650*/  UMOV UR4, 0x50 ;  /* 0x0000005000047882 */ /* 0x000fe40000000000 */
[----:B------:R-:W-:-:S02]  /*3660*/  ULEA UR8, UR5, UR4, 0x18 ;  /* 0x0000000405087291 */ /* 0x000fc4000f8ec0ff */
[----:B------:R-:W-:-:S03]  /*3670*/  ULOP3.LUT UR4, UR6, 0xffff, URZ, 0xc0, !UPT ;  /* 0x0000ffff06047892 */ /* 0x000fc6000f8ec0ff */
[----:B------:R-:W-:Y:S01]  /*3680*/  UMOV UR6, 0xffff ;  /* 0x0000ffff00067882 */ /* 0x000fe20000000000 */
[----:B------:R-:W-:-:S03]  /*3690*/  USHF.R.U32.HI UR4, URZ, 0x5, UR4 ;  /* 0x00000005ff047899 */ /* 0x000fc60008011604 */
[----:B------:R-:W1:Y:S01]  /*36a0*/  LDS R4, [UR8] ;  /* 0x00000008ff047984 */ /* 0x000e620008000800 */
[----:B------:R-:W-:Y:S02]  /*36b0*/  UIADD3 UR5, UPT, UPT, UR4, 0x10, URZ ;  /* 0x0000001004057890 */ /* 0x000fe4000fffe0ff */
[----:B------:R-:W-:Y:S02]  /*36c0*/  USHF.L.U32 UR6, UR6, UR4, URZ ;  /* 0x0000000406067299 */ /* 0x000fe400080006ff */
[----:B------:R-:W-:-:S04]  /*36d0*/  USHF.L.U32 UR4, UR9, UR5, URZ ;  /* 0x0000000509047299 */ /* 0x000fc800080006ff */
[----:B------:R-:W-:-:S04]  /*36e0*/  ULOP3.LUT UR4, UR4, UR6, URZ, 0xfc, !UPT ;  /* 0x0000000604047292 */ /* 0x000fc8000f8efcff */
[----:B------:R-:W-:Y:S01]  /*36f0*/  ULOP3.LUT UR6, UR4, 0xffff, URZ, 0xc0, !UPT ;  /* 0x0000ffff04067892 */ /* 0x000fe2000f8ec0ff */
[----:B-1----:R-:W-:-:S13]  /*3700*/  R2UR UR7, R4 ;  /* 0x00000000040772ca */ /* 0x002fda00000e0000 */
[----:B------:R-:W-:-:S04]  /*3710*/  ULOP3.LUT UR5, UR4, 0xffff, UR7, 0x80, !UPT ;  /* 0x0000ffff04057892 */ /* 0x000fc8000f8e8007 */
[----:B------:R-:W-:-:S09]  /*3720*/  UISETP.NE.AND UP0, UPT, UR5, UR6, UPT ;  /* 0x000000060500728c */ /* 0x000fd2000bf05270 */
[----:B------:R-:W-:Y:S05]  /*3730*/  BRA.U UP0, `(.L_x_26) ;  /* 0x00000001004c7547 */ /* 0x000fea000b800000 */
[----:B------:R-:W-:Y:S02]  /*3740*/  USHF.R.U32.HI UR5, URZ, 0x10, UR4 ;  /* 0x00000010ff057899 */ /* 0x000fe40008011604 */
[----:B------:R-:W-:-:S04]  /*3750*/  USHF.R.U32.HI UR6, URZ, 0x10, UR7 ;  /* 0x00000010ff067899 */ /* 0x000fc80008011607 */
[----:B------:R-:W-:-:S04]  /*3760*/  ULOP3.LUT UR6, UR6, UR5, URZ, 0xc0, !UPT ;  /* 0x0000000506067292 */ /* 0x000fc8000f8ec0ff */
[----:B------:R-:W-:-:S09]  /*3770*/  UISETP.NE.AND UP0, UPT, UR6, UR5, UPT ;  /* 0x000000050600728c */ /* 0x000fd2000bf05270 */
[----:B------:R-:W-:Y:S05]  /*3780*/  BRA.U UP0, `(.L_x_27) ;  /* 0x00000001002c7547 */ /* 0x000fea000b800000 */
[----:B------:R-:W1:Y:S01]  /*3790*/  S2R R5, SR_LANEID ;  /* 0x0000000000057919 */ /* 0x000e620000000000 */
[----:B------:R-:W-:-:S03]  /*37a0*/  ULOP3.LUT UR5, URZ, UR4, URZ, 0x33, !UPT ;  /* 0x00000004ff057292 */ /* 0x000fc6000f8e33ff */
[----:B------:R-:W-:Y:S02]  /*37b0*/  VOTEU.ANY UR4, UPT, PT ;  /* 0x0000000000047886 */ /* 0x000fe400038e0100 */
[----:B------:R-:W-:Y:S01]  /*37c0*/  UFLO.U32 UR4, UR4 ;  /* 0x00000004000472bd */ /* 0x000fe200080e0000 */
[----:B------:R-:W-:-:S04]  /*37d0*/  IMAD.U32 R4, RZ, RZ, UR5 ;  /* 0x00000005ff047e24 */ /* 0x000fc8000f8e00ff */
[----:B------:R-:W2:Y:S02]  /*37e0*/  REDUX UR6, R4 ;  /* 0x00000000040673c4 */ /* 0x000ea40000000000 */
[----:B------:R3:W-:Y:S01]  /*37f0*/  UTCATOMSWS.AND URZ, UR5 ;  /* 0x0000000500ff79e3 */ /* 0x0007e20008000000 */
[----:B-1----:R-:W-:Y:S02]  /*3800*/  ISETP.EQ.U32.AND P0, PT, R5, UR4, PT ;  /* 0x0000000405007c0c */ /* 0x002fe4000bf02070 */
[----:B--2---:R-:W-:-:S11]  /*3810*/  MOV R5, UR6 ;  /* 0x0000000600057c02 */ /* 0x004fd60008000f00 */
[----:B------:R3:W-:Y:S01]  /*3820*/  @P0 ATOMS.AND RZ, [UR8], R5 ;  /* 0x00000005ffff098c */ /* 0x0007e2000a800008 */
[----:B------:R-:W-:Y:S05]  /*3830*/  BRA `(.L_x_28) ;  /* 0x0000000000147947 */ /* 0x000fea0003800000 */
.L_x_27:
[----:B------:R-:W-:Y:S02]  /*3840*/  MOV R4, 0x3860 ;  /* 0x0000386000047802 */ /* 0x000fe40000000f00 */
[----:B------:R-:W-:Y:S05]  /*3850*/  CALL.REL.NOINC `($__internal_0_$__cuda_sm10x_tcgen05_guardrail_trap_col_being_dealloced_not_returned_by_alloc) ;  /* 0x000000c800cc7944 */ /* 0x000fea0003c00000 */
[----:B------:R-:W-:Y:S05]  /*3860*/  BRA `(.L_x_28) ;  /* 0x0000000000087947 */ /* 0x000fea0003800000 */
.L_x_26:
[----:B------:R-:W-:Y:S02]  /*3870*/  MOV R4, 0x3890 ;  /* 0x0000389000047802 */ /* 0x000fe40000000f00 */
[----:B------:R-:W-:Y:S05]  /*3880*/  CALL.REL.NOINC `($__internal_2_$__cuda_sm10x_tcgen05_guardrail_trap_unallocated_columns_being_dealloced) ;  /* 0x000000c800d87944 */ /* 0x000fea0003c00000 */
.L_x_28:
[----:B------:R-:W-:Y:S01]  /*3890*/  NOP ;  /* 0x0000000000007918 */ /* 0x000fe20000000000 */
[----:B------:R-:W-:Y:S05]  /*38a0*/  BRA `(.L_x_2) ;  /* 0x00000020003c7947 */ /* 0x000fea0003800000 */
.L_x_1:
[----:B------:R-:W-:-:S13]  /*38b0*/  R2UR UR4, R0 ;  /* 0x00000000000472ca */ /* 0x000fda00000e0000 */
[----:B------:R-:W-:-:S09]  /*38c0*/  UISETP.NE.AND UP0, UPT, UR4, 0xe, UPT ;  /* 0x0000000e0400788c */ /* 0x000fd2000bf05270 */
[----:B------:R-:W-:Y:S05]  /*38d0*/  BRA.U !UP0, `(.L_x_29) ;  /* 0x0000000108187547 */ /* 0x000fea000b800000 */
[----:B------:R-:W-:-:S13]  /*38e0*/  R2UR UR4, R0 ;  /* 0x00000000000472ca */ /* 0x000fda00000e0000 */
[----:B------:R-:W-:-:S09]  /*38f0*/  UISETP.NE.AND UP0, UPT, UR4, 0xf, UPT ;  /* 0x0000000f0400788c */ /* 0x000fd2000bf05270 */
[----:B------:R-:W-:Y:S05]  /*3900*/  BRA.U UP0, `(.L_x_2) ;  /* 0x0000002100247547 */ /* 0x000fea000b800000 */
[----:B------:R-:W-:-:S08]  /*3910*/  NOP ;  /* 0x0000000000007918 */ /* 0x000fd00000000000 */
[----:B------:R-:W1:-:S00]  /*3920*/  USETMAXREG.DEALLOC.CTAPOOL 0x30 ;  /* 0x00000030000079c8 */ /* 0x000e4000080e0500 */
[----:B-1----:R-:W-:Y:S05]  /*3930*/  BRA `(.L_x_30) ;  /* 0x00000098000c7947 */ /* 0x002fea0003800000 */
.L_x_29:
[----:B------:R-:W-:-:S08]  /*3940*/  NOP ;  /* 0x0000000000007918 */ /* 0x000fd00000000000 */
[----:B------:R-:W1:-:S00]  /*3950*/  USETMAXREG.DEALLOC.CTAPOOL 0x30 ;  /* 0x00000030000079c8 */ /* 0x000e4000080e0500 */
[----:B------:R-:W2:Y:S01]  /*3960*/  S2UR UR11, SR_CTAID.X ;  /* 0x00000000000b79c3 */ /* 0x000ea20000002500 */
[----:B------:R-:W2:Y:S01]  /*3970*/  LDCU UR4, c[0x0][0x640] ;  /* 0x0000c800ff0477ac */ /* 0x000ea20008000800 */
[----:B-1----:R-:W-:Y:S02]  /*3980*/  HFMA2 R6, -RZ, RZ, 0, 5.9604644775390625e-08 ;  /* 0x00000001ff067431 */ /* 0x002fe400000001ff */
[----:B------:R-:W-:Y:S01]  /*3990*/  IMAD.MOV.U32 R7, RZ, RZ, 0x1 ;  /* 0x00000001ff077424 */ /* 0x000fe200078e00ff */
[----:B------:R-:W1:Y:S01]  /*39a0*/  LDCU.U8 UR8, c[0x0][0x644] ;  /* 0x0000c880ff0877ac */ /* 0x000e620008000000 */
[----:B------:R-:W3:Y:S01]  /*39b0*/  LDCU.U8 UR7, c[0x0][0x645] ;  /* 0x0000c8a0ff0777ac */ /* 0x000ee20008000000 */
[----:B------:R-:W4:Y:S01]  /*39c0*/  LDCU UR6, c[0x0][0x654] ;  /* 0x0000ca80ff0677ac */ /* 0x000f220008000800 */
[----:B------:R-:W5:Y:S01]  /*39d0*/  LDCU.U8 UR14, c[0x0][0x638] ;  /* 0x0000c700ff0e77ac */ /* 0x000f620008000000 */
[----:B------:R-:W5:Y:S01]  /*39e0*/  LDCU.U8 UR15, c[0x0][0x650] ;  /* 0x0000ca00ff0f77ac */ /* 0x000f620008000000 */
[----:B--2---:R-:W-:Y:S01]  /*39f0*/  UIMAD.WIDE.U32 UR4, UR11, UR4, URZ ;  /* 0x000000040b0472a5 */ /* 0x004fe2000f8e00ff */
[----:B------:R-:W2:Y:S03]  /*3a00*/  LDCU.U8 UR12, c[0x0][0x639] ;  /* 0x0000c720ff0c77ac */ /* 0x000ea60008000000 */
[----:B------:R-:W-:Y:S01]  /*3a10*/  UIADD3 UR4, UPT, UPT, -UR5, UR11, URZ ;  /* 0x0000000b05047290 */ /* 0x000fe2000fffe1ff */
[----:B------:R-:W2:Y:S03]  /*3a20*/  LDCU.U8 UR13, c[0x0][0x651] ;  /* 0x0000ca20ff0d77ac */ /* 0x000ea60008000000 */
[----:B-1----:R-:W-:Y:S01]  /*3a30*/  USHF.R.U32.HI UR4, URZ, UR8, UR4 ;  /* 0x00000008ff047299 */ /* 0x002fe20008011604 */
[----:B------:R-:W1:Y:S03]  /*3a40*/  LDCU.64 UR8, c[0x0][0x630] ;  /* 0x0000c600ff0877ac */ /* 0x000e660008000a00 */
[----:B------:R-:W-:Y:S01]  /*3a50*/  UIADD3 UR4, UPT, UPT, UR5, UR4, URZ ;  /* 0x0000000405047290 */ /* 0x000fe2000fffe0ff */
[----:B------:R-:W1:Y:S03]  /*3a60*/  LDCU.U8 UR16, c[0x0][0x62c] ;  /* 0x0000c580ff1077ac */ /* 0x000e660008000000 */
[----:B---3--:R-:W-:Y:S01]  /*3a70*/  USHF.R.U32.HI UR10, URZ, UR7, UR4 ;  /* 0x00000007ff0a7299 */ /* 0x008fe20008011604 */
[----:B------:R-:W3:Y:S03]  /*3a80*/  LDCU UR7, c[0x0][0x63c] ;  /* 0x0000c780ff0777ac */ /* 0x000ee60008000800 */
[----:B----4-:R-:W-:-:S02]  /*3a90*/  UISETP.GE.AND UP0, UPT, UR10, UR6, UPT ;  /* 0x000000060a00728c */ /* 0x010fc4000bf06270 */
[----:B------:R-:W-:Y:S02]  /*3aa0*/  UIADD3 UR4, UPT, UPT, -UR10, URZ, URZ ;  /* 0x000000ff0a047290 */ /* 0x000fe4000fffe1ff */
[----:B-----5:R-:W-:Y:S01]  /*3ab0*/  USEL UR6, UR14, UR15, !UP0 ;  /* 0x0000000f0e067287 */ /* 0x020fe2000c000000 */
[----:B------:R-:W4:Y:S03]  /*3ac0*/  LDCU.U8 UR14, c[0x0][0x62d] ;  /* 0x0000c5a0ff0e77ac */ /* 0x000f260008000000 */
[----:B------:R-:W-:-:S03]  /*3ad0*/  ULOP3.LUT UR6, UR6, 0xff, URZ, 0xc0, !UPT ;  /* 0x000000ff06067892 */ /* 0x000fc6000f8ec0ff */
[----:B-1----:R-:W1:Y:S01]  /*3ae0*/  @UP0 LDCU UR9, c[0x0][0x64c] ;  /* 0x0000c980ff0907ac */ /* 0x002e620008000800 */
[----:B---3--:R-:W-:Y:S01]  /*3af0*/  UIMAD UR7, UR4, UR7, UR11 ;  /* 0x00000007040772a4 */ /* 0x008fe2000f8e020b */
[----:B------:R-:W3:Y:S03]  /*3b00*/  @UP0 LDCU UR8, c[0x0][0x648] ;  /* 0x0000c900ff0807ac */ /* 0x000ee60008000800 */
[----:B-1----:R-:W-:Y:S02]  /*3b10*/  UIMAD.WIDE.U32 UR4, UR7, UR9, URZ ;  /* 0x00000009070472a5 */ /* 0x002fe4000f8e00ff */
[----:B--2---:R-:W-:Y:S02]  /*3b20*/  USEL UR9, UR12, UR13, !UP0 ;  /* 0x0000000d0c097287 */ /* 0x004fe4000c000000 */
[----:B------:R-:W-:Y:S01]  /*3b30*/  UIADD3 UR4, UPT, UPT, UR7, -UR5, URZ ;  /* 0x8000000507047290 */ /* 0x000fe2000fffe0ff */
[----:B------:R-:W1:Y:S03]  /*3b40*/  LDCU.64 UR12, c[0x0][0x620] ;  /* 0x0000c400ff0c77ac */ /* 0x000e660008000a00 */
[----:B------:R-:W-:-:S02]  /*3b50*/  USHF.R.U32.HI UR4, URZ, UR6, UR4 ;  /* 0x00000006ff047299 */ /* 0x000fc40008011604 */
[----:B------:R-:W-:Y:S02]  /*3b60*/  ULOP3.LUT UR6, UR9, 0xff, URZ, 0xc0, !UPT ;  /* 0x000000ff09067892 */ /* 0x000fe4000f8ec0ff */
[----:B------:R-:W-:Y:S01]  /*3b70*/  UIADD3 UR4, UPT, UPT, UR5, UR4, URZ ;  /* 0x0000000405047290 */ /* 0x000fe2000fffe0ff */
[----:B------:R-:W2:Y:S03]  /*3b80*/  LDCU UR5, c[0x0][0x628] ;  /* 0x0000c500ff0577ac */ /* 0x000ea60008000800 */
[----:B------:R-:W-:-:S04]  /*3b90*/  USHF.R.U32.HI UR15, URZ, UR6, UR4 ;  /* 0x00000006ff0f7299 */ /* 0x000fc80008011604 */
[----:B------:R-:W-:-:S04]  /*3ba0*/  UIADD3 UR4, UPT, UPT, -UR15, URZ, URZ ;  /* 0x000000ff0f047290 */ /* 0x000fc8000fffe1ff */
[----:B---3--:R-:W-:Y:S01]  /*3bb0*/  UIMAD UR4, UR8, UR4, UR7 ;  /* 0x00000004080472a4 */ /* 0x008fe2000f8e0207 */
[----:B------:R-:W3:Y:S03]  /*3bc0*/  LDCU UR7, c[0x0][0x60c] ;  /* 0x0000c180ff0777ac */ /* 0x000ee60008000800 */
[----:B-1----:R-:W-:-:S04]  /*3bd0*/  UIMAD UR6, UR10, UR12, UR4 ;  /* 0x0000000c0a0672a4 */ /* 0x002fc8000f8e0204 */
[----:B--2---:R-:W-:-:S04]  /*3be0*/  UIMAD.WIDE.U32 UR4, UR6, UR5, URZ ;  /* 0x00000005060472a5 */ /* 0x004fc8000f8e00ff */
[----:B------:R-:W-:-:S04]  /*3bf0*/  UIADD3 UR4, UPT, UPT, UR6, -UR5, URZ ;  /* 0x8000000506047290 */ /* 0x000fc8000fffe0ff */
[----:B------:R-:W-:Y:S02]  /*3c00*/  USHF.R.U32.HI UR4, URZ, UR16, UR4 ;  /* 0x00000010ff047299 */ /* 0x000fe40008011604 */
[----:B---3--:R-:W-:Y:S02]  /*3c10*/  UISETP.GE.AND UP0, UPT, UR11, UR7, UPT ;  /* 0x000000070b00728c */ /* 0x008fe4000bf06270 */
[----:B------:R-:W-:-:S04]  /*3c20*/  UIADD3 UR4, UPT, UPT, UR5, UR4, URZ ;  /* 0x0000000405047290 */ /* 0x000fc8000fffe0ff */
[----:B----4-:R-:W-:-:S04]  /*3c30*/  USHF.R.U32.HI UR8, URZ, UR14, UR4 ;  /* 0x0000000eff087299 */ /* 0x010fc80008011604 */
[----:B------:R-:W-:Y:S02]  /*3c40*/  UIADD3 UR4, UPT, UPT, -UR8, URZ, URZ ;  /* 0x000000ff08047290 */ /* 0x000fe4000fffe1ff */
[----:B------:R-:W-:Y:S02]  /*3c50*/  IMAD.U32 R10, RZ, RZ, UR8 ;  /* 0x00000008ff0a7e24 */ /* 0x000fe4000f8e00ff */
[----:B------:R-:W-:-:S06]  /*3c60*/  UIMAD UR4, UR4, UR13, UR6 ;  /* 0x0000000d040472a4 */ /* 0x000fcc000f8e0206 */
[----:B------:R-:W-:Y:S01]  /*3c70*/  MOV R9, UR4 ;  /* 0x0000000400097c02 */ /* 0x000fe20008000f00 */
[----:B------:R-:W-:Y:S01]  /*3c80*/  UMOV UR4, URZ ;  /* 0x000000ff00047c82 */ /* 0x000fe20008000000 */
[----:B------:R-:W-:Y:S05]  /*3c90*/  BRA.U UP0, `(.L_x_31) ;  /* 0x0000001900a07547 */ /* 0x000fea000b800000 */
[----:B------:R-:W1:Y:S01]  /*3ca0*/  S2UR UR4, SR_CgaCtaId ;  /* 0x00000000000479c3 */ /* 0x000e620000008800 */
[----:B------:R-:W-:Y:S01]  /*3cb0*/  UMOV UR5, 0x400 ;  /* 0x0000040000057882 */ /* 0x000fe20000000000 */
[----:B------:R-:W-:Y:S01]  /*3cc0*/  MOV R5, 0x80000000 ;  /* 0x8000000000057802 */ /* 0x000fe20000000f00 */
[----:B-1----:R-:W-:-:S06]  /*3cd0*/  ULEA UR6, UR4, UR5, 0x18 ;  /* 0x0000000504067291 */ /* 0x002fcc000f8ec0ff */
[----:B------:R-:W-:-:S03]  /*3ce0*/  MOV R8, UR6 ;  /* 0x0000000600087c02 */ /* 0x000fc60008000f00 */
[----:B------:R-:W1:Y:S02]  /*3cf0*/  SYNCS.PHASECHK.TRANS64.TRYWAIT P0, [UR6+0x58], R5 ;  /* 0x00005805ff0075a7 */ /* 0x000e640008001106 */
[----:B-1----:R-:W-:Y:S05]  /*3d00*/  @!P0 BRA `(.L_x_32) ;  /* 0x000000bc003c8947 */ /* 0x002fea0003800000 */
.L_x_98:
[----:B------:R-:W2:Y:S01]  /*3d10*/  LDCU UR50, c[0x0][0x614] ;  /* 0x0000c280ff3277ac */ /* 0x000ea20008000800 */
[----:B------:R-:W-:Y:S02]  /*3d20*/  R2UR UR51, R8 ;  /* 0x00000000083372ca */ /* 0x000fe400000e0000 */
[----:B------:R-:W-:Y:S01]  /*3d30*/  R2UR UR52, R9 ;  /* 0x00000000093472ca */ /* 0x000fe200000e0000 */
[----:B------:R-:W3:Y:S01]  /*3d40*/  LDCU UR9, c[0x0][0x38c] ;  /* 0x00007180ff0977ac */ /* 0x000ee20008000800 */
[----:B------:R-:W-:Y:S01]  /*3d50*/  R2UR UR11, R10 ;  /* 0x000000000a0b72ca */ /* 0x000fe200000e0000 */
[----:B------:R-:W4:Y:S01]  /*3d60*/  LDCU UR4, c[0x0][0x380] ;  /* 0x00007000ff0477ac */ /* 0x000f220008000800 */
[----:B------:R-:W5:Y:S01]  /*3d70*/  LDCU.64 UR30, c[0x0][0x348] ;  /* 0x00006900ff1e77ac */ /* 0x000f620008000a00 */
[----:B------:R-:W-:Y:S01]  /*3d80*/  UMOV UR48, 0x0 ;  /* 0x0000000000307882 */ /* 0x000fe20000000000 */
[----:B------:R-:W-:Y:S01]  /*3d90*/  UMOV UR49, 0x1 ;  /* 0x0000000100317882 */ /* 0x000fe20000000000 */
[----:B--2---:R-:W-:Y:S01]  /*3da0*/  UIADD3 UR5, UPT, UPT, -UR15, UR50, URZ ;  /* 0x000000320f057290 */ /* 0x004fe2000fffe1ff */
[----:B------:R-:W2:Y:S01]  /*3db0*/  LDCU.64 UR12, c[0x0][0x348] ;  /* 0x00006900ff0c77ac */ /* 0x000ea20008000a00 */
[----:B---3--:R-:W-:-:S02]  /*3dc0*/  UIADD3 UR6, UPT, UPT, -UR9, URZ, URZ ;  /* 0x000000ff09067290 */ /* 0x008fc4000fffe1ff */
[----:B----4-:R-:W-:Y:S02]  /*3dd0*/  UIADD3 UR4, UPT, UPT, UR9, -UR4, URZ ;  /* 0x8000000409047290 */ /* 0x010fe4000fffe0ff */
[----:B------:R-:W-:Y:S02]  /*3de0*/  USHF.R.S32.HI UR6, URZ, 0x1f, UR6 ;  /* 0x0000001fff067899 */ /* 0x000fe40008011406 */
[----:B------:R-:W-:Y:S02]  /*3df0*/  ULEA UR4, UR5, UR4, 0x8 ;  /* 0x0000000405047291 */ /* 0x000fe4000f8e40ff */
[----:B------:R-:W-:Y:S02]  /*3e00*/  UISETP.GT.AND UP5, UPT, UR9, URZ, UPT ;  /* 0x000000ff0900728c */ /* 0x000fe4000bfa4270 */
[----:B------:R-:W-:Y:S02]  /*3e10*/  UIADD3 UR7, UPT, UPT, -UR4, URZ, URZ ;  /* 0x000000ff04077290 */ /* 0x000fe4000fffe1ff */
[----:B------:R-:W-:-:S02]  /*3e20*/  UIADD3 UR10, UPT, UPT, UR9, -0x1, URZ ;  /* 0xffffffff090a7890 */ /* 0x000fc4000fffe0ff */
[----:B------:R-:W-:Y:S02]  /*3e30*/  ULEA.HI UR9, UR6, -UR9, URZ, 0x7 ;  /* 0x8000000906097291 */ /* 0x000fe4000f8f38ff */
[----:B------:R-:W-:Y:S02]  /*3e40*/  USHF.R.S32.HI UR6, URZ, 0x1f, UR7 ;  /* 0x0000001fff067899 */ /* 0x000fe40008011407 */
[----:B------:R-:W-:Y:S02]  /*3e50*/  UIADD3 UR5, UPT, UPT, UR4, -0x1, URZ ;  /* 0xffffffff04057890 */ /* 0x000fe4000fffe0ff */
[----:B------:R-:W-:Y:S02]  /*3e60*/  UISETP.GT.AND UP6, UPT, UR4, URZ, UPT ;  /* 0x000000ff0400728c */ /* 0x000fe4000bfc4270 */
[----:B------:R-:W-:Y:S02]  /*3e70*/  USHF.R.S32.HI UR8, URZ, 0x1f, UR10 ;  /* 0x0000001fff087899 */ /* 0x000fe4000801140a */
[----:B------:R-:W-:-:S02]  /*3e80*/  ULEA.HI UR4, UR6, -UR4, URZ, 0x7 ;  /* 0x8000000406047291 */ /* 0x000fc4000f8f38ff */
[----:B------:R-:W-:Y:S02]  /*3e90*/  USHF.R.S32.HI UR7, URZ, 0x1f, UR5 ;  /* 0x0000001fff077899 */ /* 0x000fe40008011405 */
[----:B------:R-:W-:Y:S02]  /*3ea0*/  ULEA.HI UR10, UR8, UR10, URZ, 0x7 ;  /* 0x0000000a080a7291 */ /* 0x000fe4000f8f38ff */
[----:B------:R-:W-:Y:S02]  /*3eb0*/  USHF.R.S32.HI UR4, URZ, 0x7, UR4 ;  /* 0x00000007ff047899 */ /* 0x000fe40008011404 */
[----:B------:R-:W-:Y:S02]  /*3ec0*/  USHF.R.S32.HI UR8, URZ, 0x7, UR9 ;  /* 0x00000007ff087899 */ /* 0x000fe40008011409 */
[----:B------:R-:W-:Y:S01]  /*3ed0*/  ULEA.HI UR5, UR7, UR5, URZ, 0x7 ;  /* 0x0000000507057291 */ /* 0x000fe2000f8f38ff */
[----:B------:R-:W3:Y:S01]  /*3ee0*/  LDCU.64 UR40, c[0x0][0x348] ;  /* 0x00006900ff2877ac */ /* 0x000ee20008000a00 */
[----:B------:R-:W-:Y:S01]  /*3ef0*/  UIADD3 UR6, UPT, UPT, -UR4, URZ, URZ ;  /* 0x000000ff04067290 */ /* 0x000fe2000fffe1ff */
[----:B------:R-:W4:Y:S01]  /*3f00*/  LDCU.64 UR24, c[0x0][0x348] ;  /* 0x00006900ff1877ac */ /* 0x000f220008000a00 */
[----:B------:R-:W-:-:S02]  /*3f10*/  @UP5 UIMAD.WIDE UR16, UR10, 0x2000000, UR48 ;  /* 0x020000000a1058a5 */ /* 0x000fc4000f8e0230 */
[----:B------:R-:W-:Y:S02]  /*3f20*/  ULEA.HI.SX32 UR5, UR5, 0x1, 0x19 ;  /* 0x0000000105057891 */ /* 0x000fe4000f8fcaff */
[----:B------:R-:W-:Y:S01]  /*3f30*/  UIADD3 UR4, UPT, UPT, -UR8, URZ, URZ ;  /* 0x000000ff08047290 */ /* 0x000fe2000fffe1ff */
[----:B------:R-:W1:Y:S01]  /*3f40*/  LDCU.64 UR32, c[0x0][0x348] ;  /* 0x00006900ff2077ac */ /* 0x000e620008000a00 */
[----:B-----5:R-:W-:-:S03]  /*3f50*/  UIADD3 UR30, UP2, UPT, UR30, 0x100, URZ ;  /* 0x000001001e1e7890 */ /* 0x020fc6000ff5e0ff */
[----:B------:R-:W-:Y:S02]  /*3f60*/  @!UP6 UMOV UR5, UR6 ;  /* 0x000000060005ec82 */ /* 0x000fe40008000000 */
[----:B------:R-:W-:Y:S01]  /*3f70*/  @UP5 UMOV UR4, UR17 ;  /* 0x0000001100045c82 */ /* 0x000fe20008000000 */
[----:B------:R-:W-:Y:S02]  /*3f80*/  UIADD3.X UR31, UPT, UPT, URZ, UR31, URZ, UP2, !UPT ;  /* 0x0000001fff1f7290 */ /* 0x000fe400097fe4ff */
[----:B------:R-:W-:Y:S01]  /*3f90*/  UISETP.LT.AND UP2, UPT, UR5, UR4, UPT ;  /* 0x000000040500728c */ /* 0x000fe2000bf41270 */
[----:B------:R-:W-:-:S03]  /*3fa0*/  ELECT P0, URZ, PT ;  /* 0x0000000000ff782f */ /* 0x000fc60003800000 */
[----:B------:R-:W-:Y:S02]  /*3fb0*/  USEL UR48, UR5, UR4, UP2 ;  /* 0x0000000405307287 */ /* 0x000fe40009000000 */
[----:B--2---:R-:W-:Y:S02]  /*3fc0*/  UIADD3 UR22, UP4, UPT, UR12, 0x100, URZ ;  /* 0x000001000c167890 */ /* 0x004fe4000ff9e0ff */
[----:B---3--:R-:W-:Y:S02]  /*3fd0*/  UIADD3 UR46, UP0, UPT, UR40, 0x100, URZ ;  /* 0x00000100282e7890 */ /* 0x008fe4000ff1e0ff */
[----:B------:R-:W-:Y:S02]  /*3fe0*/  USHF.L.U32 UR14, UR48, 0x7, URZ ;  /* 0x00000007300e7899 */ /* 0x000fe400080006ff */
[----:B----4-:R-:W-:Y:S02]  /*3ff0*/  UIADD3 UR12, UP3, UPT, UR24, 0x100, URZ ;  /* 0x00000100180c7890 */ /* 0x010fe4000ff7e0ff */
[----:B-1----:R-:W-:Y:S01]  /*4000*/  UIADD3 UR38, UP1, UPT, UR32, 0x100, URZ ;  /* 0x0000010020267890 */ /* 0x002fe2000ff3e0ff */
[----:B------:R-:W-:Y:S01]  /*4010*/  @P0 IMAD.MOV.U32 R4, RZ, RZ, 0x5000 ;  /* 0x00005000ff040424 */ /* 0x000fe200078e00ff */
[----:B------:R-:W-:-:S02]  /*4020*/  UIADD3.X UR23, UPT, UPT, URZ, UR13, URZ, UP4, !UPT ;  /* 0x0000000dff177290 */ /* 0x000fc4000a7fe4ff */
[----:B------:R-:W-:Y:S01]  /*4030*/  UIADD3.X UR47, UPT, UPT, URZ, UR41, URZ, UP0, !UPT ;  /* 0x00000029ff2f7290 */ /* 0x000fe200087fe4ff */
[----:B------:R1:W-:Y:S01]  /*4040*/  @P0 SYNCS.ARRIVE.TRANS64 RZ, [UR51+0x20], R4 ;  /* 0x00002004ffff09a7 */ /* 0x0003e20008000033 */
[----:B------:R-:W-:Y:S02]  /*4050*/  UIADD3 UR16, UPT, UPT, UR51, 0x14c00, URZ ;  /* 0x00014c0033107890 */ /* 0x000fe4000fffe0ff */
[----:B------:R-:W-:Y:S02]  /*4060*/  UIADD3 UR17, UPT, UPT, UR51, 0x20, URZ ;  /* 0x0000002033117890 */ /* 0x000fe4000fffe0ff */
[----:B------:R-:W-:Y:S02]  /*4070*/  UIADD3 UR19, UPT, UPT, UR14, -0x80, URZ ;  /* 0xffffff800e137890 */ /* 0x000fe4000fffe0ff */
[----:B------:R-:W-:Y:S02]  /*4080*/  UIADD3.X UR13, UPT, UPT, URZ, UR25, URZ, UP3, !UPT ;  /* 0x00000019ff0d7290 */ /* 0x000fe40009ffe4ff */
[----:B------:R-:W-:-:S02]  /*4090*/  UIADD3 UR40, UPT, UPT, UR51, 0x15c00, URZ ;  /* 0x00015c0033287890 */ /* 0x000fc4000fffe0ff */
[----:B------:R-:W-:Y:S02]  /*40a0*/  UIADD3 UR41, UPT, UPT, UR51, 0x20, URZ ;  /* 0x0000002033297890 */ /* 0x000fe4000fffe0ff */
[----:B------:R-:W-:Y:S02]  /*40b0*/  UIADD3.X UR39, UPT, UPT, URZ, UR33, URZ, UP1, !UPT ;  /* 0x00000021ff277290 */ /* 0x000fe40008ffe4ff */
[----:B------:R-:W-:Y:S02]  /*40c0*/  UIADD3 UR32, UPT, UPT, UR51, 0x16c00, URZ ;  /* 0x00016c0033207890 */ /* 0x000fe4000fffe0ff */
[----:B------:R-:W-:Y:S02]  /*40d0*/  UIADD3 UR33, UPT, UPT, UR51, 0x20, URZ ;  /* 0x0000002033217890 */ /* 0x000fe4000fffe0ff */
[----:B------:R-:W-:Y:S02]  /*40e0*/  UIADD3 UR24, UPT, UPT, UR51, 0x17c00, URZ ;  /* 0x00017c0033187890 */ /* 0x000fe4000fffe0ff */
[----:B------:R-:W-:-:S02]  /*40f0*/  UIADD3 UR25, UPT, UPT, UR51, 0x20, URZ ;  /* 0x0000002033197890 */ /* 0x000fc4000fffe0ff */
[----:B------:R-:W-:Y:S02]  /*4100*/  UIADD3 UR8, UPT, UPT, UR51, 0x18c00, URZ ;  /* 0x00018c0033087890 */ /* 0x000fe4000fffe0ff */
[----:B------:R-:W-:Y:S01]  /*4110*/  UIADD3 UR9, UPT, UPT, UR51, 0x20, URZ ;  /* 0x0000002033097890 */ /* 0x000fe2000fffe0ff */
[----:B------:R-:W-:Y:S01]  /*4120*/  UMOV UR18, URZ ;  /* 0x000000ff00127c82 */ /* 0x000fe20008000000 */
[----:B------:R-:W-:Y:S01]  /*4130*/  UMOV UR20, UR52 ;  /* 0x0000003400147c82 */ /* 0x000fe20008000000 */
[----:B------:R-:W-:Y:S01]  /*4140*/  UMOV UR21, UR11 ;  /* 0x0000000b00157c82 */ /* 0x000fe20008000000 */
[----:B------:R-:W-:Y:S01]  /*4150*/  UMOV UR42, 0x10 ;  /* 0x00000010002a7882 */ /* 0x000fe20000000000 */
[----:B------:R-:W-:Y:S01]  /*4160*/  UMOV UR44, UR52 ;  /* 0x00000034002c7c82 */ /* 0x000fe20008000000 */
[----:B------:R-:W-:Y:S01]  /*4170*/  UMOV UR45, UR11 ;  /* 0x0000000b002d7c82 */ /* 0x000fe20008000000 */
[----:B------:R-:W-:Y:S01]  /*4180*/  UMOV UR43, UR19 ;  /* 0x00000013002b7c82 */ /* 0x000fe20008000000 */
[----:B------:R-:W-:Y:S01]  /*4190*/  UTMALDG.4D [UR16], [UR22], desc[URZ] ;  /* 0x0000ff10160075b4 */ /* 0x000fe20008019000 */
[----:B------:R-:W-:Y:S01]  /*41a0*/  UMOV UR34, 0x20 ;  /* 0x0000002000227882 */ /* 0x000fe20000000000 */
[----:B------:R-:W-:Y:S01]  /*41b0*/  UMOV UR36, UR52 ;  /* 0x0000003400247c82 */ /* 0x000fe20008000000 */
[----:B------:R-:W-:Y:S01]  /*41c0*/  UMOV UR37, UR11 ;  /* 0x0000000b00257c82 */ /* 0x000fe20008000000 */
[----:B------:R-:W-:Y:S01]  /*41d0*/  UMOV UR35, UR19 ;  /* 0x0000001300237c82 */ /* 0x000fe20008000000 */
[----:B------:R-:W-:Y:S01]  /*41e0*/  UMOV UR26, 0x30 ;  /* 0x00000030001a7882 */ /* 0x000fe20000000000 */
[----:B------:R-:W-:Y:S01]  /*41f0*/  UMOV UR28, UR52 ;  /* 0x00000034001c7c82 */ /* 0x000fe20008000000 */
[----:B------:R-:W-:Y:S01]  /*4200*/  UMOV UR29, UR11 ;  /* 0x0000000b001d7c82 */ /* 0x000fe20008000000 */
[----:B------:R2:W-:Y:S01]  /*4210*/  UTMALDG.4D [UR40], [UR12], desc[URZ] ;  /* 0x0000ff280c0075b4 */ /* 0x0005e20008019000 */
[----:B------:R-:W-:Y:S01]  /*4220*/  UMOV UR27, UR19 ;  /* 0x00000013001b7c82 */ /* 0x000fe20008000000 */
[----:B------:R-:W-:Y:S01]  /*4230*/  UMOV UR10, 0x40 ;  /* 0x00000040000a7882 */ /* 0x000fe20000000000 */
[----:B------:R1:W-:Y:S01]  /*4240*/  UTMALDG.4D [UR32], [UR30], desc[URZ] ;  /* 0x0000ff201e0075b4 */ /* 0x0003e20008019000 */
[----:B------:R1:W-:Y:S01]  /*4250*/  UTMALDG.4D [UR24], [UR38], desc[URZ] ;  /* 0x0000ff18260075b4 */ /* 0x0003e20008019000 */
[----:B--2---:R-:W-:Y:S01]  /*4260*/  UMOV UR13, UR11 ;  /* 0x0000000b000d7c82 */ /* 0x004fe20008000000 */
[----:B------:R-:W-:Y:S01]  /*4270*/  UMOV UR12, UR52 ;  /* 0x00000034000c7c82 */ /* 0x000fe20008000000 */
[----:B------:R-:W-:-:S02]  /*4280*/  UMOV UR11, UR19 ;  /* 0x00000013000b7c82 */ /* 0x000fc40008000000 */
[----:B------:R1:W-:Y:S01]  /*4290*/  UTMALDG.4D [UR8], [UR46], desc[URZ] ;  /* 0x0000ff082e0075b4 */ /* 0x0003e20008019000 */
[----:B------:R-:W2:Y:S02]  /*42a0*/  SYNCS.PHASECHK.TRANS64.TRYWAIT P0, [UR51+0x10], R5 ;  /* 0x00001005ff0075a7 */ /* 0x000ea40008001133 */
[----:B-12---:R-:W-:Y:S05]  /*42b0*/  @!P0 BRA `(.L_x_33) ;  /* 0x000000b400f48947 */ /* 0x006fea0003800000 */
.L_x_100:
[----:B------:R-:W2:Y:S01]  /*42c0*/  LDCU.64 UR6, c[0x0][0x348] ;  /* 0x00006900ff0677ac */ /* 0x000ea20008000a00 */
[----:B------:R-:W-:Y:S02]  /*42d0*/  R2UR UR41, R8 ;  /* 0x00000000082972ca */ /* 0x000fe400000e0000 */
[----:B------:R-:W-:Y:S01]  /*42e0*/  R2UR UR30, R9 ;  /* 0x00000000091e72ca */ /* 0x000fe200000e0000 */
[----:B------:R-:W3:Y:S01]  /*42f0*/  LDCU.64 UR16, c[0x0][0x348] ;  /* 0x00006900ff1077ac */ /* 0x000ee20008000a00 */
[----:B------:R-:W-:Y:S01]  /*4300*/  R2UR UR18, R10 ;  /* 0x000000000a1272ca */ /* 0x000fe200000e0000 */
[----:B------:R-:W4:Y:S01]  /*4310*/  LDCU.64 UR20, c[0x0][0x348] ;  /* 0x00006900ff1477ac */ /* 0x000f220008000a00 */
[----:B------:R-:W5:Y:S01]  /*4320*/  LDCU.64 UR22, c[0x0][0x348] ;  /* 0x00006900ff1677ac */ /* 0x000f620008000a00 */
[----:B------:R-:W-:Y:S01]  /*4330*/  ELECT P0, URZ, PT ;  /* 0x0000000000ff782f */ /* 0x000fe20003800000 */
[----:B------:R-:W1:Y:S01]  /*4340*/  LDCU.64 UR24, c[0x0][0x348] ;  /* 0x00006900ff1877ac */ /* 0x000e620008000a00 */
[----:B------:R-:W-:-:S02]  /*4350*/  ULOP3.LUT UR4, URZ, UR15, URZ, 0x33, !UPT ;  /* 0x0000000fff047292 */ /* 0x000fc4000f8e33ff */
[----:B--2---:R-:W-:Y:S02]  /*4360*/  UIADD3 UR6, UP4, UPT, UR6, 0x80, URZ ;  /* 0x0000008006067890 */ /* 0x004fe4000ff9e0ff */
[----:B------:R-:W-:Y:S02]  /*4370*/  UIADD3 UR8, UPT, UPT, UR4, UR50, URZ ;  /* 0x0000003204087290 */ /* 0x000fe4000fffe0ff */
[----:B---3--:R-:W-:-:S05]  /*4380*/  UIADD3 UR4, UP3, UPT, UR16, 0x80, URZ ;  /* 0x0000008010047890 */ /* 0x008fca000ff7e0ff */
[----:B-1----:R-:W-:Y:S01]  /*4390*/  @P0 IMAD.MOV.U32 R4, RZ, RZ, 0x5000 ;  /* 0x00005000ff040424 */ /* 0x002fe200078e00ff */
[----:B------:R-:W-:Y:S02]  /*43a0*/  UIADD3.X UR7, UPT, UPT, URZ, UR7, URZ, UP4, !UPT ;  /* 0x00000007ff077290 */ /* 0x000fe4000a7fe4ff */
[----:B------:R-:W-:Y:S01]  /*43b0*/  USHF.L.U32 UR43, UR8, 0x8, URZ ;  /* 0x00000008082b7899 */ /* 0x000fe200080006ff */
[----:B------:R1:W-:Y:S01]  /*43c0*/  @P0 SYNCS.ARRIVE.TRANS64 RZ, [UR41], R4 ;  /* 0x00000004ffff09a7 */ /* 0x0003e20008000029 */
[----:B------:R-:W-:Y:S02]  /*43d0*/  UIADD3 UR40, UPT, UPT, UR41, 0xac00, URZ ;  /* 0x0000ac0029287890 */ /* 0x000fe4000fffe0ff */
[----:B------:R-:W-:Y:S02]  /*43e0*/  UIADD3.X UR5, UPT, UPT, URZ, UR17, URZ, UP3, !UPT ;  /* 0x00000011ff057290 */ /* 0x000fe40009ffe4ff */
[----:B------:R-:W-:Y:S01]  /*43f0*/  UIADD3 UR8, UPT, UPT, UR41, 0xbc00, URZ ;  /* 0x0000bc0029087890 */ /* 0x000fe2000fffe0ff */
[----:B------:R-:W-:Y:S01]  /*4400*/  IMAD.U32 R6, RZ, RZ, UR43 ;  /* 0x0000002bff067e24 */ /* 0x000fe2000f8e00ff */
[----:B------:R-:W-:Y:S01]  /*4410*/  UMOV UR42, URZ ;  /* 0x000000ff002a7c82 */ /* 0x000fe20008000000 */
[----:B------:R-:W-:Y:S01]  /*4420*/  UMOV UR44, UR30 ;  /* 0x0000001e002c7c82 */ /* 0x000fe20008000000 */
[----:B------:R-:W-:Y:S01]  /*4430*/  UMOV UR45, UR18 ;  /* 0x00000012002d7c82 */ /* 0x000fe20008000000 */
[----:B----4-:R-:W-:Y:S01]  /*4440*/  UIADD3 UR16, UP2, UPT, UR20, 0x80, URZ ;  /* 0x0000008014107890 */ /* 0x010fe2000ff5e0ff */
[----:B------:R2:W-:Y:S01]  /*4450*/  UTMALDG.4D [UR40], [UR6], desc[URZ] ;  /* 0x0000ff28060075b4 */ /* 0x0005e20008019000 */
[----:B-----5:R-:W-:-:S02]  /*4460*/  UIADD3 UR20, UP1, UPT, UR22, 0x80, URZ ;  /* 0x0000008016147890 */ /* 0x020fc4000ff3e0ff */
[----:B------:R-:W-:Y:S01]  /*4470*/  UIADD3 UR22, UP0, UPT, UR24, 0x80, URZ ;  /* 0x0000008018167890 */ /* 0x000fe2000ff1e0ff */
[----:B------:R-:W-:Y:S01]  /*4480*/  UMOV UR10, 0x10 ;  /* 0x00000010000a7882 */ /* 0x000fe20000000000 */
[----:B------:R-:W-:Y:S01]  /*4490*/  UMOV UR12, UR30 ;  /* 0x0000001e000c7c82 */ /* 0x000fe20008000000 */
[----:B------:R-:W-:Y:S01]  /*44a0*/  UMOV UR13, UR18 ;  /* 0x00000012000d7c82 */ /* 0x000fe20008000000 */
[----:B------:R-:W-:Y:S01]  /*44b0*/  UMOV UR9, UR41 ;  /* 0x0000002900097c82 */ /* 0x000fe20008000000 */
[----:B------:R-:W-:Y:S01]  /*44c0*/  UMOV UR11, UR43 ;  /* 0x0000002b000b7c82 */ /* 0x000fe20008000000 */
[----:B------:R-:W-:Y:S01]  /*44d0*/  UIADD3.X UR17, UPT, UPT, URZ, UR21, URZ, UP2, !UPT ;  /* 0x00000015ff117290 */ /* 0x000fe200097fe4ff */
[----:B------:R3:W-:Y:S01]  /*44e0*/  UTMALDG.4D [UR8], [UR4], desc[URZ] ;  /* 0x0000ff08040075b4 */ /* 0x0007e20008019000 */
[----:B------:R-:W-:Y:S02]  /*44f0*/  UIADD3 UR32, UPT, UPT, UR41, 0xcc00, URZ ;  /* 0x0000cc0029207890 */ /* 0x000fe4000fffe0ff */
[----:B------:R-:W-:-:S02]  /*4500*/  UIADD3.X UR21, UPT, UPT, URZ, UR23, URZ, UP1, !UPT ;  /* 0x00000017ff157290 */ /* 0x000fc40008ffe4ff */
[----:B------:R-:W-:Y:S01]  /*4510*/  UIADD3.X UR23, UPT, UPT, URZ, UR25, URZ, UP0, !UPT ;  /* 0x00000019ff177290 */ /* 0x000fe200087fe4ff */
[----:B------:R-:W-:Y:S01]  /*4520*/  UMOV UR34, 0x20 ;  /* 0x0000002000227882 */ /* 0x000fe20000000000 */
[----:B------:R-:W-:Y:S01]  /*4530*/  UMOV UR36, UR30 ;  /* 0x0000001e00247c82 */ /* 0x000fe20008000000 */
[----:B------:R-:W-:Y:S01]  /*4540*/  UMOV UR37, UR18 ;  /* 0x0000001200257c82 */ /* 0x000fe20008000000 */
[----:B------:R-:W-:Y:S01]  /*4550*/  UMOV UR26, 0x30 ;  /* 0x00000030001a7882 */ /* 0x000fe20000000000 */
[----:B------:R-:W-:Y:S01]  /*4560*/  UMOV UR28, UR30 ;  /* 0x0000001e001c7c82 */ /* 0x000fe20008000000 */
[----:B------:R-:W-:Y:S01]  /*4570*/  UMOV UR29, UR18 ;  /* 0x00000012001d7c82 */ /* 0x000fe20008000000 */
[----:B--2---:R-:W-:Y:S01]  /*4580*/  UMOV UR6, UR41 ;  /* 0x0000002900067c82 */ /* 0x004fe20008000000 */
[----:B------:R-:W-:Y:S01]  /*4590*/  UMOV UR7, UR43 ;  /* 0x0000002b00077c82 */ /* 0x000fe20008000000 */
[----:B------:R-:W-:Y:S01]  /*45a0*/  UIADD3 UR24, UPT, UPT, UR6, 0xdc00, URZ ;  /* 0x0000dc0006187890 */ /* 0x000fe2000fffe0ff */
[----:B------:R-:W-:Y:S01]  /*45b0*/  UMOV UR33, UR6 ;  /* 0x0000000600217c82 */ /* 0x000fe20008000000 */
[----:B------:R-:W-:Y:S01]  /*45c0*/  UMOV UR35, UR7 ;  /* 0x0000000700237c82 */ /* 0x000fe20008000000 */
[----:B------:R-:W-:Y:S01]  /*45d0*/  UMOV UR25, UR6 ;  /* 0x0000000600197c82 */ /* 0x000fe20008000000 */
[----:B------:R-:W-:Y:S01]  /*45e0*/  UMOV UR27, UR7 ;  /* 0x00000007001b7c82 */ /* 0x000fe20008000000 */
[----:B------:R1:W-:Y:S01]  /*45f0*/  UTMALDG.4D [UR32], [UR16], desc[URZ] ;  /* 0x0000ff20100075b4 */ /* 0x0003e20008019000 */
[----:B---3--:R-:W-:Y:S01]  /*4600*/  UIADD3 UR8, UPT, UPT, UR6, 0xec00, URZ ;  /* 0x0000ec0006087890 */ /* 0x008fe2000fffe0ff */
[----:B------:R-:W-:Y:S01]  /*4610*/  UMOV UR10, 0x40 ;  /* 0x00000040000a7882 */ /* 0x000fe20000000000 */
[----:B------:R-:W-:Y:S01]  /*4620*/  UMOV UR9, UR6 ;  /* 0x0000000600097c82 */ /* 0x000fe20008000000 */
[----:B------:R-:W-:Y:S01]  /*4630*/  UMOV UR11, UR7 ;  /* 0x00000007000b7c82 */ /* 0x000fe20008000000 */
[----:B------:R1:W-:Y:S05]  /*4640*/  UTMALDG.4D [UR24], [UR20], desc[URZ] ;  /* 0x0000ff18140075b4 */ /* 0x0003ea0008019000 */
[----:B------:R1:W-:Y:S01]  /*4650*/  UTMALDG.4D [UR8], [UR22], desc[URZ] ;  /* 0x0000ff08160075b4 */ /* 0x0003e20008019000 */
[----:B------:R-:W2:Y:S02]  /*4660*/  SYNCS.PHASECHK.TRANS64.TRYWAIT P0, [UR6+0x18], R5 ;  /* 0x00001805ff0075a7 */ /* 0x000ea40008001106 */
[----:B-12---:R-:W-:Y:S05]  /*4670*/  @!P0 BRA `(.L_x_34) ;  /* 0x000000b400288947 */ /* 0x006fea0003800000 */
.L_x_102:
[----:B------:R-:W2:Y:S01]  /*4680*/  LDCU.64 UR4, c[0x0][0x348] ;  /* 0x00006900ff0477ac */ /* 0x000ea20008000a00 */
[----:B------:R-:W-:Y:S02]  /*4690*/  R2UR UR11, R6 ;  /* 0x00000000060b72ca */ /* 0x000fe400000e0000 */
[----:B------:R-:W-:Y:S01]  /*46a0*/  R2UR UR15, R8 ;  /* 0x00000000080f72ca */ /* 0x000fe200000e0000 */
[----:B------:R-:W3:Y:S01]  /*46b0*/  LDCU.64 UR8, c[0x0][0x348] ;  /* 0x00006900ff0877ac */ /* 0x000ee20008000a00 */
[----:B------:R-:W-:Y:S02]  /*46c0*/  R2UR UR30, R9 ;  /* 0x00000000091e72ca */ /* 0x000fe400000e0000 */
[----:B------:R-:W-:Y:S01]  /*46d0*/  R2UR UR18, R10 ;  /* 0x000000000a1272ca */ /* 0x000fe200000e0000 */
[----:B------:R-:W4:Y:S01]  /*46e0*/  LDCU.64 UR16, c[0x0][0x348] ;  /* 0x00006900ff1077ac */ /* 0x000f220008000a00 */
[----:B------:R-:W5:Y:S01]  /*46f0*/  LDCU.64 UR20, c[0x0][0x348] ;  /* 0x00006900ff1477ac */ /* 0x000f620008000a00 */
[----:B------:R-:W1:Y:S01]  /*4700*/  LDCU.64 UR22, c[0x0][0x348] ;  /* 0x00006900ff1677ac */ /* 0x000e620008000a00 */
[----:B------:R-:W-:Y:S01]  /*4710*/  ELECT P0, URZ, PT ;  /* 0x0000000000ff782f */ /* 0x000fe20003800000 */
[----:B--2---:R-:W-:-:S02]  /*4720*/  UIADD3 UR6, UP4, UPT, UR4, 0x80, URZ ;  /* 0x0000008004067890 */ /* 0x004fc4000ff9e0ff */
[----:B---3--:R-:W-:Y:S02]  /*4730*/  UIADD3 UR4, UP3, UPT, UR8, 0x80, URZ ;  /* 0x0000008008047890 */ /* 0x008fe4000ff7e0ff */
[----:B------:R-:W-:Y:S02]  /*4740*/  UIADD3.X UR7, UPT, UPT, URZ, UR5, URZ, UP4, !UPT ;  /* 0x00000005ff077290 */ /* 0x000fe4000a7fe4ff */
[----:B------:R-:W-:Y:S02]  /*4750*/  UIADD3.X UR5, UPT, UPT, URZ, UR9, URZ, UP3, !UPT ;  /* 0x00000009ff057290 */ /* 0x000fe40009ffe4ff */
[----:B------:R-:W-:Y:S02]  /*4760*/  UIADD3 UR8, UPT, UPT, UR15, 0xfc00, URZ ;  /* 0x0000fc000f087890 */ /* 0x000fe4000fffe0ff */
[----:B------:R-:W-:Y:S02]  /*4770*/  UIADD3 UR9, UPT, UPT, UR15, 0x8, URZ ;  /* 0x000000080f097890 */ /* 0x000fe4000fffe0ff */
[----:B-1----:R-:W-:Y:S01]  /*4780*/  @P0 IMAD.MOV.U32 R4, RZ, RZ, 0x5000 ;  /* 0x00005000ff040424 */ /* 0x002fe200078e00ff */
[----:B------:R-:W-:-:S02]  /*4790*/  UIADD3 UR11, UPT, UPT, UR11, 0x80, URZ ;  /* 0x000000800b0b7890 */ /* 0x000fc4000fffe0ff */
[----:B----4-:R-:W-:Y:S01]  /*47a0*/  UIADD3 UR16, UP2, UPT, UR16, 0x80, URZ ;  /* 0x0000008010107890 */ /* 0x010fe2000ff5e0ff */
[----:B------:R1:W-:Y:S01]  /*47b0*/  @P0 SYNCS.ARRIVE.TRANS64 RZ, [UR15+0x8], R4 ;  /* 0x00000804ffff09a7 */ /* 0x0003e2000800000f */
[----:B-----5:R-:W-:Y:S02]  /*47c0*/  UIADD3 UR20, UP1, UPT, UR20, 0x80, URZ ;  /* 0x0000008014147890 */ /* 0x020fe4000ff3e0ff */
[----:B------:R-:W-:Y:S01]  /*47d0*/  UIADD3 UR22, UP0, UPT, UR22, 0x80, URZ ;  /* 0x0000008016167890 */ /* 0x000fe2000ff1e0ff */
[----:B------:R-:W-:Y:S01]  /*47e0*/  UMOV UR10, URZ ;  /* 0x000000ff000a7c82 */ /* 0x000fe20008000000 */
[----:B------:R-:W-:Y:S01]  /*47f0*/  UMOV UR12, UR30 ;  /* 0x0000001e000c7c82 */ /* 0x000fe20008000000 */
[----:B------:R-:W-:Y:S01]  /*4800*/  UMOV UR13, UR18 ;  /* 0x00000012000d7c82 */ /* 0x000fe20008000000 */
[----:B------:R-:W-:Y:S01]  /*4810*/  UIADD3 UR40, UPT, UPT, UR15, 0x10c00, URZ ;  /* 0x00010c000f287890 */ /* 0x000fe2000fffe0ff */
[----:B------:R2:W-:Y:S01]  /*4820*/  UTMALDG.4D [UR8], [UR6], desc[URZ] ;  /* 0x0000ff08060075b4 */ /* 0x0005e20008019000 */
[----:B------:R-:W-:-:S02]  /*4830*/  UIADD3 UR41, UPT, UPT, UR15, 0x8, URZ ;  /* 0x000000080f297890 */ /* 0x000fc4000fffe0ff */
[----:B------:R-:W-:Y:S02]  /*4840*/  UIADD3.X UR17, UPT, UPT, URZ, UR17, URZ, UP2, !UPT ;  /* 0x00000011ff117290 */ /* 0x000fe400097fe4ff */
[----:B------:R-:W-:Y:S02]  /*4850*/  UIADD3 UR32, UPT, UPT, UR15, 0x11c00, URZ ;  /* 0x00011c000f207890 */ /* 0x000fe4000fffe0ff */
[----:B------:R-:W-:Y:S02]  /*4860*/  UIADD3 UR33, UPT, UPT, UR15, 0x8, URZ ;  /* 0x000000080f217890 */ /* 0x000fe4000fffe0ff */
[----:B------:R-:W-:Y:S02]  /*4870*/  UIADD3.X UR21, UPT, UPT, URZ, UR21, URZ, UP1, !UPT ;  /* 0x00000015ff157290 */ /* 0x000fe40008ffe4ff */
[----:B------:R-:W-:Y:S02]  /*4880*/  UIADD3 UR24, UPT, UPT, UR15, 0x12c00, URZ ;  /* 0x00012c000f187890 */ /* 0x000fe4000fffe0ff */
[----:B------:R-:W-:-:S02]  /*4890*/  UIADD3 UR25, UPT, UPT, UR15, 0x8, URZ ;  /* 0x000000080f197890 */ /* 0x000fc4000fffe0ff */
[----:B------:R-:W-:Y:S01]  /*48a0*/  UIADD3.X UR23, UPT, UPT, URZ, UR23, URZ, UP0, !UPT ;  /* 0x00000017ff177290 */ /* 0x000fe200087fe4ff */
[----:B------:R-:W-:Y:S01]  /*48b0*/  UMOV UR42, 0x10 ;  /* 0x00000010002a7882 */ /* 0x000fe20000000000 */
[----:B------:R-:W-:Y:S01]  /*48c0*/  UMOV UR44, UR30 ;  /* 0x0000001e002c7c82 */ /* 0x000fe20008000000 */
[----:B------:R-:W-:Y:S01]  /*48d0*/  UMOV UR45, UR18 ;  /* 0x00000012002d7c82 */ /* 0x000fe20008000000 */
[----:B------:R-:W-:Y:S01]  /*48e0*/  UMOV UR43, UR11 ;  /* 0x0000000b002b7c82 */ /* 0x000fe20008000000 */
        /* <DEDUP_REMOVED lines=9> */
[----:B------:R1:W-:Y:S01]  /*4980*/  UTMALDG.4D [UR32], [UR16], desc[URZ] ;  /* 0x0000ff20100075b4 */ /* 0x0003e20008019000 */
[----:B--2---:R-:W-:Y:S01]  /*4990*/  UIADD3 UR8, UPT, UPT, UR15, 0x13c00, URZ ;  /* 0x00013c000f087890 */ /* 0x004fe2000fffe0ff */
[----:B------:R-:W-:Y:S01]  /*49a0*/  UMOV UR10, 0x40 ;  /* 0x00000040000a7882 */ /* 0x000fe20000000000 */
[----:B------:R1:W-:Y:S07]  /*49b0*/  UTMALDG.4D [UR24], [UR20], desc[URZ] ;  /* 0x0000ff18140075b4 */ /* 0x0003ee0008019000 */
[----:B------:R1:W-:Y:S01]  /*49c0*/  UTMALDG.4D [UR8], [UR22], desc[URZ] ;  /* 0x0000ff08160075b4 */ /* 0x0003e20008019000 */
[----:B------:R-:W2:Y:S02]  /*49d0*/  SYNCS.PHASECHK.TRANS64.TRYWAIT P0, [UR15+0x60], R5 ;  /* 0x00006005ff0075a7 */ /* 0x000ea4000800110f */
[----:B-12---:R-:W-:Y:S05]  /*49e0*/  @!P0 BRA `(.L_x_35) ;  /* 0x000000b000708947 */ /* 0x006fea0003800000 */
.L_x_104:
[----:B------:R-:W2:Y:S01]  /*49f0*/  LDCU.64 UR16, c[0x0][0x348] ;  /* 0x00006900ff1077ac */ /* 0x000ea20008000a00 */
[----:B------:R-:W-:Y:S01]  /*4a00*/  R2UR UR11, R8 ;  /* 0x00000000080b72ca */ /* 0x000fe200000e0000 */
[----:B------:R-:W-:Y:S01]  /*4a10*/  IMAD.MOV.U32 R6, RZ, RZ, 0x1 ;  /* 0x00000001ff067424 */ /* 0x000fe200078e00ff */
[----:B------:R-:W-:Y:S01]  /*4a20*/  R2UR UR40, R9 ;  /* 0x00000000092872ca */ /* 0x000fe200000e0000 */
[----:B------:R-:W3:Y:S01]  /*4a30*/  LDCU.64 UR4, c[0x0][0x348] ;  /* 0x00006900ff0477ac */ /* 0x000ee20008000a00 */
[----:B------:R-:W-:Y:S01]  /*4a40*/  R2UR UR15, R10 ;  /* 0x000000000a0f72ca */ /* 0x000fe200000e0000 */
[----:B-1----:R-:W-:Y:S01]  /*4a50*/  IMAD.MOV.U32 R7, RZ, RZ, RZ ;  /* 0x000000ffff077224 */ /* 0x002fe200078e00ff */
[----:B------:R-:W1:Y:S01]  /*4a60*/  LDCU.64 UR6, c[0x0][0x348] ;  /* 0x00006900ff0677ac */ /* 0x000e620008000a00 */
[----:B------:R-:W4:Y:S01]  /*4a70*/  LDCU.64 UR24, c[0x0][0x348] ;  /* 0x00006900ff1877ac */ /* 0x000f220008000a00 */
[----:B------:R-:W5:Y:S01]  /*4a80*/  LDCU.64 UR8, c[0x0][0x348] ;  /* 0x00006900ff0877ac */ /* 0x000f620008000a00 */
[----:B------:R-:W-:Y:S01]  /*4a90*/  ELECT P0, URZ, PT ;  /* 0x0000000000ff782f */ /* 0x000fe20003800000 */
[----:B--2---:R-:W-:-:S02]  /*4aa0*/  UIADD3 UR30, UP1, UPT, UR16, 0x180, URZ ;  /* 0x00000180101e7890 */ /* 0x004fc4000ff3e0ff */
[----:B---3--:R-:W-:Y:S02]  /*4ab0*/  UIADD3 UR4, UP4, UPT, UR4, 0x180, URZ ;  /* 0x0000018004047890 */ /* 0x008fe4000ff9e0ff */
[----:B------:R-:W-:Y:S02]  /*4ac0*/  UIADD3.X UR31, UPT, UPT, URZ, UR17, URZ, UP1, !UPT ;  /* 0x00000011ff1f7290 */ /* 0x000fe40008ffe4ff */
[----:B------:R-:W-:Y:S02]  /*4ad0*/  UIADD3.X UR5, UPT, UPT, URZ, UR5, URZ, UP4, !UPT ;  /* 0x00000005ff057290 */ /* 0x000fe4000a7fe4ff */
[----:B------:R-:W-:Y:S02]  /*4ae0*/  UIADD3 UR16, UPT, UPT, UR11, 0x19c00, URZ ;  /* 0x00019c000b107890 */ /* 0x000fe4000fffe0ff */
[----:B------:R-:W-:Y:S02]  /*4af0*/  UIADD3 UR17, UPT, UPT, UR11, 0x28, URZ ;  /* 0x000000280b117890 */ /* 0x000fe4000fffe0ff */
[----:B------:R-:W-:Y:S01]  /*4b00*/  @P0 IMAD.MOV.U32 R4, RZ, RZ, 0x5000 ;  /* 0x00005000ff040424 */ /* 0x000fe200078e00ff */
[----:B-1----:R-:W-:-:S02]  /*4b10*/  UIADD3 UR6, UP3, UPT, UR6, 0x180, URZ ;  /* 0x0000018006067890 */ /* 0x002fc4000ff7e0ff */
[----:B----4-:R-:W-:Y:S01]  /*4b20*/  UIADD3 UR38, UP0, UPT, UR24, 0x180, URZ ;  /* 0x0000018018267890 */ /* 0x010fe2000ff1e0ff */
[----:B------:R1:W-:Y:S01]  /*4b30*/  @P0 SYNCS.ARRIVE.TRANS64 RZ, [UR11+0x28], R4 ;  /* 0x00002804ffff09a7 */ /* 0x0003e2000800000b */
[----:B-----5:R-:W-:Y:S01]  /*4b40*/  UIADD3 UR22, UP2, UPT, UR8, 0x180, URZ ;  /* 0x0000018008167890 */ /* 0x020fe2000ff5e0ff */
[----:B------:R-:W-:Y:S01]  /*4b50*/  UMOV UR18, URZ ;  /* 0x000000ff00127c82 */ /* 0x000fe20008000000 */
[----:B------:R-:W-:Y:S01]  /*4b60*/  UMOV UR20, UR40 ;  /* 0x0000002800147c82 */ /* 0x000fe20008000000 */
[----:B------:R-:W-:Y:S01]  /*4b70*/  UMOV UR21, UR15 ;  /* 0x0000000f00157c82 */ /* 0x000fe20008000000 */
[----:B------:R-:W-:Y:S01]  /*4b80*/  UIADD3.X UR7, UPT, UPT, URZ, UR7, URZ, UP3, !UPT ;  /* 0x00000007ff077290 */ /* 0x000fe20009ffe4ff */
[----:B------:R2:W-:Y:S01]  /*4b90*/  UTMALDG.4D [UR16], [UR4], desc[URZ] ;  /* 0x0000ff10040075b4 */ /* 0x0005e20008019000 */
[----:B------:R-:W-:Y:S02]  /*4ba0*/  UIADD3.X UR39, UPT, UPT, URZ, UR25, URZ, UP0, !UPT ;  /* 0x00000019ff277290 */ /* 0x000fe400087fe4ff */
[----:B------:R-:W-:-:S02]  /*4bb0*/  UIADD3 UR32, UPT, UPT, UR11, 0x1ac00, URZ ;  /* 0x0001ac000b207890 */ /* 0x000fc4000fffe0ff */
[----:B------:R-:W-:Y:S02]  /*4bc0*/  UIADD3 UR33, UPT, UPT, UR11, 0x28, URZ ;  /* 0x000000280b217890 */ /* 0x000fe4000fffe0ff */
[----:B------:R-:W-:Y:S02]  /*4bd0*/  UIADD3.X UR23, UPT, UPT, URZ, UR9, URZ, UP2, !UPT ;  /* 0x00000009ff177290 */ /* 0x000fe400097fe4ff */
[----:B------:R-:W-:Y:S02]  /*4be0*/  UIADD3 UR24, UPT, UPT, UR11, 0x1bc00, URZ ;  /* 0x0001bc000b187890 */ /* 0x000fe4000fffe0ff */
[----:B------:R-:W-:Y:S02]  /*4bf0*/  UIADD3 UR25, UPT, UPT, UR11, 0x28, URZ ;  /* 0x000000280b197890 */ /* 0x000fe4000fffe0ff */
[----:B------:R-:W-:Y:S02]  /*4c00*/  UIADD3 UR8, UPT, UPT, UR11, 0x1cc00, URZ ;  /* 0x0001cc000b087890 */ /* 0x000fe4000fffe0ff */
[----:B------:R-:W-:Y:S01]  /*4c10*/  UIADD3 UR9, UPT, UPT, UR11, 0x28, URZ ;  /* 0x000000280b097890 */ /* 0x000fe2000fffe0ff */
        /* <DEDUP_REMOVED lines=12> */
[----:B------:R-:W-:Y:S01]  /*4ce0*/  UISETP.GE.AND UP0, UPT, UR48, 0x2, UPT ;  /* 0x000000023000788c */ /* 0x000fe2000bf06270 */
[----:B------:R1:W-:Y:S01]  /*4cf0*/  UTMALDG.4D [UR24], [UR22], desc[URZ] ;  /* 0x0000ff18160075b4 */ /* 0x0003e20008019000 */
[----:B--2---:R-:W-:Y:S01]  /*4d00*/  UIADD3 UR16, UPT, UPT, UR11, 0x1dc00, URZ ;  /* 0x0001dc000b107890 */ /* 0x004fe2000fffe0ff */
[----:B------:R-:W-:-:S02]  /*4d10*/  UMOV UR18, 0x40 ;  /* 0x0000004000127882 */ /* 0x000fc40000000000 */
[----:B------:R-:W-:Y:S01]  /*4d20*/  UMOV UR11, UR19 ;  /* 0x00000013000b7c82 */ /* 0x000fe20008000000 */
[----:B------:R-:W-:Y:S01]  /*4d30*/  UMOV UR4, 0x2 ;  /* 0x0000000200047882 */ /* 0x000fe20000000000 */
[----:B------:R1:W-:Y:S04]  /*4d40*/  UTMALDG.4D [UR8], [UR30], desc[URZ] ;  /* 0x0000ff081e0075b4 */ /* 0x0003e80008019000 */
[----:B------:R1:W-:Y:S02]  /*4d50*/  UTMALDG.4D [UR16], [UR38], desc[URZ] ;  /* 0x0000ff10260075b4 */ /* 0x0003e40008019000 */
[----:B-1----:R-:W-:Y:S05]  /*4d60*/  BRA.U !UP0, `(.L_x_31) ;  /* 0x00000009086c7547 */ /* 0x002fea000b800000 */
[----:B------:R-:W1:Y:S01]  /*4d70*/  LDCU.64 UR8, c[0x0][0x348] ;  /* 0x00006900ff0877ac */ /* 0x000e620008000a00 */
[----:B------:R-:W-:Y:S01]  /*4d80*/  HFMA2 R6, -RZ, RZ, 0, 5.9604644775390625e-08 ;  /* 0x00000001ff067431 */ /* 0x000fe200000001ff */
[----:B------:R-:W-:Y:S01]  /*4d90*/  MOV R4, 0x5000 ;  /* 0x0000500000047802 */ /* 0x000fe20000000f00 */
[----:B------:R-:W-:Y:S01]  /*4da0*/  UIADD3 UR7, UPT, UPT, -UR48, URZ, URZ ;  /* 0x000000ff30077290 */ /* 0x000fe2000fffe1ff */
[----:B------:R-:W-:Y:S01]  /*4db0*/  UMOV UR4, 0x2 ;  /* 0x0000000200047882 */ /* 0x000fe20000000000 */
[----:B------:R-:W-:Y:S01]  /*4dc0*/  UMOV UR74, 0x10 ;  /* 0x00000010004a7882 */ /* 0x000fe20000000000 */
[----:B------:R-:W-:Y:S01]  /*4dd0*/  UMOV UR66, 0x20 ;  /* 0x0000002000427882 */ /* 0x000fe20000000000 */
[----:B------:R-:W-:Y:S01]  /*4de0*/  UMOV UR58, 0x30 ;  /* 0x00000030003a7882 */ /* 0x000fe20000000000 */
[----:B------:R-:W-:Y:S01]  /*4df0*/  UMOV UR50, 0x40 ;  /* 0x0000004000327882 */ /* 0x000fe20000000000 */
[----:B------:R-:W-:Y:S01]  /*4e00*/  UMOV UR42, URZ ;  /* 0x000000ff002a7c82 */ /* 0x000fe20008000000 */
[----:B------:R-:W-:Y:S01]  /*4e10*/  UMOV UR34, 0x10 ;  /* 0x0000001000227882 */ /* 0x000fe20000000000 */
[----:B------:R-:W-:Y:S01]  /*4e20*/  UMOV UR26, 0x20 ;  /* 0x00000020001a7882 */ /* 0x000fe20000000000 */
[----:B------:R-:W-:Y:S01]  /*4e30*/  UMOV UR18, 0x30 ;  /* 0x0000003000127882 */ /* 0x000fe20000000000 */
[----:B------:R-:W-:Y:S01]  /*4e40*/  UMOV UR10, 0x40 ;  /* 0x00000040000a7882 */ /* 0x000fe20000000000 */
[----:B-1----:R-:W-:-:S02]  /*4e50*/  UIADD3 UR20, UP2, UPT, UR8, 0x100, URZ ;  /* 0x0000010008147890 */ /* 0x002fc4000ff5e0ff */
[----:B------:R-:W-:Y:S02]  /*4e60*/  UIADD3 UR16, UP1, UPT, UR8, 0x100, URZ ;  /* 0x0000010008107890 */ /* 0x000fe4000ff3e0ff */
[----:B------:R-:W-:Y:S02]  /*4e70*/  UIADD3 UR12, UP0, UPT, UR8, 0x100, URZ ;  /* 0x00000100080c7890 */ /* 0x000fe4000ff1e0ff */
[----:B------:R-:W-:Y:S01]  /*4e80*/  UIADD3.X UR21, UPT, UPT, URZ, UR9, URZ, UP2, !UPT ;  /* 0x00000009ff157290 */ /* 0x000fe200097fe4ff */
[----:B------:R-:W-:Y:S01]  /*4e90*/  IMAD.U32 R18, RZ, RZ, UR20 ;  /* 0x00000014ff127e24 */ /* 0x000fe2000f8e00ff */
[----:B------:R-:W-:Y:S01]  /*4ea0*/  UIADD3.X UR17, UPT, UPT, URZ, UR9, URZ, UP1, !UPT ;  /* 0x00000009ff117290 */ /* 0x000fe20008ffe4ff */
[----:B------:R-:W-:Y:S01]  /*4eb0*/  MOV R16, UR16 ;  /* 0x0000001000107c02 */ /* 0x000fe20008000f00 */
[----:B------:R-:W-:Y:S01]  /*4ec0*/  UIADD3.X UR13, UPT, UPT, URZ, UR9, URZ, UP0, !UPT ;  /* 0x00000009ff0d7290 */ /* 0x000fe200087fe4ff */
[----:B------:R-:W-:Y:S01]  /*4ed0*/  MOV R14, UR12 ;  /* 0x0000000c000e7c02 */ /* 0x000fe20008000f00 */
[----:B------:R-:W-:Y:S01]  /*4ee0*/  UIADD3 UR70, UP6, UPT, UR8, 0x100, URZ ;  /* 0x0000010008467890 */ /* 0x000fe2000ffde0ff */
[----:B------:R-:W-:Y:S01]  /*4ef0*/  IMAD.U32 R19, RZ, RZ, UR21 ;  /* 0x00000015ff137e24 */ /* 0x000fe2000f8e00ff */
[----:B------:R-:W-:Y:S01]  /*4f00*/  UIADD3 UR62, UP5, UPT, UR8, 0x100, URZ ;  /* 0x00000100083e7890 */ /* 0x000fe2000ffbe0ff */
[----:B------:R-:W-:Y:S01]  /*4f10*/  IMAD.U32 R17, RZ, RZ, UR17 ;  /* 0x00000011ff117e24 */ /* 0x000fe2000f8e00ff */
[----:B------:R-:W-:Y:S01]  /*4f20*/  UIADD3 UR54, UP4, UPT, UR8, 0x180, URZ ;  /* 0x0000018008367890 */ /* 0x000fe2000ff9e0ff */
[----:B------:R-:W-:Y:S01]  /*4f30*/  IMAD.U32 R15, RZ, RZ, UR13 ;  /* 0x0000000dff0f7e24 */ /* 0x000fe2000f8e00ff */
[----:B------:R-:W-:-:S02]  /*4f40*/  UIADD3 UR46, UP3, UPT, UR8, 0x180, URZ ;  /* 0x00000180082e7890 */ /* 0x000fc4000ff7e0ff */
[----:B------:R-:W-:Y:S02]  /*4f50*/  UIADD3 UR38, UP2, UPT, UR8, 0x180, URZ ;  /* 0x0000018008267890 */ /* 0x000fe4000ff5e0ff */
[----:B------:R-:W-:Y:S02]  /*4f60*/  UIADD3 UR30, UP1, UPT, UR8, 0x180, URZ ;  /* 0x00000180081e7890 */ /* 0x000fe4000ff3e0ff */
[----:B------:R-:W-:Y:S02]  /*4f70*/  UIADD3 UR22, UP0, UPT, UR8, 0x180, URZ ;  /* 0x0000018008167890 */ /* 0x000fe4000ff1e0ff */
[----:B------:R-:W-:Y:S02]  /*4f80*/  UIADD3.X UR71, UPT, UPT, URZ, UR9, URZ, UP6, !UPT ;  /* 0x00000009ff477290 */ /* 0x000fe4000b7fe4ff */
[----:B------:R-:W-:Y:S02]  /*4f90*/  UIADD3.X UR63, UPT, UPT, URZ, UR9, URZ, UP5, !UPT ;  /* 0x00000009ff3f7290 */ /* 0x000fe4000affe4ff */
[----:B------:R-:W-:-:S02]  /*4fa0*/  UIADD3.X UR55, UPT, UPT, URZ, UR9, URZ, UP4, !UPT ;  /* 0x00000009ff377290 */ /* 0x000fc4000a7fe4ff */
[----:B------:R-:W-:Y:S02]  /*4fb0*/  UIADD3.X UR47, UPT, UPT, URZ, UR9, URZ, UP3, !UPT ;  /* 0x00000009ff2f7290 */ /* 0x000fe40009ffe4ff */
[----:B------:R-:W-:Y:S02]  /*4fc0*/  UIADD3.X UR39, UPT, UPT, URZ, UR9, URZ, UP2, !UPT ;  /* 0x00000009ff277290 */ /* 0x000fe400097fe4ff */
[----:B------:R-:W-:Y:S02]  /*4fd0*/  UIADD3.X UR31, UPT, UPT, URZ, UR9, URZ, UP1, !UPT ;  /* 0x00000009ff1f7290 */ /* 0x000fe40008ffe4ff */
[----:B------:R-:W-:-:S12]  /*4fe0*/  UIADD3.X UR23, UPT, UPT, URZ, UR9, URZ, UP0, !UPT ;  /* 0x00000009ff177290 */ /* 0x000fd800087fe4ff */
.L_x_38:
[----:B------:R-:W-:Y:S02]  /*4ff0*/  R2UR UR5, R8 ;  /* 0x00000000080572ca */ /* 0x000fe400000e0000 */
[----:B-1----:R-:W-:-:S11]  /*5000*/  SHF.L.U32 R11, R6, 0x1f, RZ ;  /* 0x0000001f060b7819 */ /* 0x002fd600000006ff */
[----:B------:R-:W-:-:S09]  /*5010*/  ULEA UR49, UR4, UR5, 0x3 ;  /* 0x0000000504317291 */ /* 0x000fd2000f8e18ff */
[----:B------:R-:W1:Y:S02]  /*5020*/  SYNCS.PHASECHK.TRANS64.TRYWAIT P0, [UR49+0x58], R11 ;  /* 0x0000580bff0075a7 */ /* 0x000e640008001131 */
[----:B-1----:R-:W-:Y:S05]  /*5030*/  @!P0 BRA `(.L_x_36) ;  /* 0x000000ac00008947 */ /* 0x002fea0003800000 */
.L_x_106:
[----:B------:R-:W-:Y:S02]  /*5040*/  R2UR UR11, R8 ;  /* 0x00000000080b72ca */ /* 0x000fe400000e0000 */
[----:B------:R-:W-:Y:S02]  /*5050*/  ELECT P0, URZ, PT ;  /* 0x0000000000ff782f */ /* 0x000fe40003800000 */
[----:B------:R-:W-:Y:S01]  /*5060*/  R2UR UR20, R9 ;  /* 0x00000000091472ca */ /* 0x000fe200000e0000 */
[----:B------:R-:W-:Y:S01]  /*5070*/  UIADD3 UR19, UPT, UPT, UR14, -0x100, URZ ;  /* 0xffffff000e137890 */ /* 0x000fe2000fffe0ff */
[----:B------:R-:W-:Y:S01]  /*5080*/  R2UR UR21, R10 ;  /* 0x000000000a1572ca */ /* 0x000fe200000e0000 */
[----:B------:R-:W-:Y:S01]  /*5090*/  UIADD3 UR17, UPT, UPT, UR49, 0x20, URZ ;  /* 0x0000002031117890 */ /* 0x000fe2000fffe0ff */
[----:B------:R-:W-:Y:S01]  /*50a0*/  R2UR UR24, R18 ;  /* 0x00000000121872ca */ /* 0x000fe200000e0000 */
[----:B------:R-:W-:Y:S01]  /*50b0*/  UIADD3 UR73, UPT, UPT, UR49, 0x20, URZ ;  /* 0x0000002031497890 */ /* 0x000fe2000fffe0ff */
[----:B------:R-:W-:Y:S01]  /*50c0*/  R2UR UR25, R19 ;  /* 0x00000000131972ca */ /* 0x000fe200000e0000 */
[----:B------:R-:W-:Y:S01]  /*50d0*/  UIADD3 UR65, UPT, UPT, UR49, 0x20, URZ ;  /* 0x0000002031417890 */ /* 0x000fe2000fffe0ff */
[----:B------:R-:W-:Y:S01]  /*50e0*/  R2UR UR12, R16 ;  /* 0x00000000100c72ca */ /* 0x000fe200000e0000 */
[----:B------:R-:W-:Y:S01]  /*50f0*/  UIADD3 UR57, UPT, UPT, UR49, 0x20, URZ ;  /* 0x0000002031397890 */ /* 0x000fe2000fffe0ff */
[----:B------:R-:W-:Y:S01]  /*5100*/  R2UR UR13, R17 ;  /* 0x00000000110d72ca */ /* 0x000fe200000e0000 */
[----:B------:R-:W-:Y:S01]  /*5110*/  UIMAD UR5, UR4, 0x5000, UR11 ;  /* 0x00005000040578a4 */ /* 0x000fe2000f8e020b */
[----:B------:R-:W-:Y:S01]  /*5120*/  R2UR UR8, R14 ;  /* 0x000000000e0872ca */ /* 0x000fe200000e0000 */
[----:B------:R-:W-:Y:S01]  /*5130*/  UIMAD UR72, UR4, 0x5000, UR11 ;  /* 0x00005000044878a4 */ /* 0x000fe2000f8e020b */
[----:B------:R-:W-:Y:S01]  /*5140*/  R2UR UR9, R15 ;  /* 0x000000000f0972ca */ /* 0x000fe200000e0000 */
[----:B------:R-:W-:Y:S01]  /*5150*/  UIMAD UR64, UR4, 0x5000, UR11 ;  /* 0x00005000044078a4 */ /* 0x000fe2000f8e020b */
[----:B-1----:R-:W-:Y:S01]  /*5160*/  @P0 IMAD.MOV.U32 R5, RZ, RZ, 0x5000 ;  /* 0x00005000ff050424 */ /* 0x002fe200078e00ff */
[----:B------:R-:W-:Y:S01]  /*5170*/  UIMAD UR56, UR4, 0x5000, UR11 ;  /* 0x00005000043878a4 */ /* 0x000fe2000f8e020b */
[----:B------:R-:W-:Y:S01]  /*5180*/  MOV.SPILL R12, UR22 ;  /* 0x00000016000c7c02 */ /* 0x000fe20009000f00 */
[----:B------:R-:W-:Y:S01]  /*5190*/  UIMAD UR48, UR4, 0x5000, UR11 ;  /* 0x00005000043078a4 */ /* 0x000fe2000f8e020b */
[----:B------:R1:W-:Y:S01]  /*51a0*/  @P0 SYNCS.ARRIVE.TRANS64 RZ, [UR49+0x20], R5 ;  /* 0x00002005ffff09a7 */ /* 0x0003e20008000031 */
[----:B------:R-:W-:Y:S01]  /*51b0*/  UIADD3 UR4, UPT, UPT, UR4, 0x1, URZ ;  /* 0x0000000104047890 */ /* 0x000fe2000fffe0ff */
[----:B------:R-:W-:Y:S01]  /*51c0*/  MOV.SPILL R11, UR18 ;  /* 0x00000012000b7c02 */ /* 0x000fe20009000f00 */
[----:B------:R-:W-:Y:S01]  /*51d0*/  UIADD3 UR16, UPT, UPT, UR5, 0x14c00, URZ ;  /* 0x00014c0005107890 */ /* 0x000fe2000fffe0ff */
[----:B------:R-:W-:Y:S01]  /*51e0*/  R2UR.FILL UR22, R12 ;  /* 0x000000000c1672ca */ /* 0x000fe200004e0000 */
[----:B------:R-:W-:Y:S01]  /*51f0*/  UISETP.NE.AND UP0, UPT, UR4, 0x7, UPT ;  /* 0x000000070400788c */ /* 0x000fe2000bf05270 */
[----:B------:R-:W-:Y:S01]  /*5200*/  MOV.SPILL R13, UR23 ;  /* 0x00000017000d7c02 */ /* 0x000fe20009000f00 */
[----:B------:R-:W-:-:S02]  /*5210*/  UIADD3 UR72, UPT, UPT, UR72, 0x15c00, URZ ;  /* 0x00015c0048487890 */ /* 0x000fc4000fffe0ff */
[----:B------:R-:W-:Y:S01]  /*5220*/  USEL UR6, URZ, 0x1, UP0 ;  /* 0x00000001ff067887 */ /* 0x000fe20008000000 */
[----:B------:R-:W-:Y:S01]  /*5230*/  R2UR.FILL UR23, R13 ;  /* 0x000000000d1772ca */ /* 0x000fe200004e0000 */
[----:B------:R-:W-:Y:S02]  /*5240*/  USEL UR4, UR4, URZ, UP0 ;  /* 0x000000ff04047287 */ /* 0x000fe40008000000 */
[----:B------:R-:W-:Y:S02]  /*5250*/  UIADD3 UR64, UPT, UPT, UR64, 0x16c00, URZ ;  /* 0x00016c0040407890 */ /* 0x000fe4000fffe0ff */
[----:B------:R-:W-:Y:S01]  /*5260*/  UIADD3 UR56, UPT, UPT, UR56, 0x17c00, URZ ;  /* 0x00017c0038387890 */ /* 0x000fe2000fffe0ff */
[----:B------:R-:W-:Y:S01]  /*5270*/  LOP3.LUT R6, R6, UR6, RZ, 0x3c, !PT ;  /* 0x0000000606067c12 */ /* 0x000fe2000f8e3cff */
[----:B------:R-:W-:Y:S02]  /*5280*/  UIADD3 UR48, UPT, UPT, UR48, 0x18c00, URZ ;  /* 0x00018c0030307890 */ /* 0x000fe4000fffe0ff */
[----:B------:R-:W-:-:S02]  /*5290*/  UIADD3 UR49, UPT, UPT, UR49, 0x20, URZ ;  /* 0x0000002031317890 */ /* 0x000fc4000fffe0ff */
[----:B------:R-:W-:Y:S01]  /*52a0*/  ULEA UR5, UR4, UR11, 0x3 ;  /* 0x0000000b04057291 */ /* 0x000fe2000f8e18ff */
[----:B------:R-:W-:Y:S01]  /*52b0*/  IMAD.U32 R12, R6, -0x80000000, RZ ;  /* 0x80000000060c7824 */ /* 0x000fe200078e00ff */
[----:B------:R-:W-:Y:S01]  /*52c0*/  UMOV UR18, URZ ;  /* 0x000000ff00127c82 */ /* 0x000fe20008000000 */
[----:B------:R-:W-:Y:S01]  /*52d0*/  UMOV UR76, UR20 ;  /* 0x00000014004c7c82 */ /* 0x000fe20008000000 */
[----:B------:R-:W-:Y:S01]  /*52e0*/  UMOV UR77, UR21 ;  /* 0x00000015004d7c82 */ /* 0x000fe20008000000 */
[----:B------:R-:W-:Y:S01]  /*52f0*/  UMOV UR75, UR19 ;  /* 0x00000013004b7c82 */ /* 0x000fe20008000000 */
[----:B------:R-:W-:Y:S01]  /*5300*/  UMOV UR68, UR20 ;  /* 0x0000001400447c82 */ /* 0x000fe20008000000 */
[----:B------:R-:W-:Y:S01]  /*5310*/  UMOV UR69, UR21 ;  /* 0x0000001500457c82 */ /* 0x000fe20008000000 */
[----:B------:R-:W-:Y:S01]  /*5320*/  UMOV UR67, UR19 ;  /* 0x0000001300437c82 */ /* 0x000fe20008000000 */
[----:B------:R2:W-:Y:S01]  /*5330*/  UTMALDG.4D [UR16], [UR24], desc[URZ] ;  /* 0x0000ff10180075b4 */ /* 0x0005e20008019000 */
[----:B------:R-:W-:Y:S01]  /*5340*/  UMOV UR60, UR20 ;  /* 0x00000014003c7c82 */ /* 0x000fe20008000000 */
[----:B------:R-:W-:Y:S01]  /*5350*/  UMOV UR61, UR21 ;  /* 0x00000015003d7c82 */ /* 0x000fe20008000000 */
[----:B------:R-:W-:Y:S01]  /*5360*/  UMOV UR59, UR19 ;  /* 0x00000013003b7c82 */ /* 0x000fe20008000000 */
[----:B------:R-:W-:Y:S01]  /*5370*/  UMOV UR52, UR20 ;  /* 0x0000001400347c82 */ /* 0x000fe20008000000 */
[----:B------:R-:W-:Y:S01]  /*5380*/  UMOV UR53, UR21 ;  /* 0x0000001500357c82 */ /* 0x000fe20008000000 */
[----:B------:R-:W-:Y:S01]  /*5390*/  UMOV UR51, UR19 ;  /* 0x0000001300337c82 */ /* 0x000fe20008000000 */
[----:B-1----:R-:W-:Y:S01]  /*53a0*/  IMAD.U32 R5, RZ, RZ, UR19 ;  /* 0x00000013ff057e24 */ /* 0x002fe2000f8e00ff */
[----:B------:R1:W-:Y:S01]  /*53b0*/  UTMALDG.4D [UR72], [UR12], desc[URZ] ;  /* 0x0000ff480c0075b4 */ /* 0x0003e20008019000 */
[----:B------:R1:W-:Y:S01]  /*53c0*/  UTMALDG.4D [UR64], [UR8], desc[URZ] ;  /* 0x0000ff40080075b4 */ /* 0x0003e20008019000 */
[----:B------:R1:W-:Y:S01]  /*53d0*/  UTMALDG.4D [UR56], [UR70], desc[URZ] ;  /* 0x0000ff38460075b4 */ /* 0x0003e20008019000 */
[----:B------:R1:W-:Y:S01]  /*53e0*/  UTMALDG.4D [UR48], [UR62], desc[URZ] ;  /* 0x0000ff303e0075b4 */ /* 0x0003e20008019000 */
[----:B------:R-:W3:Y:S01]  /*53f0*/  SYNCS.PHASECHK.TRANS64.TRYWAIT P0, [UR5+0x58], R12 ;  /* 0x0000580cff0075a7 */ /* 0x000ee20008001105 */
[----:B--2---:R-:W-:Y:S01]  /*5400*/  R2UR.FILL UR18, R11 ;  /* 0x000000000b1272ca */ /* 0x004fe200004e0000 */
[----:B-1-3--:R-:W-:-:S14]  /*5410*/  @!P0 BRA `(.L_x_37) ;  /* 0x000000a800288947 */ /* 0x00afdc0003800000 */
.L_x_108:
[----:B------:R-:W-:Y:S02]  /*5420*/  R2UR UR8, R8 ;  /* 0x00000000080872ca */ /* 0x000fe400000e0000 */
[----:B------:R-:W-:Y:S02]  /*5430*/  ELECT P0, URZ, PT ;  /* 0x0000000000ff782f */ /* 0x000fe40003800000 */
[----:B------:R-:W-:Y:S01]  /*5440*/  R2UR UR11, R5 ;  /* 0x00000000050b72ca */ /* 0x000fe200000e0000 */
[----:B------:R-:W-:Y:S01]  /*5450*/  UIADD3 UR41, UPT, UPT, UR5, 0x20, URZ ;  /* 0x0000002005297890 */ /* 0x000fe2000fffe0ff */
[----:B------:R-:W-:Y:S01]  /*5460*/  R2UR UR12, R9 ;  /* 0x00000000090c72ca */ /* 0x000fe200000e0000 */
[----:B------:R-:W-:Y:S01]  /*5470*/  UIADD3 UR33, UPT, UPT, UR5, 0x20, URZ ;  /* 0x0000002005217890 */ /* 0x000fe2000fffe0ff */
[----:B------:R-:W-:Y:S01]  /*5480*/  R2UR UR6, R10 ;  /* 0x000000000a0672ca */ /* 0x000fe200000e0000 */
[----:B------:R-:W-:Y:S02]  /*5490*/  UIADD3 UR25, UPT, UPT, UR5, 0x20, URZ ;  /* 0x0000002005197890 */ /* 0x000fe4000fffe0ff */
[----:B------:R-:W-:-:S02]  /*54a0*/  UIADD3 UR17, UPT, UPT, UR5, 0x20, URZ ;  /* 0x0000002005117890 */ /* 0x000fc4000fffe0ff */
[----:B------:R-:W-:Y:S02]  /*54b0*/  UIADD3 UR9, UPT, UPT, UR5, 0x20, URZ ;  /* 0x0000002005097890 */ /* 0x000fe4000fffe0ff */
[----:B------:R-:W-:Y:S01]  /*54c0*/  UIMAD UR40, UR4, 0x5000, UR8 ;  /* 0x00005000042878a4 */ /* 0x000fe2000f8e0208 */
[----:B------:R2:W-:Y:S01]  /*54d0*/  @P0 SYNCS.ARRIVE.TRANS64 RZ, [UR5+0x20], R4 ;  /* 0x00002004ffff09a7 */ /* 0x0005e20008000005 */
[----:B------:R-:W-:Y:S02]  /*54e0*/  UIMAD UR32, UR4, 0x5000, UR8 ;  /* 0x00005000042078a4 */ /* 0x000fe4000f8e0208 */
[----:B------:R-:W-:Y:S02]  /*54f0*/  UIMAD UR24, UR4, 0x5000, UR8 ;  /* 0x00005000041878a4 */ /* 0x000fe4000f8e0208 */
[----:B------:R-:W-:Y:S02]  /*5500*/  UIMAD UR16, UR4, 0x5000, UR8 ;  /* 0x00005000041078a4 */ /* 0x000fe4000f8e0208 */
[----:B------:R-:W-:-:S02]  /*5510*/  UIMAD UR8, UR4, 0x5000, UR8 ;  /* 0x00005000040878a4 */ /* 0x000fc4000f8e0208 */
[----:B------:R-:W-:Y:S02]  /*5520*/  UIADD3 UR40, UPT, UPT, UR40, 0x14c00, URZ ;  /* 0x00014c0028287890 */ /* 0x000fe4000fffe0ff */
[----:B------:R-:W-:Y:S02]  /*5530*/  UIADD3 UR32, UPT, UPT, UR32, 0x15c00, URZ ;  /* 0x00015c0020207890 */ /* 0x000fe4000fffe0ff */
[----:B------:R-:W-:Y:S02]  /*5540*/  UIADD3 UR24, UPT, UPT, UR24, 0x16c00, URZ ;  /* 0x00016c0018187890 */ /* 0x000fe4000fffe0ff */
[----:B------:R-:W-:Y:S02]  /*5550*/  UIADD3 UR16, UPT, UPT, UR16, 0x17c00, URZ ;  /* 0x00017c0010107890 */ /* 0x000fe4000fffe0ff */
[----:B------:R-:W-:Y:S01]  /*5560*/  UIADD3 UR8, UPT, UPT, UR8, 0x18c00, URZ ;  /* 0x00018c0008087890 */ /* 0x000fe2000fffe0ff */
[----:B------:R-:W-:Y:S01]  /*5570*/  UMOV UR43, UR11 ;  /* 0x0000000b002b7c82 */ /* 0x000fe20008000000 */
        /* <DEDUP_REMOVED lines=13> */
[----:B------:R-:W-:-:S02]  /*5650*/  UIADD3 UR4, UPT, UPT, UR4, 0x1, URZ ;  /* 0x0000000104047890 */ /* 0x000fc4000fffe0ff */
[----:B------:R-:W-:Y:S01]  /*5660*/  UIADD3 UR7, UPT, UPT, UR7, 0x1, URZ ;  /* 0x0000000107077890 */ /* 0x000fe2000fffe0ff */
[----:B------:R2:W-:Y:S01]  /*5670*/  UTMALDG.4D [UR32], [UR46], desc[URZ] ;  /* 0x0000ff202e0075b4 */ /* 0x0005e20008019000 */
[----:B------:R-:W-:Y:S02]  /*5680*/  UISETP.NE.AND UP0, UPT, UR4, 0x7, UPT ;  /* 0x000000070400788c */ /* 0x000fe4000bf05270 */
[----:B------:R-:W-:Y:S02]  /*5690*/  UIADD3 UR14, UPT, UPT, UR14, -0x80, URZ ;  /* 0xffffff800e0e7890 */ /* 0x000fe4000fffe0ff */
[----:B------:R-:W-:Y:S02]  /*56a0*/  USEL UR4, UR4, URZ, UP0 ;  /* 0x000000ff04047287 */ /* 0x000fe40008000000 */
[----:B------:R-:W-:Y:S01]  /*56b0*/  USEL UR5, URZ, 0x1, UP0 ;  /* 0x00000001ff057887 */ /* 0x000fe20008000000 */
[----:B------:R2:W-:Y:S01]  /*56c0*/  UTMALDG.4D [UR24], [UR38], desc[URZ] ;  /* 0x0000ff18260075b4 */ /* 0x0005e20008019000 */
[----:B------:R-:W-:-:S04]  /*56d0*/  UISETP.NE.AND UP0, UPT, UR7, -0x1, UPT ;  /* 0xffffffff0700788c */ /* 0x000fc8000bf05270 */
[----:B------:R-:W-:Y:S01]  /*56e0*/  LOP3.LUT R6, R6, UR5, RZ, 0x3c, !PT ;  /* 0x0000000506067c12 */ /* 0x000fe2000f8e3cff */
[----:B------:R2:W-:Y:S01]  /*56f0*/  UTMALDG.4D [UR16], [UR30], desc[URZ] ;  /* 0x0000ff101e0075b4 */ /* 0x0005e20008019000 */
[----:B------:R2:W-:Y:S03]  /*5700*/  UTMALDG.4D [UR8], [UR22], desc[URZ] ;  /* 0x0000ff08160075b4 */ /* 0x0005e60008019000 */
[----:B--2---:R-:W-:Y:S05]  /*5710*/  BRA.U UP0, `(.L_x_38) ;  /* 0xfffffff900347547 */ /* 0x004fea000b83ffff */
.L_x_31:
[----:B------:R-:W-:Y:S01]  /*5720*/  UIADD3 UR5, UPT, UPT, UR4, 0x2, URZ ;  /* 0x0000000204057890 */ /* 0x000fe2000fffe0ff */
[----:B------:R-:W2:Y:S01]  /*5730*/  S2UR UR7, SR_CgaCtaId ;  /* 0x00000000000779c3 */ /* 0x000ea20000008800 */
[----:B------:R-:W-:-:S04]  /*5740*/  UISETP.NE.AND UP0, UPT, UR4, 0x6, UPT ;  /* 0x000000060400788c */ /* 0x000fc8000bf05270 */
[----:B------:R-:W-:-:S04]  /*5750*/  USEL UR5, UR5, 0x1, UP0 ;  /* 0x0000000105057887 */ /* 0x000fc80008000000 */
[----:B------:R-:W-:Y:S02]  /*5760*/  UIADD3 UR6, UPT, UPT, UR5, 0x1, URZ ;  /* 0x0000000105067890 */ /* 0x000fe4000fffe0ff */
[----:B------:R-:W-:-:S04]  /*5770*/  UISETP.NE.AND UP1, UPT, UR5, 0x7, UPT ;  /* 0x000000070500788c */ /* 0x000fc8000bf25270 */
[----:B------:R-:W-:Y:S02]  /*5780*/  USEL UR6, UR6, 0x1, UP1 ;  /* 0x0000000106067887 */ /* 0x000fe40008800000 */
[----:B------:R-:W-:Y:S02]  /*5790*/  UISETP.EQ.XOR UP1, UPT, UR4, 0x6, !UP1 ;  /* 0x000000060400788c */ /* 0x000fe4000cf22a70 */
[----:B------:R-:W-:Y:S02]  /*57a0*/  UIADD3 UR5, UPT, UPT, UR6, 0x1, URZ ;  /* 0x0000000106057890 */ /* 0x000fe4000fffe0ff */
[----:B------:R-:W-:Y:S02]  /*57b0*/  UISETP.NE.AND UP0, UPT, UR6, 0x7, UPT ;  /* 0x000000070600788c */ /* 0x000fe4000bf05270 */
[----:B------:R-:W-:Y:S02]  /*57c0*/  UISETP.EQ.XOR UP1, UPT, UR6, 0x7, UP1 ;  /* 0x000000070600788c */ /* 0x000fe40008f22a70 */
[----:B------:R-:W-:-:S04]  /*57d0*/  USEL UR5, UR5, 0x1, UP0 ;  /* 0x0000000105057887 */ /* 0x000fc80008000000 */
[----:B------:R-:W-:Y:S02]  /*57e0*/  UIADD3 UR4, UPT, UPT, UR5, 0x1, URZ ;  /* 0x0000000105047890 */ /* 0x000fe4000fffe0ff */
[----:B------:R-:W-:Y:S02]  /*57f0*/  UISETP.NE.AND UP0, UPT, UR5, 0x7, UPT ;  /* 0x000000070500788c */ /* 0x000fe4000bf05270 */
[----:B------:R-:W-:Y:S02]  /*5800*/  UISETP.EQ.XOR UP1, UPT, UR5, 0x7, UP1 ;  /* 0x000000070500788c */ /* 0x000fe40008f22a70 */
[----:B------:R-:W-:-:S04]  /*5810*/  USEL UR4, UR4, 0x1, UP0 ;  /* 0x0000000104047887 */ /* 0x000fc80008000000 */
[----:B------:R-:W-:Y:S02]  /*5820*/  UIADD3 UR5, UPT, UPT, UR4, 0x1, URZ ;  /* 0x0000000104057890 */ /* 0x000fe4000fffe0ff */
[----:B------:R-:W-:Y:S02]  /*5830*/  UISETP.NE.AND UP0, UPT, UR4, 0x7, UPT ;  /* 0x000000070400788c */ /* 0x000fe4000bf05270 */
[----:B------:R-:W-:Y:S02]  /*5840*/  UISETP.EQ.XOR UP1, UPT, UR4, 0x7, UP1 ;  /* 0x000000070400788c */ /* 0x000fe40008f22a70 */
[----:B------:R-:W-:-:S03]  /*5850*/  USEL UR4, UR5, 0x1, UP0 ;  /* 0x0000000105047887 */ /* 0x000fc60008000000 */
[----:B------:R-:W-:Y:S01]  /*5860*/  UMOV UR5, 0x400 ;  /* 0x0000040000057882 */ /* 0x000fe20000000000 */
[----:B------:R-:W-:Y:S02]  /*5870*/  UISETP.EQ.XOR UP1, UPT, UR4, 0x7, UP1 ;  /* 0x000000070400788c */ /* 0x000fe40008f22a70 */
[----:B------:R-:W-:Y:S02]  /*5880*/  UISETP.NE.AND UP0, UPT, UR4, 0x7, UPT ;  /* 0x000000070400788c */ /* 0x000fe4000bf05270 */
[----:B------:R-:W-:Y:S02]  /*5890*/  USEL UR6, URZ, 0x1, !UP1 ;  /* 0x00000001ff067887 */ /* 0x000fe4000c800000 */
[----:B--2---:R-:W-:Y:S02]  /*58a0*/  ULEA UR5, UR7, UR5, 0x18 ;  /* 0x0000000507057291 */ /* 0x004fe4000f8ec0ff */
[----:B------:R-:W-:Y:S02]  /*58b0*/  USEL UR4, UR4, URZ, UP0 ;  /* 0x000000ff04047287 */ /* 0x000fe40008000000 */
[----:B------:R-:W-:-:S02]  /*58c0*/  LOP3.LUT R6, R6, UR6, RZ, 0x3c, !PT ;  /* 0x0000000606067c12 */ /* 0x000fc4000f8e3cff */
[----:B------:R-:W-:Y:S02]  /*58d0*/  ULEA UR4, UR4, UR5, 0x3 ;  /* 0x0000000504047291 */ /* 0x000fe4000f8e18ff */
[----:B------:R-:W-:-:S07]  /*58e0*/  SHF.L.U32 R8, R6, 0x1f, RZ ;  /* 0x0000001f06087819 */ /* 0x000fce00000006ff */
[----:B------:R-:W2:Y:S02]  /*58f0*/  SYNCS.PHASECHK.TRANS64.TRYWAIT P0, [UR4+0x58], R8 ;  /* 0x00005808ff0075a7 */ /* 0x000ea40008001104 */
[----:B--2---:R-:W-:Y:S05]  /*5900*/  @!P0 BRA `(.L_x_39) ;  /* 0x000000a400088947 */ /* 0x004fea0003800000 */
.L_x_110:
[----:B------:R-:W-:Y:S01]  /*5910*/  ELECT P0, URZ, PT ;  /* 0x0000000000ff782f */ /* 0x000fe20003800000 */
[----:B------:R-:W-:-:S12]  /*5920*/  IMAD.U32 R6, R7, -0x80000000, RZ ;  /* 0x8000000007067824 */ /* 0x000fd800078e00ff */
[----:B--2---:R-:W-:-:S04]  /*5930*/  @P0 MOV R4, 0x5000 ;  /* 0x0000500000040802 */ /* 0x004fc80000000f00 */
[----:B------:R2:W-:Y:S01]  /*5940*/  @P0 SYNCS.ARRIVE.TRANS64 RZ, [UR4+0x20], R4 ;  /* 0x00002004ffff09a7 */ /* 0x0005e20008000004 */
[----:B------:R-:W3:Y:S02]  /*5950*/  SYNCS.PHASECHK.TRANS64.TRYWAIT P0, [UR5+0x18], R6 ;  /* 0x00001806ff0075a7 */ /* 0x000ee40008001105 */
[----:B--23--:R-:W-:Y:S05]  /*5960*/  @!P0 BRA `(.L_x_40) ;  /* 0x000000a4000c8947 */ /* 0x00cfea0003800000 */
.L_x_112:
[----:B------:R-:W-:-:S13]  /*5970*/  ELECT P0, URZ, PT ;  /* 0x0000000000ff782f */ /* 0x000fda0003800000 */
[----:B--2---:R-:W-:-:S04]  /*5980*/  @P0 MOV R4, 0x5000 ;  /* 0x0000500000040802 */ /* 0x004fc80000000f00 */
[----:B------:R2:W-:Y:S03]  /*5990*/  @P0 SYNCS.ARRIVE.TRANS64 RZ, [UR5+0x8], R4 ;  /* 0x00000804ffff09a7 */ /* 0x0005e60008000005 */
.L_x_2:
[----:B------:R-:W-:-:S13]  /*59a0*/  R2UR UR4, R0 ;  /* 0x00000000000472ca */ /* 0x000fda00000e0000 */
[----:B------:R-:W-:-:S09]  /*59b0*/  UISETP.GT.AND UP0, UPT, UR4, 0x7, UPT ;  /* 0x000000070400788c */ /* 0x000fd2000bf04270 */
[----:B------:R-:W-:Y:S05]  /*59c0*/  BRA.U UP0, `(.L_x_30) ;  /* 0x0000007500e87547 */ /* 0x000fea000b800000 */
.L_x_41:
[----:B------:R-:W-:-:S08]  /*59d0*/  NOP ;  /* 0x0000000000007918 */ /* 0x000fd00000000000 */
[----:B------:R-:W5:Y:S02]  /*59e0*/  USETMAXREG.TRY_ALLOC.CTAPOOL UP0, 0xc8 ;  /* 0x000000c8000079c8 */ /* 0x000f640008000600 */
[----:B-----5:R-:W-:Y:S05]  /*59f0*/  BRA.U !UP0, `(.L_x_41) ;  /* 0xfffffffd08f47547 */ /* 0x020fea000b83ffff */
[----:B---3--:R-:W3:Y:S01]  /*5a00*/  S2UR UR5, SR_CTAID.X ;  /* 0x00000000000579c3 */ /* 0x008ee20000002500 */
[----:B------:R-:W3:Y:S01]  /*5a10*/  LDCU UR4, c[0x0][0x60c] ;  /* 0x0000c180ff0477ac */ /* 0x000ee20008000800 */
[----:B----4-:R-:W-:Y:S01]  /*5a20*/  UMOV UR9, 0x1 ;  /* 0x0000000100097882 */ /* 0x010fe20000000000 */
[----:B---3--:R-:W-:-:S05]  /*5a30*/  UISETP.GE.AND UP0, UPT, UR5, UR4, UPT ;  /* 0x000000040500728c */ /* 0x008fca000bf06270 */
[----:B------:R-:W-:Y:S06]  /*5a40*/  BAR.SYNC.DEFER_BLOCKING 0x2, 0x1a0 ;  /* 0x0086800000007b1d */ /* 0x000fec0000010000 */
[----:B------:R-:W-:Y:S05]  /*5a50*/  BRA.U UP0, `(.L_x_42) ;  /* 0x0000007500947547 */ /* 0x000fea000b800000 */
[----:B------:R-:W3:Y:S01]  /*5a60*/  S2UR UR4, SR_CgaCtaId ;  /* 0x00000000000479c3 */ /* 0x000ee20000008800 */
[----:B------:R-:W-:Y:S01]  /*5a70*/  R2UR UR5, R0 ;  /* 0x00000000000572ca */ /* 0x000fe200000e0000 */
[----:B------:R-:W-:Y:S01]  /*5a80*/  UMOV UR19, 0x400 ;  /* 0x0000040000137882 */ /* 0x000fe20000000000 */
[----:B--2---:R-:W-:Y:S01]  /*5a90*/  HFMA2 R4, -RZ, RZ, -0.0 , 0 ;  /* 0x80000000ff047431 */ /* 0x004fe200000001ff */
[----:B------:R-:W2:Y:S04]  /*5aa0*/  LDCU.U8 UR9, c[0x0][0x644] ;  /* 0x0000c880ff0977ac */ /* 0x000ea80008000000 */
[----:B------:R-:W4:Y:S01]  /*5ab0*/  S2UR UR8, SR_CTAID.X ;  /* 0x00000000000879c3 */ /* 0x000f220000002500 */
[----:B------:R-:W5:Y:S01]  /*5ac0*/  LDCU.U8 UR7, c[0x0][0x645] ;  /* 0x0000c8a0ff0777ac */ /* 0x000f620008000000 */
[----:B------:R-:W1:Y:S04]  /*5ad0*/  LDCU UR6, c[0x0][0x654] ;  /* 0x0000ca80ff0677ac */ /* 0x000e680008000800 */
[----:B------:R-:W-:Y:S01]  /*5ae0*/  UISETP.GT.AND UP2, UPT, UR5, 0x3, UPT ;  /* 0x000000030500788c */ /* 0x000fe2000bf44270 */
[----:B------:R-:W1:Y:S01]  /*5af0*/  LDCU UR15, c[0x0][0x38c] ;  /* 0x00007180ff0f77ac */ /* 0x000e620008000800 */
[----:B------:R-:W1:Y:S01]  /*5b00*/  LDCU UR22, c[0x0][0x380] ;  /* 0x00007000ff1677ac */ /* 0x000e620008000800 */
[----:B---3--:R-:W-:Y:S01]  /*5b10*/  ULEA UR19, UR4, UR19, 0x18 ;  /* 0x0000001304137291 */ /* 0x008fe2000f8ec0ff */
[----:B------:R-:W4:Y:S03]  /*5b20*/  LDCU UR4, c[0x0][0x640] ;  /* 0x0000c800ff0477ac */ /* 0x000f260008000800 */
[----:B------:R-:W-:-:S04]  /*5b30*/  UIADD3 UR16, UPT, UPT, UR19, 0x8, URZ ;  /* 0x0000000813107890 */ /* 0x000fc8000fffe0ff */
[----:B------:R-:W-:-:S04]  /*5b40*/  @!UP2 UIADD3 UR16, UPT, UPT, UR19, URZ, URZ ;  /* 0x000000ff1310a290 */ /* 0x000fc8000fffe0ff */
[----:B------:R-:W-:Y:S02]  /*5b50*/  UIADD3 UR18, UPT, UPT, UR16, 0x90, URZ ;  /* 0x0000009010127890 */ /* 0x000fe4000fffe0ff */
[----:B------:R-:W-:-:S03]  /*5b60*/  UIADD3 UR17, UPT, UPT, UR16, 0x100, URZ ;  /* 0x0000010010117890 */ /* 0x000fc6000fffe0ff */
[----:B------:R-:W3:Y:S01]  /*5b70*/  SYNCS.PHASECHK.TRANS64.TRYWAIT P0, [UR16+0x100], R4 ;  /* 0x00010004ff0075a7 */ /* 0x000ee20008001110 */
[----:B----4-:R-:W-:-:S04]  /*5b80*/  UIMAD.WIDE.U32 UR4, UR8, UR4, URZ ;  /* 0x00000004080472a5 */ /* 0x010fc8000f8e00ff */
[----:B------:R-:W-:-:S04]  /*5b90*/  UIADD3 UR4, UPT, UPT, -UR5, UR8, URZ ;  /* 0x0000000805047290 */ /* 0x000fc8000fffe1ff */
[----:B--2---:R-:W-:Y:S01]  /*5ba0*/  USHF.R.U32.HI UR4, URZ, UR9, UR4 ;  /* 0x00000009ff047299 */ /* 0x004fe20008011604 */
[----:B------:R-:W2:Y:S03]  /*5bb0*/  LDCU.U8 UR9, c[0x0][0x650] ;  /* 0x0000ca00ff0977ac */ /* 0x000ea60008000000 */
[----:B------:R-:W-:Y:S01]  /*5bc0*/  UIADD3 UR4, UPT, UPT, UR5, UR4, URZ ;  /* 0x0000000405047290 */ /* 0x000fe2000fffe0ff */
[----:B------:R-:W4:Y:S03]  /*5bd0*/  LDCU UR5, c[0x0][0x634] ;  /* 0x0000c680ff0577ac */ /* 0x000f260008000800 */
[----:B-----5:R-:W-:Y:S01]  /*5be0*/  USHF.R.U32.HI UR4, URZ, UR7, UR4 ;  /* 0x00000007ff047299 */ /* 0x020fe20008011604 */
[----:B------:R-:W2:Y:S03]  /*5bf0*/  LDCU.U8 UR7, c[0x0][0x638] ;  /* 0x0000c700ff0777ac */ /* 0x000ea60008000000 */
[----:B-1----:R-:W-:Y:S01]  /*5c00*/  UISETP.GE.AND UP0, UPT, UR4, UR6, UPT ;  /* 0x000000060400728c */ /* 0x002fe2000bf06270 */
[----:B------:R-:W1:Y:S01]  /*5c10*/  LDCU UR6, c[0x0][0x63c] ;  /* 0x0000c780ff0677ac */ /* 0x000e620008000800 */
[----:B------:R-:W-:-:S09]  /*5c20*/  UIADD3 UR4, UPT, UPT, -UR4, URZ, URZ ;  /* 0x000000ff04047290 */ /* 0x000fd2000fffe1ff */
[----:B----4-:R-:W4:Y:S01]  /*5c30*/  @UP0 LDCU UR5, c[0x0][0x64c] ;  /* 0x0000c980ff0507ac */ /* 0x010f220008000800 */
[----:B--2---:R-:W-:Y:S02]  /*5c40*/  USEL UR7, UR7, UR9, !UP0 ;  /* 0x0000000907077287 */ /* 0x004fe4000c000000 */
[----:B-1----:R-:W-:Y:S01]  /*5c50*/  UIMAD UR6, UR4, UR6, UR8 ;  /* 0x00000006040672a4 */ /* 0x002fe2000f8e0208 */
[----:B---34-:R-:W-:Y:S11]  /*5c60*/  @!P0 BRA `(.L_x_43) ;  /* 0x000000a000688947 */ /* 0x018ff60003800000 */
.L_x_114:
[----:B------:R-:W2:Y:S01]  /*5c70*/  SYNCS.PHASECHK.TRANS64.TRYWAIT P0, [UR18], RZ ;  /* 0x000000ffff0075a7 */ /* 0x000ea20008001112 */
[----:B------:R-:W3:Y:S01]  /*5c80*/  LDCU.U8 UR8, c[0x0][0x639] ;  /* 0x0000c720ff0877ac */ /* 0x000ee20008000000 */
[----:B-1----:R-:W-:Y:S02]  /*5c90*/  IMAD.U32 R5, R3, 0x10000, RZ ;  /* 0x0001000003057824 */ /* 0x002fe400078e00ff */
[----:B------:R-:W-:Y:S01]  /*5ca0*/  IMAD.U32 R37, RZ, RZ, UR22 ;  /* 0x00000016ff257e24 */ /* 0x000fe2000f8e00ff */
[----:B------:R-:W3:Y:S01]  /*5cb0*/  LDCU.U8 UR9, c[0x0][0x651] ;  /* 0x0000ca20ff0977ac */ /* 0x000ee20008000000 */
[----:B------:R-:W-:Y:S01]  /*5cc0*/  UIMAD.WIDE.U32 UR4, UR6, UR5, URZ ;  /* 0x00000005060472a5 */ /* 0x000fe2000f8e00ff */
[----:B------:R-:W1:Y:S01]  /*5cd0*/  LDCU UR20, c[0x0][0x614] ;  /* 0x0000c280ff1477ac */ /* 0x000e620008000800 */
[----:B------:R-:W-:Y:S02]  /*5ce0*/  ULOP3.LUT UR7, UR7, 0xff, URZ, 0xc0, !UPT ;  /* 0x000000ff07077892 */ /* 0x000fe4000f8ec0ff */
[----:B------:R-:W-:Y:S01]  /*5cf0*/  UIADD3 UR4, UPT, UPT, UR6, -UR5, URZ ;  /* 0x8000000506047290 */ /* 0x000fe2000fffe0ff */
[----:B------:R-:W-:Y:S01]  /*5d00*/  UMOV UR24, 0x0 ;  /* 0x0000000000187882 */ /* 0x000fe20000000000 */
[----:B------:R-:W-:-:S02]  /*5d10*/  UMOV UR25, 0x1 ;  /* 0x0000000100197882 */ /* 0x000fc40000000000 */
[----:B------:R-:W-:Y:S02]  /*5d20*/  USHF.R.U32.HI UR4, URZ, UR7, UR4 ;  /* 0x00000007ff047299 */ /* 0x000fe40008011604 */
[----:B---3--:R-:W-:Y:S02]  /*5d30*/  USEL UR6, UR8, UR9, !UP0 ;  /* 0x0000000908067287 */ /* 0x008fe4000c000000 */
[----:B------:R-:W-:Y:S02]  /*5d40*/  UIADD3 UR4, UPT, UPT, UR5, UR4, URZ ;  /* 0x0000000405047290 */ /* 0x000fe4000fffe0ff */
[----:B------:R-:W-:Y:S02]  /*5d50*/  ULOP3.LUT UR7, UR6, 0xff, URZ, 0xc0, !UPT ;  /* 0x000000ff06077892 */ /* 0x000fe4000f8ec0ff */
[----:B------:R-:W-:Y:S02]  /*5d60*/  UIADD3 UR5, UPT, UPT, -UR15, URZ, URZ ;  /* 0x000000ff0f057290 */ /* 0x000fe4000fffe1ff */
[----:B------:R-:W-:-:S02]  /*5d70*/  USHF.R.U32.HI UR10, URZ, UR7, UR4 ;  /* 0x00000007ff0a7299 */ /* 0x000fc40008011604 */
[----:B------:R-:W-:Y:S02]  /*5d80*/  UIADD3 UR6, UPT, UPT, UR15, -UR22, URZ ;  /* 0x800000160f067290 */ /* 0x000fe4000fffe0ff */
[----:B-1----:R-:W-:Y:S02]  /*5d90*/  UIADD3 UR4, UPT, UPT, -UR10, UR20, URZ ;  /* 0x000000140a047290 */ /* 0x002fe4000fffe1ff */
[----:B------:R-:W-:Y:S02]  /*5da0*/  UIADD3 UR9, UPT, UPT, UR15, -0x1, URZ ;  /* 0xffffffff0f097890 */ /* 0x000fe4000fffe0ff */
[----:B------:R-:W-:Y:S02]  /*5db0*/  USHF.R.S32.HI UR5, URZ, 0x1f, UR5 ;  /* 0x0000001fff057899 */ /* 0x000fe40008011405 */
[----:B------:R-:W-:Y:S02]  /*5dc0*/  ULEA UR8, UR4, UR6, 0x8 ;  /* 0x0000000604087291 */ /* 0x000fe4000f8e40ff */
[----:B------:R-:W-:-:S02]  /*5dd0*/  USHF.R.S32.HI UR4, URZ, 0x1f, UR9 ;  /* 0x0000001fff047899 */ /* 0x000fc40008011409 */
[----:B------:R-:W-:Y:S02]  /*5de0*/  ULEA.HI UR7, UR5, -UR15, URZ, 0x7 ;  /* 0x8000000f05077291 */ /* 0x000fe4000f8f38ff */
[----:B------:R-:W-:Y:S02]  /*5df0*/  UIADD3 UR5, UPT, UPT, -UR8, URZ, URZ ;  /* 0x000000ff08057290 */ /* 0x000fe4000fffe1ff */
[----:B------:R-:W-:Y:S02]  /*5e00*/  ULEA.HI UR9, UR4, UR9, URZ, 0x7 ;  /* 0x0000000904097291 */ /* 0x000fe4000f8f38ff */
[----:B------:R-:W-:Y:S02]  /*5e10*/  USHF.R.S32.HI UR4, URZ, 0x1f, UR5 ;  /* 0x0000001fff047899 */ /* 0x000fe40008011405 */
[----:B------:R-:W-:Y:S02]  /*5e20*/  UIADD3 UR6, UPT, UPT, UR8, -0x1, URZ ;  /* 0xffffffff08067890 */ /* 0x000fe4000fffe0ff */
[----:B------:R-:W-:-:S02]  /*5e30*/  UISETP.GT.AND UP0, UPT, UR15, URZ, UPT ;  /* 0x000000ff0f00728c */ /* 0x000fc4000bf04270 */
[----:B------:R-:W-:Y:S02]  /*5e40*/  ULEA.HI UR4, UR4, -UR8, URZ, 0x7 ;  /* 0x8000000804047291 */ /* 0x000fe4000f8f38ff */
[----:B------:R-:W-:Y:S02]  /*5e50*/  USHF.R.S32.HI UR5, URZ, 0x1f, UR6 ;  /* 0x0000001fff057899 */ /* 0x000fe40008011406 */
[----:B------:R-:W-:Y:S02]  /*5e60*/  USHF.R.S32.HI UR4, URZ, 0x7, UR4 ;  /* 0x00000007ff047899 */ /* 0x000fe40008011404 */
[----:B------:R-:W-:Y:S02]  /*5e70*/  USHF.R.S32.HI UR7, URZ, 0x7, UR7 ;  /* 0x00000007ff077899 */ /* 0x000fe40008011407 */
[----:B------:R-:W-:Y:S02]  /*5e80*/  UISETP.GT.AND UP1, UPT, UR8, URZ, UPT ;  /* 0x000000ff0800728c */ /* 0x000fe4000bf24270 */
[----:B------:R-:W-:-:S02]  /*5e90*/  ULEA.HI UR5, UR5, UR6, URZ, 0x7 ;  /* 0x0000000605057291 */ /* 0x000fc4000f8f38ff */
[----:B------:R-:W-:Y:S02]  /*5ea0*/  UIADD3 UR6, UPT, UPT, -UR4, URZ, URZ ;  /* 0x000000ff04067290 */ /* 0x000fe4000fffe1ff */
[----:B------:R-:W-:Y:S02]  /*5eb0*/  @UP0 UIMAD.WIDE UR12, UR9, 0x2000000, UR24 ;  /* 0x02000000090c08a5 */ /* 0x000fe4000f8e0218 */
[----:B------:R-:W-:Y:S02]  /*5ec0*/  ULEA.HI.SX32 UR5, UR5, 0x1, 0x19 ;  /* 0x0000000105057891 */ /* 0x000fe4000f8fcaff */
[----:B------:R-:W-:Y:S02]  /*5ed0*/  UIADD3 UR4, UPT, UPT, -UR7, URZ, URZ ;  /* 0x000000ff07047290 */ /* 0x000fe4000fffe1ff */
[----:B------:R-:W-:-:S03]  /*5ee0*/  USEL UR14, URZ, 0x80, !UP2 ;  /* 0x00000080ff0e7887 */ /* 0x000fc6000d000000 */
[----:B------:R-:W-:Y:S02]  /*5ef0*/  @!UP1 UMOV UR5, UR6 ;  /* 0x0000000600059c82 */ /* 0x000fe40008000000 */
[----:B------:R-:W-:Y:S01]  /*5f00*/  @UP0 UMOV UR4, UR13 ;  /* 0x0000000d00040c82 */ /* 0x000fe20008000000 */
[----:B------:R-:W-:Y:S01]  /*5f10*/  IMAD.U32 R84, RZ, RZ, UR14 ;  /* 0x0000000eff547e24 */ /* 0x000fe2000f8e00ff */
[----:B------:R-:W-:Y:S01]  /*5f20*/  UISETP.LT.AND UP0, UPT, UR5, UR4, UPT ;  /* 0x000000040500728c */ /* 0x000fe2000bf01270 */
[----:B------:R-:W-:-:S03]  /*5f30*/  MOV R4, UR14 ;  /* 0x0000000e00047c02 */ /* 0x000fc60008000f00 */
[----:B------:R-:W-:Y:S01]  /*5f40*/  USEL UR11, UR5, UR4, UP0 ;  /* 0x00000004050b7287 */ /* 0x000fe20008000000 */
[----:B------:R-:W-:Y:S01]  /*5f50*/  LOP3.LUT R84, R84, 0x600000, R5, 0xf8, !PT ;  /* 0x0060000054547812 */ /* 0x000fe200078ef805 */
[----:B------:R-:W-:Y:S01]  /*5f60*/  ULOP3.LUT UR4, URZ, UR10, URZ, 0x33, !UPT ;  /* 0x0000000aff047292 */ /* 0x000fe2000f8e33ff */
[----:B------:R-:W-:Y:S01]  /*5f70*/  LOP3.LUT R5, R4, 0x7f, R3, 0xf8, !PT ;  /* 0x0000007f04057812 */ /* 0x000fe200078ef803 */
[----:B------:R-:W-:Y:S01]  /*5f80*/  UIADD3 UR21, UPT, UPT, UR11, -0x1, URZ ;  /* 0xffffffff0b157890 */ /* 0x000fe2000fffe0ff */
[----:B------:R-:W-:Y:S01]  /*5f90*/  R2UR UR6, R84 ;  /* 0x00000000540672ca */ /* 0x000fe200000e0000 */
[----:B------:R-:W-:Y:S02]  /*5fa0*/  UIADD3 UR4, UPT, UPT, UR4, UR20, URZ ;  /* 0x0000001404047290 */ /* 0x000fe4000fffe0ff */
[----:B------:R-:W-:-:S04]  /*5fb0*/  UISETP.LT.AND UP0, UPT, URZ, UR21, UPT ;  /* 0x00000015ff00728c */ /* 0x000fc8000bf01270 */
[----:B------:R-:W-:Y:S01]  /*5fc0*/  USEL UR5, URZ, UR21, !UP0 ;  /* 0x00000015ff057287 */ /* 0x000fe2000c000000 */
[----:B------:R-:W-:-:S03]  /*5fd0*/  IMAD.U32 R154, RZ, RZ, UR4 ;  /* 0x00000004ff9a7e24 */ /* 0x000fc6000f8e00ff */
[----:B------:R-:W-:Y:S02]  /*5fe0*/  UIMAD UR4, UR5, -0x80, UR15 ;  /* 0xffffff80050478a4 */ /* 0x000fe4000f8e020f */
[----:B------:R-:W-:Y:S01]  /*5ff0*/  LEA R154, R154, R5, 0x8 ;  /* 0x000000059a9a7211 */ /* 0x000fe200078e40ff */
[----:B--2---:R-:W-:Y:S09]  /*6000*/  @!P0 BRA `(.L_x_44) ;  /* 0x0000009c009c8947 */ /* 0x004ff20003800000 */
.L_x_115:
[----:B------:R-:W-:Y:S01]  /*6010*/  IMAD.U32 R36, RZ, RZ, UR4 ;  /* 0x00000004ff247e24 */ /* 0x000fe2000f8e00ff */
[----:B------:R-:W-:Y:S01]  /*6020*/  IADD3 R37, PT, PT, -R37, UR4, R154 ;  /* 0x0000000425257c10 */ /* 0x000fe2000fffe19a */
[----:B------:R-:W1:Y:S01]  /*6030*/  LDTM.x32 R4, tmem[UR6] ;  /* 0x00000006000479ee */ /* 0x000e6200082c0000 */
[----:B------:R-:W-:Y:S01]  /*6040*/  IMAD.MOV.U32 R140, RZ, RZ, -0x1 ;  /* 0xffffffffff8c7424 */ /* 0x000fe200078e00ff */
[C---:B------:R-:W-:Y:S01]  /*6050*/  LOP3.LUT R85, R84.reuse, 0x20, RZ, 0xfc, !PT ;  /* 0x0000002054557812 */ /* 0x040fe200078efcff */
[----:B------:R-:W-:Y:S01]  /*6060*/  UIADD3 UR12, UPT, UPT, UR16, 0xa0, URZ ;  /* 0x000000a0100c7890 */ /* 0x000fe2000fffe0ff */
[----:B------:R-:W-:Y:S02]  /*6070*/  VIADDMNMX R36, R37, 0x1, R36, PT ;  /* 0x0000000125247846 */ /* 0x000fe40003800124 */
[----:B------:R-:W-:Y:S02]  /*6080*/  R2UR UR4, R85 ;  /* 0x00000000550472ca */ /* 0x000fe400000e0000 */
[C---:B------:R-:W-:Y:S01]  /*6090*/  LOP3.LUT R86, R84.reuse, 0x40, RZ, 0xfc, !PT ;  /* 0x0000004054567812 */ /* 0x040fe200078efcff */
[----:B------:R-:W-:Y:S01]  /*60a0*/  IMAD.MOV R136, RZ, RZ, -R36 ;  /* 0x000000ffff887224 */ /* 0x000fe200078e0a24 */
[----:B------:R-:W-:-:S02]  /*60b0*/  LOP3.LUT R87, R84, 0x60, RZ, 0xfc, !PT ;  /* 0x0000006054577812 */ /* 0x000fc400078efcff */
[----:B------:R-:W-:Y:S02]  /*60c0*/  R2UR UR7, R0 ;  /* 0x00000000000772ca */ /* 0x000fe400000e0000 */
[C---:B------:R-:W-:Y:S02]  /*60d0*/  VIADDMNMX R37, R136.reuse, 0x20, RZ, !PT ;  /* 0x0000002088257846 */ /* 0x040fe400078001ff */
[----:B------:R-:W-:Y:S02]  /*60e0*/  VIADDMNMX R141, R136, 0x60, RZ, !PT ;  /* 0x00000060888d7846 */ /* 0x000fe400078001ff */
[----:B------:R-:W-:Y:S01]  /*60f0*/  SHF.R.U32.HI R36, RZ, R37, R140 ;  /* 0x00000025ff247219 */ /* 0x000fe2000001168c */
[----:B------:R-:W2:Y:S01]  /*6100*/  LDTM.x32 R52, tmem[UR4] ;  /* 0x00000004003479ee */ /* 0x000ea200082c0000 */
[----:B------:R-:W-:Y:S02]  /*6110*/  R2UR UR4, R86 ;  /* 0x00000000560472ca */ /* 0x000fe400000e0000 */
[----:B------:R-:W-:-:S02]  /*6120*/  R2P PR, R36, 0x7e ;  /* 0x0000007e24007804 */ /* 0x000fc40000000000 */
[----:B------:R-:W-:Y:S01]  /*6130*/  SHF.R.U32.HI R141, RZ, R141, R140 ;  /* 0x0000008dff8d7219 */ /* 0x000fe2000001168c */
[----:B------:R-:W-:Y:S01]  /*6140*/  USHF.R.S32.HI UR5, URZ, 0x1f, UR7 ;  /* 0x0000001fff057899 */ /* 0x000fe20008011407 */
[----:B------:R-:W-:Y:S02]  /*6150*/  VIADDMNMX R143, R136, 0x80, RZ, !PT ;  /* 0x00000080888f7846 */ /* 0x000fe400078001ff */
[----:B-1----:R-:W-:Y:S01]  /*6160*/  SEL R99, R5, 0xff800000, P1 ;  /* 0xff80000005637807 */ /* 0x002fe20000800000 */
[----:B------:R-:W-:Y:S01]  /*6170*/  ULEA.HI UR5, UR5, UR7, URZ, 0x2 ;  /* 0x0000000705057291 */ /* 0x000fe2000f8f10ff */
[----:B------:R-:W-:Y:S02]  /*6180*/  SEL R88, R6, 0xff800000, P2 ;  /* 0xff80000006587807 */ /* 0x000fe40001000000 */
[----:B------:R-:W-:Y:S01]  /*6190*/  SEL R89, R7, 0xff800000, P3 ;  /* 0xff80000007597807 */ /* 0x000fe20001800000 */
[----:B------:R-:W-:Y:S01]  /*61a0*/  ULOP3.LUT UR5, UR5, 0xfffffffc, URZ, 0xc0, !UPT ;  /* 0xfffffffc05057892 */ /* 0x000fe2000f8ec0ff */
[----:B------:R-:W-:-:S02]  /*61b0*/  SEL R90, R8, 0xff800000, P4 ;  /* 0xff800000085a7807 */ /* 0x000fc40002000000 */
[----:B------:R-:W-:Y:S01]  /*61c0*/  SEL R91, R9, 0xff800000, P5 ;  /* 0xff800000095b7807 */ /* 0x000fe20002800000 */
[----:B------:R-:W-:Y:S01]  /*61d0*/  UIADD3 UR6, UPT, UPT, UR7, -UR5, URZ ;  /* 0x8000000507067290 */ /* 0x000fe2000fffe0ff */
[----:B------:R-:W-:Y:S02]  /*61e0*/  SEL R102, R10, 0xff800000, P6 ;  /* 0xff8000000a667807 */ /* 0x000fe40003000000 */
[C---:B------:R-:W-:Y:S01]  /*61f0*/  R2P PR, R36.reuse.B1, 0x7f ;  /* 0x0000007f24007804 */ /* 0x040fe20000001000 */
[----:B------:R-:W-:Y:S01]  /*6200*/  UIADD3 UR5, UPT, UPT, UR6, 0x4, URZ ;  /* 0x0000000406057890 */ /* 0x000fe2000fffe0ff */
[----:B------:R-:W-:Y:S01]  /*6210*/  LOP3.LUT R5, R36, 0x1, RZ, 0xc0, !PT ;  /* 0x0000000124057812 */ /* 0x000fe200078ec0ff */
[----:B------:R-:W-:Y:S02]  /*6220*/  @!UP2 UIADD3 UR5, UPT, UPT, UR6, URZ, URZ ;  /* 0x000000ff0605a290 */ /* 0x000fe4000fffe0ff */
[----:B------:R-:W-:Y:S02]  /*6230*/  SEL R92, R12, 0xff800000, P0 ;  /* 0xff8000000c5c7807 */ /* 0x000fe40000000000 */
[----:B------:R-:W-:Y:S01]  /*6240*/  SEL R93, R13, 0xff800000, P1 ;  /* 0xff8000000d5d7807 */ /* 0x000fe20000800000 */
[----:B------:R-:W-:Y:S01]  /*6250*/  UIADD3 UR13, UPT, UPT, UR5, 0x3, URZ ;  /* 0x00000003050d7890 */ /* 0x000fe2000fffe0ff */
[----:B------:R-:W-:-:S02]  /*6260*/  SEL R94, R14, 0xff800000, P2 ;  /* 0xff8000000e5e7807 */ /* 0x000fc40001000000 */
[----:B------:R-:W-:Y:S02]  /*6270*/  SEL R95, R15, 0xff800000, P3 ;  /* 0xff8000000f5f7807 */ /* 0x000fe40001800000 */
[----:B------:R-:W-:Y:S02]  /*6280*/  SEL R96, R16, 0xff800000, P4 ;  /* 0xff80000010607807 */ /* 0x000fe40002000000 */
[----:B------:R-:W-:Y:S02]  /*6290*/  SEL R97, R17, 0xff800000, P5 ;  /* 0xff80000011617807 */ /* 0x000fe40002800000 */
[----:B------:R-:W-:Y:S02]  /*62a0*/  SEL R108, R18, 0xff800000, P6 ;  /* 0xff800000126c7807 */ /* 0x000fe40003000000 */
[----:B------:R-:W-:Y:S02]  /*62b0*/  R2P PR, R36.B2, 0x7f ;  /* 0x0000007f24007804 */ /* 0x000fe40000002000 */
[----:B------:R-:W-:-:S03]  /*62c0*/  R2UR UR5, R86 ;  /* 0x00000000560572ca */ /* 0x000fc600000e0000 */
[----:B------:R-:W-:Y:S02]  /*62d0*/  SEL R100, R20, 0xff800000, P0 ;  /* 0xff80000014647807 */ /* 0x000fe40000000000 */
[----:B------:R-:W-:Y:S02]  /*62e0*/  SEL R101, R21, 0xff800000, P1 ;  /* 0xff80000015657807 */ /* 0x000fe40000800000 */
[----:B------:R-:W-:Y:S02]  /*62f0*/  SEL R104, R22, 0xff800000, P2 ;  /* 0xff80000016687807 */ /* 0x000fe40001000000 */
[----:B------:R-:W-:Y:S02]  /*6300*/  SEL R105, R23, 0xff800000, P3 ;  /* 0xff80000017697807 */ /* 0x000fe40001800000 */
[----:B------:R-:W-:Y:S02]  /*6310*/  SEL R106, R24, 0xff800000, P4 ;  /* 0xff800000186a7807 */ /* 0x000fe40002000000 */
[----:B------:R-:W-:-:S02]  /*6320*/  SEL R107, R25, 0xff800000, P5 ;  /* 0xff800000196b7807 */ /* 0x000fc40002800000 */
[----:B------:R-:W-:Y:S02]  /*6330*/  SEL R112, R26, 0xff800000, P6 ;  /* 0xff8000001a707807 */ /* 0x000fe40003000000 */
[----:B------:R-:W-:-:S05]  /*6340*/  R2P PR, R36.B3, 0x7f ;  /* 0x0000007f24007804 */ /* 0x000fca0000003000 */
[----:B------:R-:W-:Y:S02]  /*6350*/  SEL R110, R28, 0xff800000, P0 ;  /* 0xff8000001c6e7807 */ /* 0x000fe40000000000 */
[----:B------:R-:W-:Y:S02]  /*6360*/  ISETP.NE.U32.AND P0, PT, R5, 0x1, PT ;  /* 0x000000010500780c */ /* 0x000fe40003f05070 */
[----:B------:R-:W-:Y:S02]  /*6370*/  SEL R111, R29, 0xff800000, P1 ;  /* 0xff8000001d6f7807 */ /* 0x000fe40000800000 */
[----:B------:R-:W-:Y:S02]  /*6380*/  LOP3.LUT P1, RZ, R36, 0x80, RZ, 0xc0, !PT ;  /* 0x0000008024ff7812 */ /* 0x000fe4000782c0ff */
[----:B------:R-:W-:Y:S02]  /*6390*/  SEL R98, R4, 0xff800000, !P0 ;  /* 0xff80000004627807 */ /* 0x000fe40004000000 */
[----:B------:R-:W-:-:S02]  /*63a0*/  LOP3.LUT P0, RZ, R36, 0x8000, RZ, 0xc0, !PT ;  /* 0x0000800024ff7812 */ /* 0x000fc4000780c0ff */
[----:B------:R-:W-:Y:S02]  /*63b0*/  VIADDMNMX R5, R136, 0x40, RZ, !PT ;  /* 0x0000004088057846 */ /* 0x000fe400078001ff */
[----:B------:R-:W-:Y:S02]  /*63c0*/  SEL R103, R11, 0xff800000, P1 ;  /* 0xff8000000b677807 */ /* 0x000fe40000800000 */
[C---:B------:R-:W-:Y:S02]  /*63d0*/  LOP3.LUT P1, RZ, R36.reuse, 0x800000, RZ, 0xc0, !PT ;  /* 0x0080000024ff7812 */ /* 0x040fe4000782c0ff */
[----:B------:R-:W-:Y:S02]  /*63e0*/  SEL R109, R19, 0xff800000, P0 ;  /* 0xff800000136d7807 */ /* 0x000fe40000000000 */
[----:B------:R-:W-:Y:S02]  /*63f0*/  ISETP.GT.AND P0, PT, R36, -0x1, PT ;  /* 0xffffffff2400780c */ /* 0x000fe40003f04270 */
[----:B------:R-:W-:-:S02]  /*6400*/  SHF.R.U32.HI R4, RZ, R5, R140 ;  /* 0x00000005ff047219 */ /* 0x000fc4000001168c */
[----:B------:R-:W-:Y:S02]  /*6410*/  SEL R113, R27, 0xff800000, P1 ;  /* 0xff8000001b717807 */ /* 0x000fe40000800000 */
[----:B------:R-:W-:Y:S02]  /*6420*/  SEL R114, R30, 0xff800000, P2 ;  /* 0xff8000001e727807 */ /* 0x000fe40001000000 */
[----:B------:R-:W-:Y:S02]  /*6430*/  SEL R115, R31, 0xff800000, P3 ;  /* 0xff8000001f737807 */ /* 0x000fe40001800000 */
[----:B------:R-:W-:Y:S02]  /*6440*/  SEL R116, R32, 0xff800000, P4 ;  /* 0xff80000020747807 */ /* 0x000fe40002000000 */
[----:B------:R-:W-:Y:S02]  /*6450*/  SEL R117, R33, 0xff800000, P5 ;  /* 0xff80000021757807 */ /* 0x000fe40002800000 */
[----:B------:R-:W-:-:S02]  /*6460*/  SEL R118, R34, 0xff800000, P6 ;  /* 0xff80000022767807 */ /* 0x000fc40003000000 */
[----:B------:R-:W-:Y:S02]  /*6470*/  R2P PR, R4, 0x7e ;  /* 0x0000007e04007804 */ /* 0x000fe40000000000 */
[----:B------:R-:W-:Y:S02]  /*6480*/  SEL R119, R35, 0xff800000, !P0 ;  /* 0xff80000023777807 */ /* 0x000fe40004000000 */
[----:B------:R-:W1:Y:S01]  /*6490*/  LDTM.x32 R20, tmem[UR4] ;  /* 0x00000004001479ee */ /* 0x000e6200082c0000 */
[----:B--2---:R-:W-:Y:S02]  /*64a0*/  SEL R53, R53, 0xff800000, P1 ;  /* 0xff80000035357807 */ /* 0x004fe40000800000 */
[----:B------:R-:W-:Y:S02]  /*64b0*/  SEL R54, R54, 0xff800000, P2 ;  /* 0xff80000036367807 */ /* 0x000fe40001000000 */
[----:B------:R-:W-:Y:S02]  /*64c0*/  SEL R55, R55, 0xff800000, P3 ;  /* 0xff80000037377807 */ /* 0x000fe40001800000 */
[----:B------:R-:W-:-:S02]  /*64d0*/  SEL R56, R56, 0xff800000, P4 ;  /* 0xff80000038387807 */ /* 0x000fc40002000000 */
[----:B------:R-:W-:Y:S02]  /*64e0*/  SEL R57, R57, 0xff800000, P5 ;  /* 0xff80000039397807 */ /* 0x000fe40002800000 */
[----:B------:R-:W-:Y:S02]  /*64f0*/  SEL R58, R58, 0xff800000, P6 ;  /* 0xff8000003a3a7807 */ /* 0x000fe40003000000 */
[C---:B------:R-:W-:Y:S02]  /*6500*/  R2P PR, R4.reuse.B1, 0x7f ;  /* 0x0000007f04007804 */ /* 0x040fe40000001000 */
[----:B------:R-:W-:Y:S02]  /*6510*/  LOP3.LUT R5, R4, 0x1, RZ, 0xc0, !PT ;  /* 0x0000000104057812 */ /* 0x000fe400078ec0ff */
[----:B------:R-:W-:Y:S02]  /*6520*/  R2UR UR4, R87 ;  /* 0x00000000570472ca */ /* 0x000fe400000e0000 */
[----:B------:R-:W-:-:S02]  /*6530*/  SEL R60, R60, 0xff800000, P0 ;  /* 0xff8000003c3c7807 */ /* 0x000fc40000000000 */
[----:B------:R-:W-:Y:S02]  /*6540*/  SEL R61, R61, 0xff800000, P1 ;  /* 0xff8000003d3d7807 */ /* 0x000fe40000800000 */
[----:B------:R-:W-:Y:S02]  /*6550*/  SEL R62, R62, 0xff800000, P2 ;  /* 0xff8000003e3e7807 */ /* 0x000fe40001000000 */
[----:B------:R-:W-:Y:S02]  /*6560*/  SEL R63, R63, 0xff800000, P3 ;  /* 0xff8000003f3f7807 */ /* 0x000fe40001800000 */
[----:B------:R-:W-:Y:S02]  /*6570*/  SEL R64, R64, 0xff800000, P4 ;  /* 0xff80000040407807 */ /* 0x000fe40002000000 */
[----:B------:R-:W-:Y:S02]  /*6580*/  SEL R65, R65, 0xff800000, P5 ;  /* 0xff80000041417807 */ /* 0x000fe40002800000 */
[----:B------:R-:W-:-:S02]  /*6590*/  SEL R66, R66, 0xff800000, P6 ;  /* 0xff80000042427807 */ /* 0x000fc40003000000 */
[----:B------:R-:W-:-:S05]  /*65a0*/  R2P PR, R4.B2, 0x7f ;  /* 0x0000007f04007804 */ /* 0x000fca0000002000 */
        /* <DEDUP_REMOVED lines=14> */
[----:B------:R-:W-:Y:S02]  /*6690*/  SEL R59, R59, 0xff800000, P1 ;  /* 0xff8000003b3b7807 */ /* 0x000fe40000800000 */
[C---:B------:R-:W-:Y:S02]  /*66a0*/  LOP3.LUT P1, RZ, R4.reuse, 0x800000, RZ, 0xc0, !PT ;  /* 0x0080000004ff7812 */ /* 0x040fe4000782c0ff */
[----:B------:R-:W-:Y:S02]  /*66b0*/  SEL R67, R67, 0xff800000, P0 ;  /* 0xff80000043437807 */ /* 0x000fe40000000000 */
[----:B------:R-:W-:Y:S02]  /*66c0*/  ISETP.GT.AND P0, PT, R4, -0x1, PT ;  /* 0xffffffff0400780c */ /* 0x000fe40003f04270 */
[----:B------:R-:W-:Y:S02]  /*66d0*/  SEL R75, R75, 0xff800000, P1 ;  /* 0xff8000004b4b7807 */ /* 0x000fe40000800000 */
[----:B------:R-:W-:-:S02]  /*66e0*/  SEL R78, R78, 0xff800000, P2 ;  /* 0xff8000004e4e7807 */ /* 0x000fc40001000000 */
[----:B------:R-:W-:Y:S02]  /*66f0*/  SEL R79, R79, 0xff800000, P3 ;  /* 0xff8000004f4f7807 */ /* 0x000fe40001800000 */
[----:B------:R-:W-:Y:S02]  /*6700*/  SEL R80, R80, 0xff800000, P4 ;  /* 0xff80000050507807 */ /* 0x000fe40002000000 */
[----:B------:R-:W-:Y:S02]  /*6710*/  SEL R81, R81, 0xff800000, P5 ;  /* 0xff80000051517807 */ /* 0x000fe40002800000 */
[----:B------:R-:W-:Y:S02]  /*6720*/  SEL R82, R82, 0xff800000, P6 ;  /* 0xff80000052527807 */ /* 0x000fe40003000000 */
[----:B------:R-:W-:Y:S02]  /*6730*/  R2P PR, R141, 0x7e ;  /* 0x0000007e8d007804 */ /* 0x000fe40000000000 */
[----:B------:R-:W-:-:S02]  /*6740*/  SEL R83, R83, 0xff800000, !P0 ;  /* 0xff80000053537807 */ /* 0x000fc40004000000 */
[----:B------:R-:W-:Y:S02]  /*6750*/  LOP3.LUT R4, R141, 0x1, RZ, 0xc0, !PT ;  /* 0x000000018d047812 */ /* 0x000fe400078ec0ff */
[----:B-1----:R-:W-:Y:S02]  /*6760*/  SEL R127, R21, 0xff800000, P1 ;  /* 0xff800000157f7807 */ /* 0x002fe40000800000 */
[----:B------:R-:W-:Y:S02]  /*6770*/  SEL R120, R22, 0xff800000, P2 ;  /* 0xff80000016787807 */ /* 0x000fe40001000000 */
[----:B------:R-:W-:Y:S02]  /*6780*/  SEL R121, R23, 0xff800000, P3 ;  /* 0xff80000017797807 */ /* 0x000fe40001800000 */
[----:B------:R-:W-:Y:S02]  /*6790*/  SEL R122, R24, 0xff800000, P4 ;  /* 0xff800000187a7807 */ /* 0x000fe40002000000 */
[----:B------:R-:W-:-:S02]  /*67a0*/  SEL R123, R25, 0xff800000, P5 ;  /* 0xff800000197b7807 */ /* 0x000fc40002800000 */
[----:B------:R-:W-:Y:S02]  /*67b0*/  SEL R130, R26, 0xff800000, P6 ;  /* 0xff8000001a827807 */ /* 0x000fe40003000000 */
        /* <DEDUP_REMOVED lines=12> */
[----:B------:R-:W-:Y:S02]  /*6880*/  SEL R126, R20, 0xff800000, !P0 ;  /* 0xff800000147e7807 */ /* 0x000fe40004000000 */
[----:B------:R-:W-:Y:S02]  /*6890*/  LOP3.LUT P0, RZ, R141, 0x80, RZ, 0xc0, !PT ;  /* 0x000000808dff7812 */ /* 0x000fe4000780c0ff */
[----:B------:R-:W-:-:S02]  /*68a0*/  SEL R38, R38, 0xff800000, P2 ;  /* 0xff80000026267807 */ /* 0x000fc40001000000 */
[----:B------:R-:W-:Y:S02]  /*68b0*/  SEL R131, R27, 0xff800000, P0 ;  /* 0xff8000001b837807 */ /* 0x000fe40000000000 */
[----:B------:R-:W-:Y:S02]  /*68c0*/  LOP3.LUT P0, RZ, R141, 0x8000, RZ, 0xc0, !PT ;  /* 0x000080008dff7812 */ /* 0x000fe4000780c0ff */
[----:B------:R-:W-:Y:S02]  /*68d0*/  SEL R39, R39, 0xff800000, P3 ;  /* 0xff80000027277807 */ /* 0x000fe40001800000 */
[----:B------:R-:W-:Y:S02]  /*68e0*/  SEL R135, R35, 0xff800000, P0 ;  /* 0xff80000023877807 */ /* 0x000fe40000000000 */
[----:B------:R-:W1:Y:S01]  /*68f0*/  LDTM.x32 R4, tmem[UR4] ;  /* 0x00000004000479ee */ /* 0x000e6200082c0000 */
[----:B------:R-:W-:Y:S01]  /*6900*/  LOP3.LUT P0, RZ, R141, 0x800000, RZ, 0xc0, !PT ;  /* 0x008000008dff7812 */ /* 0x000fe2000780c0ff */
[----:B------:R-:W2:Y:S01]  /*6910*/  LDCU UR4, c[0x0][0x600] ;  /* 0x0000c000ff0477ac */ /* 0x000ea20008000800 */
[----:B------:R-:W-:-:S02]  /*6920*/  SEL R138, R40, 0xff800000, P4 ;  /* 0xff800000288a7807 */ /* 0x000fc40002000000 */
[----:B------:R-:W-:Y:S02]  /*6930*/  SEL R137, R43, 0xff800000, P0 ;  /* 0xff8000002b897807 */ /* 0x000fe40000000000 */
[----:B------:R-:W-:Y:S02]  /*6940*/  SEL R139, R41, 0xff800000, P5 ;  /* 0xff800000298b7807 */ /* 0x000fe40002800000 */
[----:B------:R-:W-:Y:S02]  /*6950*/  SEL R136, R42, 0xff800000, P6 ;  /* 0xff8000002a887807 */ /* 0x000fe40003000000 */
[----:B------:R-:W-:Y:S02]  /*6960*/  R2P PR, R141.B3, 0x7f ;  /* 0x0000007f8d007804 */ /* 0x000fe40000003000 */
[----:B------:R-:W-:Y:S02]  /*6970*/  SHF.R.U32.HI R40, RZ, R143, R140 ;  /* 0x0000008fff287219 */ /* 0x000fe4000001168c */
[----:B------:R-:W-:-:S02]  /*6980*/  FMNMX R41, R98, R99, !PT ;  /* 0x0000006362297209 */ /* 0x000fc40007800000 */
[----:B------:R-:W-:Y:S02]  /*6990*/  SEL R140, R44, 0xff800000, P0 ;  /* 0xff8000002c8c7807 */ /* 0x000fe40000000000 */
[----:B------:R-:W-:Y:S02]  /*69a0*/  ISETP.GT.AND P0, PT, R141, -0x1, PT ;  /* 0xffffffff8d00780c */ /* 0x000fe40003f04270 */
[----:B------:R-:W-:Y:S02]  /*69b0*/  SEL R141, R45, 0xff800000, P1 ;  /* 0xff8000002d8d7807 */ /* 0x000fe40000800000 */
[----:B------:R-:W-:Y:S02]  /*69c0*/  SEL R142, R46, 0xff800000, P2 ;  /* 0xff8000002e8e7807 */ /* 0x000fe40001000000 */
[----:B------:R-:W-:Y:S02]  /*69d0*/  SEL R143, R47, 0xff800000, P3 ;  /* 0xff8000002f8f7807 */ /* 0x000fe40001800000 */
[----:B------:R-:W-:-:S02]  /*69e0*/  SEL R144, R48, 0xff800000, P4 ;  /* 0xff80000030907807 */ /* 0x000fc40002000000 */
[----:B------:R-:W-:Y:S02]  /*69f0*/  SEL R145, R49, 0xff800000, P5 ;  /* 0xff80000031917807 */ /* 0x000fe40002800000 */
[----:B------:R-:W-:Y:S02]  /*6a00*/  SEL R146, R50, 0xff800000, P6 ;  /* 0xff80000032927807 */ /* 0x000fe40003000000 */
[----:B------:R-:W-:Y:S02]  /*6a10*/  R2P PR, R40, 0x7e ;  /* 0x0000007e28007804 */ /* 0x000fe40000000000 */
[----:B------:R-:W-:Y:S02]  /*6a20*/  SEL R147, R51, 0xff800000, !P0 ;  /* 0xff80000033937807 */ /* 0x000fe40004000000 */
[----:B------:R-:W-:Y:S02]  /*6a30*/  FMNMX3 R41, R41, R92, R93, !PT ;  /* 0x0000005c29297276 */ /* 0x000fe4000780005d */
[----:B-1----:R-:W-:-:S02]  /*6a40*/  SEL R151, R5, 0xff800000, P1 ;  /* 0xff80000005977807 */ /* 0x002fc40000800000 */
[----:B------:R-:W-:Y:S02]  /*6a50*/  SEL R148, R6, 0xff800000, P2 ;  /* 0xff80000006947807 */ /* 0x000fe40001000000 */
[----:B------:R-:W-:Y:S02]  /*6a60*/  SEL R149, R7, 0xff800000, P3 ;  /* 0xff80000007957807 */ /* 0x000fe40001800000 */
[----:B------:R-:W-:Y:S02]  /*6a70*/  SEL R8, R8, 0xff800000, P4 ;  /* 0xff80000008087807 */ /* 0x000fe40002000000 */
[----:B------:R-:W-:Y:S02]  /*6a80*/  SEL R9, R9, 0xff800000, P5 ;  /* 0xff80000009097807 */ /* 0x000fe40002800000 */
[----:B------:R-:W-:Y:S02]  /*6a90*/  SEL R10, R10, 0xff800000, P6 ;  /* 0xff8000000a0a7807 */ /* 0x000fe40003000000 */
[----:B------:R-:W-:-:S02]  /*6aa0*/  R2P PR, R40.B1, 0x7f ;  /* 0x0000007f28007804 */ /* 0x000fc40000001000 */
[----:B------:R-:W-:Y:S02]  /*6ab0*/  LOP3.LUT R5, R40, 0x1, RZ, 0xc0, !PT ;  /* 0x0000000128057812 */ /* 0x000fe400078ec0ff */
[----:B------:R-:W-:Y:S02]  /*6ac0*/  FMNMX3 R41, R41, R100, R101, !PT ;  /* 0x0000006429297276 */ /* 0x000fe40007800065 */
[----:B------:R-:W-:Y:S02]  /*6ad0*/  SEL R12, R12, 0xff800000, P0 ;  /* 0xff8000000c0c7807 */ /* 0x000fe40000000000 */
[----:B------:R-:W-:Y:S02]  /*6ae0*/  SEL R13, R13, 0xff800000, P1 ;  /* 0xff8000000d0d7807 */ /* 0x000fe40000800000 */
[----:B------:R-:W-:Y:S02]  /*6af0*/  SEL R14, R14, 0xff800000, P2 ;  /* 0xff8000000e0e7807 */ /* 0x000fe40001000000 */
[----:B------:R-:W-:-:S02]  /*6b00*/  SEL R15, R15, 0xff800000, P3 ;  /* 0xff8000000f0f7807 */ /* 0x000fc40001800000 */
[----:B------:R-:W-:Y:S02]  /*6b10*/  SEL R152, R16, 0xff800000, P4 ;  /* 0xff80000010987807 */ /* 0x000fe40002000000 */
[----:B------:R-:W-:Y:S02]  /*6b20*/  SEL R153, R17, 0xff800000, P5 ;  /* 0xff80000011997807 */ /* 0x000fe40002800000 */
[----:B------:R-:W-:Y:S02]  /*6b30*/  SEL R18, R18, 0xff800000, P6 ;  /* 0xff80000012127807 */ /* 0x000fe40003000000 */
[----:B------:R-:W-:Y:S02]  /*6b40*/  R2P PR, R40.B2, 0x7f ;  /* 0x0000007f28007804 */ /* 0x000fe40000002000 */
[----:B------:R-:W-:-:S03]  /*6b50*/  FMNMX3 R41, R41, R110, R111, !PT ;  /* 0x0000006e29297276 */ /* 0x000fc6000780006f */
[----:B------:R-:W-:Y:S02]  /*6b60*/  SEL R20, R20, 0xff800000, P0 ;  /* 0xff80000014147807 */ /* 0x000fe40000000000 */
[----:B------:R-:W-:Y:S02]  /*6b70*/  ISETP.NE.U32.AND P0, PT, R5, 0x1, PT ;  /* 0x000000010500780c */ /* 0x000fe40003f05070 */
[----:B------:R-:W-:Y:S02]  /*6b80*/  SEL R21, R21, 0xff800000, P1 ;  /* 0xff80000015157807 */ /* 0x000fe40000800000 */
[----:B------:R-:W-:Y:S02]  /*6b90*/  SEL R150, R4, 0xff800000, !P0 ;  /* 0xff80000004967807 */ /* 0x000fe40004000000 */
[----:B------:R-:W-:Y:S02]  /*6ba0*/  LOP3.LUT P0, RZ, R40, 0x80, RZ, 0xc0, !PT ;  /* 0x0000008028ff7812 */ /* 0x000fe4000780c0ff */
[----:B------:R-:W-:-:S02]  /*6bb0*/  SEL R22, R22, 0xff800000, P2 ;  /* 0xff80000016167807 */ /* 0x000fc40001000000 */
[----:B------:R-:W-:Y:S02]  /*6bc0*/  SEL R11, R11, 0xff800000, P0 ;  /* 0xff8000000b0b7807 */ /* 0x000fe40000000000 */
[C---:B------:R-:W-:Y:S02]  /*6bd0*/  LOP3.LUT P0, RZ, R40.reuse, 0x8000, RZ, 0xc0, !PT ;  /* 0x0000800028ff7812 */ /* 0x040fe4000780c0ff */
[----:B------:R-:W-:Y:S02]  /*6be0*/  SEL R23, R23, 0xff800000, P3 ;  /* 0xff80000017177807 */ /* 0x000fe40001800000 */
[----:B------:R-:W-:Y:S02]  /*6bf0*/  SEL R19, R19, 0xff800000, P0 ;  /* 0xff80000013137807 */ /* 0x000fe40000000000 */
[----:B------:R-:W-:Y:S02]  /*6c00*/  LOP3.LUT P0, RZ, R40, 0x800000, RZ, 0xc0, !PT ;  /* 0x0080000028ff7812 */ /* 0x000fe4000780c0ff */
[----:B------:R-:W-:-:S02]  /*6c10*/  SEL R24, R24, 0xff800000, P4 ;  /* 0xff80000018187807 */ /* 0x000fc40002000000 */
[----:B------:R-:W-:Y:S02]  /*6c20*/  SEL R27, R27, 0xff800000, P0 ;  /* 0xff8000001b1b7807 */ /* 0x000fe40000000000 */
[----:B------:R-:W-:Y:S02]  /*6c30*/  SEL R25, R25, 0xff800000, P5 ;  /* 0xff80000019197807 */ /* 0x000fe40002800000 */
[----:B------:R-:W-:Y:S02]  /*6c40*/  SEL R26, R26, 0xff800000, P6 ;  /* 0xff8000001a1a7807 */ /* 0x000fe40003000000 */
[----:B------:R-:W-:Y:S02]  /*6c50*/  R2P PR, R40.B3, 0x7f ;  /* 0x0000007f28007804 */ /* 0x000fe40000003000 */
[----:B------:R-:W-:Y:S02]  /*6c60*/  FMNMX R4, R88, R89, !PT ;  /* 0x0000005958047209 */ /* 0x000fe40007800000 */
[----:B------:R-:W-:-:S02]  /*6c70*/  FMNMX3 R41, R41, R52, R53, !PT ;  /* 0x0000003429297276 */ /* 0x000fc40007800035 */
[----:B------:R-:W-:Y:S02]  /*6c80*/  SEL R28, R28, 0xff800000, P0 ;  /* 0xff8000001c1c7807 */ /* 0x000fe40000000000 */
[----:B------:R-:W-:Y:S02]  /*6c90*/  ISETP.GT.AND P0, PT, R40, -0x1, PT ;  /* 0xffffffff2800780c */ /* 0x000fe40003f04270 */
[----:B------:R-:W-:Y:S02]  /*6ca0*/  FMNMX3 R4, R4, R94, R95, !PT ;  /* 0x0000005e04047276 */ /* 0x000fe4000780005f */
[----:B------:R-:W-:Y:S02]  /*6cb0*/  SEL R5, R35, 0xff800000, !P0 ;  /* 0xff80000023057807 */ /* 0x000fe40004000000 */
[----:B------:R-:W-:Y:S02]  /*6cc0*/  FMNMX R40, R90, R91, !PT ;  /* 0x0000005b5a287209 */ /* 0x000fe40007800000 */
[----:B------:R-:W-:-:S02]  /*6cd0*/  FMNMX R35, R102, R103, !PT ;  /* 0x0000006766237209 */ /* 0x000fc40007800000 */
[----:B------:R-:W-:Y:S02]  /*6ce0*/  FMNMX3 R4, R4, R104, R105, !PT ;  /* 0x0000006804047276 */ /* 0x000fe40007800069 */
[----:B------:R-:W-:Y:S02]  /*6cf0*/  FMNMX3 R40, R40, R96, R97, !PT ;  /* 0x0000006028287276 */ /* 0x000fe40007800061 */
[----:B------:R-:W-:Y:S02]  /*6d00*/  FMNMX3 R35, R35, R108, R109, !PT ;  /* 0x0000006c23237276 */ /* 0x000fe4000780006d */
[----:B------:R-:W-:Y:S02]  /*6d10*/  FMNMX3 R4, R4, R114, R115, !PT ;  /* 0x0000007204047276 */ /* 0x000fe40007800073 */
[----:B------:R-:W-:Y:S02]  /*6d20*/  FMNMX3 R40, R40, R106, R107, !PT ;  /* 0x0000006a28287276 */ /* 0x000fe4000780006b */
[----:B------:R-:W-:-:S02]  /*6d30*/  FMNMX3 R35, R35, R112, R113, !PT ;  /* 0x0000007023237276 */ /* 0x000fc40007800071 */
        /* <DEDUP_REMOVED lines=40> */
[----:B------:R-:W-:Y:S02]  /*6fc0*/  SEL R16, R30, 0xff800000, P2 ;  /* 0xff8000001e107807 */ /* 0x000fe40001000000 */
[----:B------:R-:W-:-:S02]  /*6fd0*/  SEL R17, R31, 0xff800000, P3 ;  /* 0xff8000001f117807 */ /* 0x000fc40001800000 */
[----:B------:R-:W-:Y:S02]  /*6fe0*/  FMNMX3 R40, R40, R152, R153, !PT ;  /* 0x0000009828287276 */ /* 0x000fe40007800099 */
[----:B------:R-:W-:Y:S02]  /*6ff0*/  FMNMX3 R35, R35, R18, R19, !PT ;  /* 0x0000001223237276 */ /* 0x000fe40007800013 */
[----:B------:R-:W-:Y:S02]  /*7000*/  FMNMX3 R41, R41, R20, R21, !PT ;  /* 0x0000001429297276 */ /* 0x000fe40007800015 */
[----:B------:R-:W-:Y:S02]  /*7010*/  SEL R29, R29, 0xff800000, P1 ;  /* 0xff8000001d1d7807 */ /* 0x000fe40000800000 */
[----:B------:R-:W-:Y:S02]  /*7020*/  FMNMX3 R30, R4, R16, R17, !PT ;  /* 0x00000010041e7276 */ /* 0x000fe40007800011 */
[----:B------:R-:W-:-:S02]  /*7030*/  SEL R6, R32, 0xff800000, P4 ;  /* 0xff80000020067807 */ /* 0x000fc40002000000 */
[----:B------:R-:W-:Y:S02]  /*7040*/  SEL R7, R33, 0xff800000, P5 ;  /* 0xff80000021077807 */ /* 0x000fe40002800000 */
[----:B------:R-:W-:Y:S02]  /*7050*/  FMNMX3 R41, R41, R28, R29, !PT ;  /* 0x0000001c29297276 */ /* 0x000fe4000780001d */
[----:B------:R-:W-:Y:S02]  /*7060*/  SEL R4, R34, 0xff800000, P6 ;  /* 0xff80000022047807 */ /* 0x000fe40003000000 */
[----:B------:R-:W-:Y:S02]  /*7070*/  FMNMX3 R40, R40, R24, R25, !PT ;  /* 0x0000001828287276 */ /* 0x000fe40007800019 */
[----:B------:R-:W-:Y:S02]  /*7080*/  FMNMX3 R35, R35, R26, R27, !PT ;  /* 0x0000001a23237276 */ /* 0x000fe4000780001b */
[----:B------:R-:W-:-:S02]  /*7090*/  FMNMX R30, R41, R30, !PT ;  /* 0x0000001e291e7209 */ /* 0x000fc40007800000 */
[----:B------:R-:W-:Y:S02]  /*70a0*/  FMNMX3 R155, R40, R6, R7, !PT ;  /* 0x00000006289b7276 */ /* 0x000fe40007800007 */
[----:B------:R-:W-:-:S04]  /*70b0*/  FMNMX3 R35, R35, R4, R5, !PT ;  /* 0x0000000423237276 */ /* 0x000fc80007800005 */
[----:B------:R-:W-:-:S04]  /*70c0*/  FMNMX3 R155, R30, R155, R35, !PT ;  /* 0x0000009b1e9b7276 */ /* 0x000fc80007800023 */
[----:B------:R-:W-:-:S04]  /*70d0*/  FSETP.NEU.AND P0, PT, R155, -INF , PT ;  /* 0xff8000009b00780b */ /* 0x000fc80003f0d000 */
[----:B------:R-:W-:Y:S02]  /*70e0*/  FSEL R166, R155, RZ, P0 ;  /* 0x000000ff9ba67208 */ /* 0x000fe40000000000 */
[----:B------:R-:W-:-:S03]  /*70f0*/  ELECT P0, URZ, PT ;  /* 0x0000000000ff782f */ /* 0x000fc60003800000 */
[----:B--2---:R-:W-:-:S04]  /*7100*/  FFMA R166, -R166, UR4, RZ ;  /* 0x00000004a6a67c23 */ /* 0x004fc800080001ff */
[--C-:B------:R-:W-:Y:S02]  /*7110*/  FFMA2 R42, R88.F32x2.HI_LO, UR4.F32, R166.reuse.F32 ;  /* 0x00000004582a7c49 */ /* 0x100fe400092000a6 */
[--C-:B------:R-:W-:Y:S02]  /*7120*/  FFMA2 R48, R92.F32x2.HI_LO, UR4.F32, R166.reuse.F32 ;  /* 0x000000045c307c49 */ /* 0x100fe400092000a6 */
[--C-:B------:R-:W-:Y:S02]  /*7130*/  FFMA2 R50, R94.F32x2.HI_LO, UR4.F32, R166.reuse.F32 ;  /* 0x000000045e327c49 */ /* 0x100fe400092000a6 */
[--C-:B------:R-:W-:Y:S01]  /*7140*/  FFMA2 R88, R96.F32x2.HI_LO, UR4.F32, R166.reuse.F32 ;  /* 0x0000000460587c49 */ /* 0x100fe200092000a6 */
[----:B------:R-:W-:Y:S01]  /*7150*/  MUFU.EX2 R42, R42 ;  /* 0x0000002a002a7308 */ /* 0x000fe20000000800 */
[--C-:B------:R-:W-:Y:S02]  /*7160*/  FFMA2 R40, R98.F32x2.HI_LO, UR4.F32, R166.reuse.F32 ;  /* 0x0000000462287c49 */ /* 0x100fe400092000a6 */
[----:B------:R-:W-:-:S02]  /*7170*/  FFMA2 R44, R90.F32x2.HI_LO, UR4.F32, R166.F32 ;  /* 0x000000045a2c7c49 */ /* 0x000fc400092000a6 */
[--C-:B------:R-:W-:Y:S02]  /*7180*/  FFMA2 R46, R102.F32x2.HI_LO, UR4.F32, R166.reuse.F32 ;  /* 0x00000004662e7c49 */ /* 0x100fe400092000a6 */
[--C-:B------:R-:W-:Y:S01]  /*7190*/  FFMA2 R92, R100.F32x2.HI_LO, UR4.F32, R166.reuse.F32 ;  /* 0x00000004645c7c49 */ /* 0x100fe200092000a6 */
[----:B------:R-:W-:Y:S01]  /*71a0*/  MUFU.EX2 R40, R40 ;  /* 0x0000002800287308 */ /* 0x000fe20000000800 */
[--C-:B------:R-:W-:Y:S02]  /*71b0*/  FFMA2 R94, R104.F32x2.HI_LO, UR4.F32, R166.reuse.F32 ;  /* 0x00000004685e7c49 */ /* 0x100fe400092000a6 */
[--C-:B------:R-:W-:Y:S02]  /*71c0*/  FFMA2 R96, R106.F32x2.HI_LO, UR4.F32, R166.reuse.F32 ;  /* 0x000000046a607c49 */ /* 0x100fe400092000a6 */
[--C-:B------:R-:W-:Y:S02]  /*71d0*/  FFMA2 R90, R108.F32x2.HI_LO, UR4.F32, R166.reuse.F32 ;  /* 0x000000046c5a7c49 */ /* 0x100fe400092000a6 */
[--C-:B------:R-:W-:Y:S01]  /*71e0*/  FFMA2 R98, R112.F32x2.HI_LO, UR4.F32, R166.reuse.F32 ;  /* 0x0000000470627c49 */ /* 0x100fe200092000a6 */
[----:B------:R-:W1:Y:S01]  /*71f0*/  MUFU.EX2 R41, R41 ;  /* 0x0000002900297308 */ /* 0x000e620000000800 */
[----:B------:R-:W-:-:S02]  /*7200*/  FFMA2 R100, R110.F32x2.HI_LO, UR4.F32, R166.F32 ;  /* 0x000000046e647c49 */ /* 0x000fc400092000a6 */
[--C-:B------:R-:W-:Y:S02]  /*7210*/  FFMA2 R102, R114.F32x2.HI_LO, UR4.F32, R166.reuse.F32 ;  /* 0x0000000472667c49 */ /* 0x100fe400092000a6 */
[--C-:B------:R-:W-:Y:S02]  /*7220*/  FFMA2 R104, R116.F32x2.HI_LO, UR4.F32, R166.reuse.F32 ;  /* 0x0000000474687c49 */ /* 0x100fe400092000a6 */
[--C-:B------:R-:W-:Y:S01]  /*7230*/  FFMA2 R106, R118.F32x2.HI_LO, UR4.F32, R166.reuse.F32 ;  /* 0x00000004766a7c49 */ /* 0x100fe200092000a6 */
[----:B------:R-:W2:Y:S01]  /*7240*/  MUFU.EX2 R43, R43 ;  /* 0x0000002b002b7308 */ /* 0x000ea20000000800 */
[--C-:B------:R-:W-:Y:S02]  /*7250*/  FFMA2 R52, R52.F32x2.HI_LO, UR4.F32, R166.reuse.F32 ;  /* 0x0000000434347c49 */ /* 0x100fe400092000a6 */
[--C-:B------:R-:W-:Y:S02]  /*7260*/  FFMA2 R54, R54.F32x2.HI_LO, UR4.F32, R166.reuse.F32 ;  /* 0x0000000436367c49 */ /* 0x100fe400092000a6 */
[----:B------:R-:W-:-:S02]  /*7270*/  FFMA2 R56, R56.F32x2.HI_LO, UR4.F32, R166.F32 ;  /* 0x0000000438387c49 */ /* 0x000fc400092000a6 */
[--C-:B------:R-:W-:Y:S01]  /*7280*/  FFMA2 R58, R58.F32x2.HI_LO, UR4.F32, R166.reuse.F32 ;  /* 0x000000043a3a7c49 */ /* 0x100fe200092000a6 */
[----:B------:R-:W-:Y:S01]  /*7290*/  MUFU.EX2 R44, R44 ;  /* 0x0000002c002c7308 */ /* 0x000fe20000000800 */
[--C-:B------:R-:W-:Y:S02]  /*72a0*/  FFMA2 R60, R60.F32x2.HI_LO, UR4.F32, R166.reuse.F32 ;  /* 0x000000043c3c7c49 */ /* 0x100fe400092000a6 */
[--C-:B------:R-:W-:Y:S02]  /*72b0*/  FFMA2 R62, R62.F32x2.HI_LO, UR4.F32, R166.reuse.F32 ;  /* 0x000000043e3e7c49 */ /* 0x100fe400092000a6 */
[--C-:B------:R-:W-:Y:S02]  /*72c0*/  FFMA2 R64, R64.F32x2.HI_LO, UR4.F32, R166.reuse.F32 ;  /* 0x0000000440407c49 */ /* 0x100fe400092000a6 */
[--C-:B------:R-:W-:Y:S01]  /*72d0*/  FFMA2 R66, R66.F32x2.HI_LO, UR4.F32, R166.reuse.F32 ;  /* 0x0000000442427c49 */ /* 0x100fe200092000a6 */
[----:B------:R-:W3:Y:S01]  /*72e0*/  MUFU.EX2 R45, R45 ;  /* 0x0000002d002d7308 */ /* 0x000ee20000000800 */
[----:B------:R-:W-:-:S02]  /*72f0*/  FFMA2 R68, R68.F32x2.HI_LO, UR4.F32, R166.F32 ;  /* 0x0000000444447c49 */ /* 0x000fc400092000a6 */
[--C-:B------:R-:W-:Y:S02]  /*7300*/  FFMA2 R70, R70.F32x2.HI_LO, UR4.F32, R166.reuse.F32 ;  /* 0x0000000446467c49 */ /* 0x100fe400092000a6 */
[--C-:B------:R-:W-:Y:S02]  /*7310*/  FFMA2 R72, R72.F32x2.HI_LO, UR4.F32, R166.reuse.F32 ;  /* 0x0000000448487c49 */ /* 0x100fe400092000a6 */
[--C-:B------:R-:W-:Y:S01]  /*7320*/  FFMA2 R74, R74.F32x2.HI_LO, UR4.F32, R166.reuse.F32 ;  /* 0x000000044a4a7c49 */ /* 0x100fe200092000a6 */
[----:B------:R-:W-:Y:S01]  /*7330*/  MUFU.EX2 R46, R46 ;  /* 0x0000002e002e7308 */ /* 0x000fe20000000800 */
[--C-:B------:R-:W-:Y:S02]  /*7340*/  FFMA2 R76, R76.F32x2.HI_LO, UR4.F32, R166.reuse.F32 ;  /* 0x000000044c4c7c49 */ /* 0x100fe400092000a6 */
[--C-:B------:R-:W-:Y:S02]  /*7350*/  FFMA2 R78, R78.F32x2.HI_LO, UR4.F32, R166.reuse.F32 ;  /* 0x000000044e4e7c49 */ /* 0x100fe400092000a6 */
[----:B------:R-:W-:-:S02]  /*7360*/  FFMA2 R80, R80.F32x2.HI_LO, UR4.F32, R166.F32 ;  /* 0x0000000450507c49 */ /* 0x000fc400092000a6 */
[--C-:B------:R-:W-:Y:S01]  /*7370*/  FFMA2 R82, R82.F32x2.HI_LO, UR4.F32, R166.reuse.F32 ;  /* 0x0000000452527c49 */ /* 0x100fe200092000a6 */
[----:B------:R-:W4:Y:S01]  /*7380*/  MUFU.EX2 R47, R47 ;  /* 0x0000002f002f7308 */ /* 0x000f220000000800 */
[--C-:B------:R-:W-:Y:S02]  /*7390*/  FFMA2 R112, R122.F32x2.HI_LO, UR4.F32, R166.reuse.F32 ;  /* 0x000000047a707c49 */ /* 0x100fe400092000a6 */
[--C-:B------:R-:W-:Y:S02]  /*73a0*/  FFMA2 R122, R134.F32x2.HI_LO, UR4.F32, R166.reuse.F32 ;  /* 0x00000004867a7c49 */ /* 0x100fe400092000a6 */
[--C-:B------:R-:W-:Y:S02]  /*73b0*/  FFMA2 R134, R140.F32x2.HI_LO, UR4.F32, R166.reuse.F32 ;  /* 0x000000048c867c49 */ /* 0x100fe400092000a6 */
[--C-:B------:R-:W-:Y:S01]  /*73c0*/  FFMA2 R140, R146.F32x2.HI_LO, UR4.F32, R166.reuse.F32 ;  /* 0x00000004928c7c49 */ /* 0x100fe200092000a6 */
[----:B------:R-:W-:Y:S01]  /*73d0*/  MUFU.EX2 R48, R48 ;  /* 0x0000003000307308 */ /* 0x000fe20000000800 */
[----:B------:R-:W-:-:S02]  /*73e0*/  FFMA2 R146, R8.F32x2.HI_LO, UR4.F32, R166.F32 ;  /* 0x0000000408927c49 */ /* 0x000fc400092000a6 */
[----:B------:R-:W-:Y:S02]  /*73f0*/  IMAD.U32 R8, RZ, RZ, UR13 ;  /* 0x0000000dff087e24 */ /* 0x000fe4000f8e00ff */
[--C-:B------:R-:W-:Y:S02]  /*7400*/  FFMA2 R108, R126.F32x2.HI_LO, UR4.F32, R166.reuse.F32 ;  /* 0x000000047e6c7c49 */ /* 0x100fe400092000a6 */
[--C-:B------:R-:W-:Y:S02]  /*7410*/  FFMA2 R116, R124.F32x2.HI_LO, UR4.F32, R166.reuse.F32 ;  /* 0x000000047c747c49 */ /* 0x100fe400092000a6 */
[--C-:B------:R-:W-:Y:S01]  /*7420*/  FFMA2 R110, R120.F32x2.HI_LO, UR4.F32, R166.reuse.F32 ;  /* 0x00000004786e7c49 */ /* 0x100fe200092000a6 */
[----:B------:R-:W5:Y:S01]  /*7430*/  MUFU.EX2 R49, R49 ;  /* 0x0000003100317308 */ /* 0x000f620000000800 */
[--C-:B------:R-:W-:Y:S02]  /*7440*/  FFMA2 R124, R36.F32x2.HI_LO, UR4.F32, R166.reuse.F32 ;  /* 0x00000004247c7c49 */ /* 0x100fe400092000a6 */
[----:B------:R-:W-:-:S02]  /*7450*/  FFMA2 R126, R38.F32x2.HI_LO, UR4.F32, R166.F32 ;  /* 0x00000004267e7c49 */ /* 0x000fc400092000a6 */
[--C-:B------:R-:W-:Y:S01]  /*7460*/  FFMA2 R164, R24.F32x2.HI_LO, UR4.F32, R166.reuse.F32 ;  /* 0x0000000418a47c49 */ /* 0x100fe200092000a6 */
[----:B-1----:R-:W-:Y:S01]  /*7470*/  F2FP.BF16.F32.PACK_AB R24, R41, R40 ;  /* 0x000000282918723e */ /* 0x002fe200000010ff */
[--C-:B------:R-:W-:Y:S01]  /*7480*/  FFMA2 R168, R26.F32x2.HI_LO, UR4.F32, R166.reuse.F32 ;  /* 0x000000041aa87c49 */ /* 0x100fe200092000a6 */
[----:B------:R-:W-:Y:S01]  /*7490*/  MUFU.EX2 R50, R50 ;  /* 0x0000003200327308 */ /* 0x000fe20000000800 */
[--C-:B------:R-:W-:Y:S01]  /*74a0*/  FFMA2 R170, R28.F32x2.HI_LO, UR4.F32, R166.reuse.F32 ;  /* 0x000000041caa7c49 */ /* 0x100fe200092000a6 */
[----:B--2---:R-:W-:Y:S01]  /*74b0*/  F2FP.BF16.F32.PACK_AB R25, R43, R42 ;  /* 0x0000002a2b19723e */ /* 0x004fe200000010ff */
[--C-:B------:R-:W-:Y:S01]  /*74c0*/  FFMA2 R120, R132.F32x2.HI_LO, UR4.F32, R166.reuse.F32 ;  /* 0x0000000484787c49 */ /* 0x100fe200092000a6 */
[----:B---3--:R-:W-:Y:S01]  /*74d0*/  F2FP.BF16.F32.PACK_AB R26, R45, R44 ;  /* 0x0000002c2d1a723e */ /* 0x008fe200000010ff */
[--C-:B------:R-:W-:Y:S01]  /*74e0*/  FFMA2 R114, R130.F32x2.HI_LO, UR4.F32, R166.reuse.F32 ;  /* 0x0000000482727c49 */ /* 0x100fe200092000a6 */
[----:B----4-:R-:W-:Y:S01]  /*74f0*/  F2FP.BF16.F32.PACK_AB R27, R47, R46 ;  /* 0x0000002e2f1b723e */ /* 0x010fe200000010ff */
[--C-:B------:R-:W-:Y:S01]  /*7500*/  FFMA2 R118, R128.F32x2.HI_LO, UR4.F32, R166.reuse.F32 ;  /* 0x0000000480767c49 */ /* 0x100fe200092000a6 */
[----:B------:R-:W1:Y:S01]  /*7510*/  MUFU.EX2 R51, R51 ;  /* 0x0000003300337308 */ /* 0x000e620000000800 */
[----:B-----5:R-:W-:Y:S01]  /*7520*/  F2FP.BF16.F32.PACK_AB R28, R49, R48 ;  /* 0x00000030311c723e */ /* 0x020fe200000010ff */
[--C-:B------:R-:W-:Y:S01]  /*7530*/  FFMA2 R128, R138.F32x2.HI_LO, UR4.F32, R166.reuse.F32 ;  /* 0x000000048a807c49 */ /* 0x100fe200092000a6 */
[----:B------:R-:W-:Y:S01]  /*7540*/  LOP3.LUT R133, R84, 0x50, RZ, 0xfc, !PT ;  /* 0x0000005054857812 */ /* 0x000fe200078efcff */
[----:B------:R-:W-:-:S02]  /*7550*/  FFMA2 R130, R136.F32x2.HI_LO, UR4.F32, R166.F32 ;  /* 0x0000000488827c49 */ /* 0x000fc400092000a6 */
[--C-:B------:R-:W-:Y:S02]  /*7560*/  FFMA2 R158, R18.F32x2.HI_LO, UR4.F32, R166.reuse.F32 ;  /* 0x00000004129e7c49 */ /* 0x100fe400092000a6 */
[----:B------:R-:W-:Y:S01]  /*7570*/  MUFU.EX2 R88, R88 ;  /* 0x0000005800587308 */ /* 0x000fe20000000800 */
[--C-:B------:R-:W-:Y:S02]  /*7580*/  FFMA2 R160, R20.F32x2.HI_LO, UR4.F32, R166.reuse.F32 ;  /* 0x0000000414a07c49 */ /* 0x100fe400092000a6 */
[--C-:B------:R-:W-:Y:S02]  /*7590*/  FFMA2 R162, R22.F32x2.HI_LO, UR4.F32, R166.reuse.F32 ;  /* 0x0000000416a27c49 */ /* 0x100fe400092000a6 */
[--C-:B------:R-:W-:Y:S02]  /*75a0*/  FFMA2 R172, R16.F32x2.HI_LO, UR4.F32, R166.reuse.F32 ;  /* 0x0000000410ac7c49 */ /* 0x100fe400092000a6 */
[--C-:B------:R-:W-:Y:S01]  /*75b0*/  FFMA2 R136, R142.F32x2.HI_LO, UR4.F32, R166.reuse.F32 ;  /* 0x000000048e887c49 */ /* 0x100fe200092000a6 */
[----:B------:R-:W2:Y:S01]  /*75c0*/  MUFU.EX2 R89, R89 ;  /* 0x0000005900597308 */ /* 0x000ea20000000800 */
[----:B-1----:R-:W-:Y:S01]  /*75d0*/  F2FP.BF16.F32.PACK_AB R29, R51, R50 ;  /* 0x00000032331d723e */ /* 0x002fe200000010ff */
[----:B------:R-:W-:-:S02]  /*75e0*/  FFMA2 R138, R144.F32x2.HI_LO, UR4.F32, R166.F32 ;  /* 0x00000004908a7c49 */ /* 0x000fc400092000a6 */
[--C-:B------:R-:W-:Y:S02]  /*75f0*/  FFMA2 R142, R150.F32x2.HI_LO, UR4.F32, R166.reuse.F32 ;  /* 0x00000004968e7c49 */ /* 0x100fe400092000a6 */
[--C-:B------:R-:W-:Y:S02]  /*7600*/  FFMA2 R144, R148.F32x2.HI_LO, UR4.F32, R166.reuse.F32 ;  /* 0x0000000494907c49 */ /* 0x100fe400092000a6 */
[----:B------:R-:W-:Y:S01]  /*7610*/  MUFU.EX2 R90, R90 ;  /* 0x0000005a005a7308 */ /* 0x000fe20000000800 */
[--C-:B------:R-:W-:Y:S02]  /*7620*/  FFMA2 R148, R10.F32x2.HI_LO, UR4.F32, R166.reuse.F32 ;  /* 0x000000040a947c49 */ /* 0x100fe400092000a6 */
[--C-:B------:R-:W-:Y:S02]  /*7630*/  FFMA2 R150, R12.F32x2.HI_LO, UR4.F32, R166.reuse.F32 ;  /* 0x000000040c967c49 */ /* 0x100fe400092000a6 */
[--C-:B------:R-:W-:Y:S02]  /*7640*/  FFMA2 R156, R14.F32x2.HI_LO, UR4.F32, R166.reuse.F32 ;  /* 0x000000040e9c7c49 */ /* 0x100fe400092000a6 */
[----:B------:R-:W-:Y:S01]  /*7650*/  FFMA2 R152, R152.F32x2.HI_LO, UR4.F32, R166.F32 ;  /* 0x0000000498987c49 */ /* 0x000fe200092000a6 */
[----:B------:R-:W1:Y:S01]  /*7660*/  MUFU.EX2 R91, R91 ;  /* 0x0000005b005b7308 */ /* 0x000e620000000800 */
[----:B--2---:R-:W-:Y:S01]  /*7670*/  F2FP.BF16.F32.PACK_AB R30, R89, R88 ;  /* 0x00000058591e723e */ /* 0x004fe200000010ff */
[----:B------:R-:W-:-:S02]  /*7680*/  FADD2 R40, R40.F32x2.HI_LO, R48.F32x2.HI_LO ;  /* 0x000000302828724b */ /* 0x000fc40000000000 */
[----:B------:R-:W-:Y:S02]  /*7690*/  FADD2 R42, R42.F32x2.HI_LO, R50.F32x2.HI_LO ;  /* 0x000000322a2a724b */ /* 0x000fe40000000000 */
[----:B------:R-:W-:Y:S02]  /*76a0*/  FADD2 R44, R44.F32x2.HI_LO, R88.F32x2.HI_LO ;  /* 0x000000582c2c724b */ /* 0x000fe40000000000 */
[----:B------:R-:W-:Y:S08]  /*76b0*/  MUFU.EX2 R92, R92 ;  /* 0x0000005c005c7308 */ /* 0x000ff00000000800 */
[----:B------:R-:W2:Y:S01]  /*76c0*/  MUFU.EX2 R93, R93 ;  /* 0x0000005d005d7308 */ /* 0x000ea20000000800 */
[----:B-1----:R-:W-:Y:S01]  /*76d0*/  F2FP.BF16.F32.PACK_AB R31, R91, R90 ;  /* 0x0000005a5b1f723e */ /* 0x002fe200000010ff */
[----:B------:R-:W-:-:S06]  /*76e0*/  FADD2 R46, R46.F32x2.HI_LO, R90.F32x2.HI_LO ;  /* 0x0000005a2e2e724b */ /* 0x000fcc0000000000 */
[----:B------:R-:W-:Y:S08]  /*76f0*/  MUFU.EX2 R94, R94 ;  /* 0x0000005e005e7308 */ /* 0x000ff00000000800 */
[----:B------:R-:W1:Y:S01]  /*7700*/  MUFU.EX2 R95, R95 ;  /* 0x0000005f005f7308 */ /* 0x000e620000000800 */
[----:B--2---:R-:W-:Y:S01]  /*7710*/  F2FP.BF16.F32.PACK_AB R32, R93, R92 ;  /* 0x0000005c5d20723e */ /* 0x004fe200000010ff */
[----:B------:R-:W-:-:S06]  /*7720*/  FADD2 R40, R40.F32x2.HI_LO, R92.F32x2.HI_LO ;  /* 0x0000005c2828724b */ /* 0x000fcc0000000000 */
        /* <DEDUP_REMOVED lines=27> */
[----:B------:R1:W-:Y:S06]  /*78e0*/  BAR.ARV R8, 0x40 ;  /* 0x000100080000751d */ /* 0x0003ec0000002000 */
[----:B------:R-:W-:Y:S01]  /*78f0*/  MUFU.EX2 R54, R54 ;  /* 0x0000003600367308 */ /* 0x000fe20000000800 */
[----:B------:R-:W-:Y:S01]  /*7900*/  FADD2 R46, R46.F32x2.HI_LO, R106.F32x2.HI_LO ;  /* 0x0000006a2e2e724b */ /* 0x000fe20000000000 */
[----:B------:R3:W-:Y:S01]  /*7910*/  STTM.x16 tmem[UR5], R24 ;  /* 0x00000018000079ed */ /* 0x0007e20008240005 */
[----:B------:R-:W-:-:S05]  /*7920*/  R2UR UR5, R133 ;  /* 0x00000000850572ca */ /* 0x000fca00000e0000 */
[----:B------:R-:W4:Y:S01]  /*7930*/  MUFU.EX2 R55, R55 ;  /* 0x0000003700377308 */ /* 0x000f220000000800 */
[----:B--2---:R-:W-:Y:S01]  /*7940*/  F2FP.BF16.F32.PACK_AB R16, R53, R52 ;  /* 0x000000343510723e */ /* 0x004fe200000010ff */
[----:B------:R-:W-:-:S06]  /*7950*/  FADD2 R40, R40.F32x2.HI_LO, R52.F32x2.HI_LO ;  /* 0x000000342828724b */ /* 0x000fcc0000000000 */
[----:B------:R-:W-:Y:S08]  /*7960*/  MUFU.EX2 R56, R56 ;  /* 0x0000003800387308 */ /* 0x000ff00000000800 */
[----:B------:R-:W2:Y:S01]  /*7970*/  MUFU.EX2 R57, R57 ;  /* 0x0000003900397308 */ /* 0x000ea20000000800 */
[----:B----4-:R-:W-:Y:S01]  /*7980*/  F2FP.BF16.F32.PACK_AB R17, R55, R54 ;  /* 0x000000363711723e */ /* 0x010fe200000010ff */
[----:B------:R-:W-:-:S06]  /*7990*/  FADD2 R42, R42.F32x2.HI_LO, R54.F32x2.HI_LO ;  /* 0x000000362a2a724b */ /* 0x000fcc0000000000 */
[----:B------:R-:W-:Y:S08]  /*79a0*/  MUFU.EX2 R58, R58 ;  /* 0x0000003a003a7308 */ /* 0x000ff00000000800 */
[----:B------:R-:W4:Y:S01]  /*79b0*/  MUFU.EX2 R59, R59 ;  /* 0x0000003b003b7308 */ /* 0x000f220000000800 */
[----:B--2---:R-:W-:Y:S01]  /*79c0*/  F2FP.BF16.F32.PACK_AB R18, R57, R56 ;  /* 0x000000383912723e */ /* 0x004fe200000010ff */
[----:B------:R-:W-:-:S06]  /*79d0*/  FADD2 R44, R44.F32x2.HI_LO, R56.F32x2.HI_LO ;  /* 0x000000382c2c724b */ /* 0x000fcc0000000000 */
[----:B------:R-:W-:Y:S01]  /*79e0*/  MUFU.EX2 R60, R60 ;  /* 0x0000003c003c7308 */ /* 0x000fe20000000800 */
[----:B---3--:R-:W-:-:S07]  /*79f0*/  FFMA2 R32, R6.F32x2.HI_LO, UR4.F32, R166.F32 ;  /* 0x0000000406207c49 */ /* 0x008fce00092000a6 */
[----:B------:R-:W2:Y:S01]  /*7a00*/  MUFU.EX2 R61, R61 ;  /* 0x0000003d003d7308 */ /* 0x000ea20000000800 */
[----:B----4-:R-:W-:Y:S01]  /*7a10*/  F2FP.BF16.F32.PACK_AB R19, R59, R58 ;  /* 0x0000003a3b13723e */ /* 0x010fe200000010ff */
[----:B------:R-:W-:-:S06]  /*7a20*/  FADD2 R46, R46.F32x2.HI_LO, R58.F32x2.HI_LO ;  /* 0x0000003a2e2e724b */ /* 0x000fcc0000000000 */
[----:B------:R-:W-:Y:S08]  /*7a30*/  MUFU.EX2 R62, R62 ;  /* 0x0000003e003e7308 */ /* 0x000ff00000000800 */
[----:B------:R-:W3:Y:S01]  /*7a40*/  MUFU.EX2 R63, R63 ;  /* 0x0000003f003f7308 */ /* 0x000ee20000000800 */
[----:B--2---:R-:W-:Y:S01]  /*7a50*/  F2FP.BF16.F32.PACK_AB R20, R61, R60 ;  /* 0x0000003c3d14723e */ /* 0x004fe200000010ff */
[----:B------:R-:W-:-:S06]  /*7a60*/  FADD2 R40, R40.F32x2.HI_LO, R60.F32x2.HI_LO ;  /* 0x0000003c2828724b */ /* 0x000fcc0000000000 */
[----:B------:R-:W-:Y:S08]  /*7a70*/  MUFU.EX2 R64, R64 ;  /* 0x0000004000407308 */ /* 0x000ff00000000800 */
[----:B------:R-:W2:Y:S01]  /*7a80*/  MUFU.EX2 R65, R65 ;  /* 0x0000004100417308 */ /* 0x000ea20000000800 */
[----:B---3--:R-:W-:Y:S01]  /*7a90*/  F2FP.BF16.F32.PACK_AB R21, R63, R62 ;  /* 0x0000003e3f15723e */ /* 0x008fe200000010ff */
        /* <DEDUP_REMOVED lines=38> */
[----:B------:R-:W1:Y:S01]  /*7d00*/  MUFU.EX2 R109, R109 ;  /* 0x0000006d006d7308 */ /* 0x000e620000000800 */
[----:B---3--:R-:W-:Y:S01]  /*7d10*/  F2FP.BF16.F32.PACK_AB R31, R83, R82 ;  /* 0x00000052531f723e */ /* 0x008fe200000010ff */
[----:B------:R-:W-:-:S03]  /*7d20*/  FADD2 R46, R46.F32x2.HI_LO, R82.F32x2.HI_LO ;  /* 0x000000522e2e724b */ /* 0x000fc60000000000 */
[----:B------:R2:W-:Y:S01]  /*7d30*/  STTM.x16 tmem[UR5], R16 ;  /* 0x00000010000079ed */ /* 0x0005e20008240005 */
[----:B------:R-:W-:Y:S02]  /*7d40*/  R2UR UR5, R87 ;  /* 0x00000000570572ca */ /* 0x000fe400000e0000 */
[----:B------:R-:W-:Y:S08]  /*7d50*/  MUFU.EX2 R110, R110 ;  /* 0x0000006e006e7308 */ /* 0x000ff00000000800 */
[----:B------:R-:W3:Y:S01]  /*7d60*/  MUFU.EX2 R111, R111 ;  /* 0x0000006f006f7308 */ /* 0x000ee20000000800 */
[----:B-1----:R-:W-:Y:S01]  /*7d70*/  F2FP.BF16.F32.PACK_AB R8, R109, R108 ;  /* 0x0000006c6d08723e */ /* 0x002fe200000010ff */
[----:B------:R-:W-:-:S06]  /*7d80*/  FADD2 R40, R40.F32x2.HI_LO, R108.F32x2.HI_LO ;  /* 0x0000006c2828724b */ /* 0x000fcc0000000000 */
[----:B------:R-:W-:Y:S08]  /*7d90*/  MUFU.EX2 R112, R112 ;  /* 0x0000007000707308 */ /* 0x000ff00000000800 */
[----:B------:R-:W1:Y:S01]  /*7da0*/  MUFU.EX2 R113, R113 ;  /* 0x0000007100717308 */ /* 0x000e620000000800 */
[----:B---3--:R-:W-:Y:S01]  /*7db0*/  F2FP.BF16.F32.PACK_AB R9, R111, R110 ;  /* 0x0000006e6f09723e */ /* 0x008fe200000010ff */
[----:B------:R-:W-:-:S06]  /*7dc0*/  FADD2 R42, R42.F32x2.HI_LO, R110.F32x2.HI_LO ;  /* 0x0000006e2a2a724b */ /* 0x000fcc0000000000 */
[----:B------:R-:W-:Y:S08]  /*7dd0*/  MUFU.EX2 R114, R114 ;  /* 0x0000007200727308 */ /* 0x000ff00000000800 */
[----:B------:R-:W3:Y:S01]  /*7de0*/  MUFU.EX2 R115, R115 ;  /* 0x0000007300737308 */ /* 0x000ee20000000800 */
[----:B-1----:R-:W-:Y:S01]  /*7df0*/  F2FP.BF16.F32.PACK_AB R10, R113, R112 ;  /* 0x00000070710a723e */ /* 0x002fe200000010ff */
[----:B------:R-:W-:-:S06]  /*7e00*/  FADD2 R44, R44.F32x2.HI_LO, R112.F32x2.HI_LO ;  /* 0x000000702c2c724b */ /* 0x000fcc0000000000 */
[----:B------:R-:W-:Y:S01]  /*7e10*/  MUFU.EX2 R116, R116 ;  /* 0x0000007400747308 */ /* 0x000fe20000000800 */
[----:B--2---:R-:W-:Y:S01]  /*7e20*/  FFMA2 R24, R4.F32x2.HI_LO, UR4.F32, R166.F32 ;  /* 0x0000000404187c49 */ /* 0x004fe200092000a6 */
[----:B------:R-:W-:Y:S01]  /*7e30*/  LOP3.LUT R166, R84, 0x70, RZ, 0xfc, !PT ;  /* 0x0000007054a67812 */ /* 0x000fe200078efcff */
[----:B------:R-:W-:-:S03]  /*7e40*/  IMAD.MOV.U32 R26, RZ, RZ, 0x1 ;  /* 0x00000001ff1a7424 */ /* 0x000fc600078e00ff */
[----:B------:R-:W-:Y:S02]  /*7e50*/  R2UR UR4, R166 ;  /* 0x00000000a60472ca */ /* 0x000fe400000e0000 */
[----:B------:R-:W1:Y:S01]  /*7e60*/  MUFU.EX2 R117, R117 ;  /* 0x0000007500757308 */ /* 0x000e620000000800 */
[----:B---3--:R-:W-:Y:S01]  /*7e70*/  F2FP.BF16.F32.PACK_AB R11, R115, R114 ;  /* 0x00000072730b723e */ /* 0x008fe200000010ff */
        /* <DEDUP_REMOVED lines=48> */
[----:B------:R-:W-:-:S03]  /*8180*/  FADD2 R46, R46.F32x2.HI_LO, R140.F32x2.HI_LO ;  /* 0x0000008c2e2e724b */ /* 0x000fc60000000000 */
[----:B------:R2:W-:Y:S01]  /*8190*/  STTM.x16 tmem[UR5], R8 ;  /* 0x00000008000079ed */ /* 0x0005e20008240005 */
[----:B------:R-:W3:Y:S02]  /*81a0*/  FENCE.VIEW.ASYNC.T ;  /* 0x00000000000073c6 */ /* 0x000ee40000000200 */
[----:B---3--:R3:W-:Y:S01]  /*81b0*/  SYNCS.ARRIVE.TRANS64.ART0 RZ, [UR12], R26 ;  /* 0x0000001affff79a7 */ /* 0x0087e2000850000c */
[----:B------:R-:W-:Y:S08]  /*81c0*/  MUFU.EX2 R144, R144 ;  /* 0x0000009000907308 */ /* 0x000ff00000000800 */
[----:B------:R-:W4:Y:S01]  /*81d0*/  MUFU.EX2 R145, R145 ;  /* 0x0000009100917308 */ /* 0x000f220000000800 */
[----:B-1----:R-:W-:Y:S01]  /*81e0*/  F2FP.BF16.F32.PACK_AB R4, R143, R142 ;  /* 0x0000008e8f04723e */ /* 0x002fe200000010ff */
[----:B------:R-:W-:-:S06]  /*81f0*/  FADD2 R40, R40.F32x2.HI_LO, R142.F32x2.HI_LO ;  /* 0x0000008e2828724b */ /* 0x000fcc0000000000 */
[----:B------:R-:W-:Y:S08]  /*8200*/  MUFU.EX2 R146, R146 ;  /* 0x0000009200927308 */ /* 0x000ff00000000800 */
[----:B------:R-:W1:Y:S01]  /*8210*/  MUFU.EX2 R147, R147 ;  /* 0x0000009300937308 */ /* 0x000e620000000800 */
[----:B----4-:R-:W-:Y:S01]  /*8220*/  F2FP.BF16.F32.PACK_AB R5, R145, R144 ;  /* 0x000000909105723e */ /* 0x010fe200000010ff */
[----:B------:R-:W-:-:S06]  /*8230*/  FADD2 R42, R42.F32x2.HI_LO, R144.F32x2.HI_LO ;  /* 0x000000902a2a724b */ /* 0x000fcc0000000000 */
[----:B------:R-:W-:Y:S08]  /*8240*/  MUFU.EX2 R148, R148 ;  /* 0x0000009400947308 */ /* 0x000ff00000000800 */
[----:B------:R-:W4:Y:S01]  /*8250*/  MUFU.EX2 R149, R149 ;  /* 0x0000009500957308 */ /* 0x000f220000000800 */
[----:B-1----:R-:W-:Y:S01]  /*8260*/  F2FP.BF16.F32.PACK_AB R6, R147, R146 ;  /* 0x000000929306723e */ /* 0x002fe200000010ff */
[----:B------:R-:W-:-:S06]  /*8270*/  FADD2 R44, R44.F32x2.HI_LO, R146.F32x2.HI_LO ;  /* 0x000000922c2c724b */ /* 0x000fcc0000000000 */
[----:B------:R-:W-:Y:S08]  /*8280*/  MUFU.EX2 R150, R150 ;  /* 0x0000009600967308 */ /* 0x000ff00000000800 */
[----:B------:R-:W2:Y:S01]  /*8290*/  MUFU.EX2 R151, R151 ;  /* 0x0000009700977308 */ /* 0x000ea20000000800 */
[----:B----4-:R-:W-:Y:S01]  /*82a0*/  F2FP.BF16.F32.PACK_AB R7, R149, R148 ;  /* 0x000000949507723e */ /* 0x010fe200000010ff */
        /* <DEDUP_REMOVED lines=40> */
[----:B------:R-:W-:-:S04]  /*8530*/  FADD2 R42, R42.F32x2.HI_LO, R172.F32x2.HI_LO ;  /* 0x000000ac2a2a724b */ /* 0x000fc80000000000 */
[----:B------:R-:W-:Y:S02]  /*8540*/  FADD2 R40, R40.F32x2.HI_LO, R42.F32x2.HI_LO ;  /* 0x0000002a2828724b */ /* 0x000fe40000000000 */
[----:B------:R-:W-:Y:S08]  /*8550*/  MUFU.EX2 R24, R24 ;  /* 0x0000001800187308 */ /* 0x000ff00000000800 */
[----:B------:R-:W1:Y:S01]  /*8560*/  MUFU.EX2 R25, R25 ;  /* 0x0000001900197308 */ /* 0x000e620000000800 */
[----:B--2---:R-:W-:Y:S01]  /*8570*/  F2FP.BF16.F32.PACK_AB R18, R33, R32 ;  /* 0x000000202112723e */ /* 0x004fe200000010ff */
[----:B------:R-:W-:Y:S01]  /*8580*/  FADD2 R44, R44.F32x2.HI_LO, R32.F32x2.HI_LO ;  /* 0x000000202c2c724b */ /* 0x000fe20000000000 */
[----:B-1----:R-:W-:Y:S01]  /*8590*/  F2FP.BF16.F32.PACK_AB R19, R25, R24 ;  /* 0x000000181913723e */ /* 0x002fe200000010ff */
[----:B------:R-:W-:-:S03]  /*85a0*/  FADD2 R46, R46.F32x2.HI_LO, R24.F32x2.HI_LO ;  /* 0x000000182e2e724b */ /* 0x000fc60000000000 */
[----:B------:R3:W-:Y:S01]  /*85b0*/  STTM.x16 tmem[UR4], R4 ;  /* 0x00000004000079ed */ /* 0x0007e20008240004 */
[----:B------:R-:W1:Y:S02]  /*85c0*/  FENCE.VIEW.ASYNC.T ;  /* 0x00000000000073c6 */ /* 0x000e640000000200 */
[----:B-1----:R-:W-:Y:S01]  /*85d0*/  NOP ;  /* 0x0000000000007918 */ /* 0x002fe20000000000 */
[----:B------:R3:W-:Y:S01]  /*85e0*/  @P0 SYNCS.ARRIVE.TRANS64.ART0 RZ, [UR16+0xb0], R26 ;  /* 0x0000b01affff09a7 */ /* 0x0007e20008500010 */
[----:B------:R-:W-:Y:S01]  /*85f0*/  UIADD3 UR4, UPT, UPT, UR8, -0x100, URZ ;  /* 0xffffff0008047890 */ /* 0x000fe2000fffe0ff */
[----:B------:R-:W-:-:S03]  /*8600*/  FADD2 R44, R44.F32x2.HI_LO, R46.F32x2.HI_LO ;  /* 0x0000002e2c2c724b */ /* 0x000fc60000000000 */
[----:B------:R-:W-:Y:S01]  /*8610*/  USHF.R.S32.HI UR5, URZ, 0x1f, UR4 ;  /* 0x0000001fff057899 */ /* 0x000fe20008011404 */
[----:B------:R-:W-:Y:S01]  /*8620*/  FADD2 R40, R40.F32x2.HI_LO, R44.F32x2.HI_LO ;  /* 0x0000002c2828724b */ /* 0x000fe20000000000 */
[----:B------:R-:W1:Y:S02]  /*8630*/  SYNCS.PHASECHK.TRANS64.TRYWAIT P0, [UR17], RZ ;  /* 0x000000ffff0075a7 */ /* 0x000e640008001111 */
[----:B------:R-:W-:-:S04]  /*8640*/  ULEA.HI UR4, UR5, UR4, URZ, 0x7 ;  /* 0x0000000405047291 */ /* 0x000fc8000f8f38ff */
[----:B------:R-:W-:-:S04]  /*8650*/  USHF.R.S32.HI UR4, URZ, 0x7, UR4 ;  /* 0x00000007ff047899 */ /* 0x000fc80008011404 */
[----:B------:R-:W-:-:S04]  /*8660*/  UISETP.LT.AND UP0, UPT, URZ, UR4, UPT ;  /* 0x00000004ff00728c */ /* 0x000fc8000bf01270 */
[----:B------:R-:W-:-:S04]  /*8670*/  USEL UR20, URZ, UR4, !UP0 ;  /* 0x00000004ff147287 */ /* 0x000fc8000c000000 */
[----:B------:R-:W-:-:S04]  /*8680*/  UIADD3 UR4, UPT, UPT, UR21, -UR20, URZ ;  /* 0x8000001415047290 */ /* 0x000fc8000fffe0ff */
[----:B------:R-:W-:Y:S01]  /*8690*/  UISETP.GE.AND UP0, UPT, UR4, 0x1, UPT ;  /* 0x000000010400788c */ /* 0x000fe2000bf06270 */
[----:B-1-3--:R-:W-:Y:S10]  /*86a0*/  @!P0 BRA `(.L_x_45) ;  /* 0x0000007800088947 */ /* 0x00aff40003800000 */
.L_x_116:
[----:B------:R-:W-:Y:S01]  /*86b0*/  FADD R132, R40, R41 ;  /* 0x0000002928847221 */ /* 0x000fe20000000000 */
[----:B------:R-:W-:Y:S01]  /*86c0*/  UMOV UR9, 0x1 ;  /* 0x0000000100097882 */ /* 0x000fe20000000000 */
[----:B------:R-:W-:Y:S01]  /*86d0*/  UMOV UR10, 0x1 ;  /* 0x00000001000a7882 */ /* 0x000fe20000000000 */
[----:B------:R-:W-:Y:S05]  /*86e0*/  BRA.U !UP0, `(.L_x_46) ;  /* 0x0000002508e47547 */ /* 0x000fea000b800000 */
[----:B------:R-:W-:Y:S01]  /*86f0*/  MOV R168, R155 ;  /* 0x0000009b00a87202 */ /* 0x000fe20000000f00 */
[----:B------:R-:W1:Y:S01]  /*8700*/  LDCU UR22, c[0x0][0x380] ;  /* 0x00007000ff1677ac */ /* 0x000e620008000800 */
[----:B------:R-:W-:Y:S01]  /*8710*/  IADD3 R167, PT, PT, R154, UR15, RZ ;  /* 0x0000000f9aa77c10 */ /* 0x000fe2000fffe0ff */
[----:B------:R-:W2:Y:S01]  /*8720*/  LDCU UR6, c[0x0][0x600] ;  /* 0x0000c000ff0677ac */ /* 0x000ea20008000800 */
[----:B------:R-:W-:Y:S01]  /*8730*/  UIADD3 UR11, UPT, UPT, -UR11, UR20, URZ ;  /* 0x000000140b0b7290 */ /* 0x000fe2000fffe1ff */
[----:B------:R-:W-:Y:S01]  /*8740*/  UMOV UR10, 0x1 ;  /* 0x00000001000a7882 */ /* 0x000fe20000000000 */
[----:B------:R-:W-:Y:S01]  /*8750*/  UMOV UR8, UR21 ;  /* 0x0000001500087c82 */ /* 0x000fe20008000000 */
[----:B------:R-:W-:Y:S01]  /*8760*/  UMOV UR9, 0x1 ;  /* 0x0000000100097882 */ /* 0x000fe20000000000 */
[----:B------:R-:W-:-:S08]  /*8770*/  UMOV UR15, URZ ;  /* 0x000000ff000f7c82 */ /* 0x000fd00008000000 */
.L_x_49:
[----:B------:R-:W-:Y:S01]  /*8780*/  USHF.L.U32 UR4, UR10, 0x1f, URZ ;  /* 0x0000001f0a047899 */ /* 0x000fe200080006ff */
[----:B------:R-:W-:Y:S01]  /*8790*/  R2UR UR5, R84 ;  /* 0x00000000540572ca */ /* 0x000fe200000e0000 */
[----:B------:R-:W-:-:S04]  /*87a0*/  UIADD3 UR8, UPT, UPT, UR8, -0x1, URZ ;  /* 0xffffffff08087890 */ /* 0x000fc8000fffe0ff */
[----:B------:R-:W-:Y:S01]  /*87b0*/  MOV R4, UR4 ;  /* 0x0000000400047c02 */ /* 0x000fe20008000f00 */
[----:B------:R-:W-:-:S03]  /*87c0*/  UISETP.LT.AND UP0, UPT, URZ, UR8, UPT ;  /* 0x00000008ff00728c */ /* 0x000fc6000bf01270 */
[----:B------:R-:W3:Y:S01]  /*87d0*/  SYNCS.PHASECHK.TRANS64.TRYWAIT P0, [UR18], R4 ;  /* 0x00000004ff0075a7 */ /* 0x000ee20008001112 */
[----:B------:R-:W-:Y:S01]  /*87e0*/  USEL UR7, URZ, UR8, !UP0 ;  /* 0x00000008ff077287 */ /* 0x000fe2000c000000 */
[----:B---3--:R-:W-:Y:S11]  /*87f0*/  @!P0 BRA `(.L_x_47) ;  /* 0x0000007400c88947 */ /* 0x008ff60003800000 */
.L_x_118:
[----:B---3--:R-:W3:Y:S01]  /*8800*/  LDTM.x32 R4, tmem[UR5] ;  /* 0x00000005000479ee */ /* 0x008ee200082c0000 */
[----:B-1----:R-:W-:Y:S01]  /*8810*/  ULEA UR4, UR7, UR22, 0x7 ;  /* 0x0000001607047291 */ /* 0x002fe2000f8e38ff */
[----:B------:R-:W-:-:S05]  /*8820*/  IMAD.MOV.U32 R142, RZ, RZ, -0x1 ;  /* 0xffffffffff8e7424 */ /* 0x000fca00078e00ff */
[----:B------:R-:W-:Y:S02]  /*8830*/  IADD3 R138, PT, PT, -R167, UR4, RZ ;  /* 0x00000004a78a7c10 */ /* 0x000fe4000fffe1ff */
[----:B------:R-:W-:Y:S02]  /*8840*/  R2UR UR4, R85 ;  /* 0x00000000550472ca */ /* 0x000fe400000e0000 */
[C---:B------:R-:W-:Y:S02]  /*8850*/  VIADDMNMX R37, R138.reuse, 0x1f, RZ, !PT ;  /* 0x0000001f8a257846 */ /* 0x040fe400078001ff */
[----:B------:R-:W-:Y:S02]  /*8860*/  VIADDMNMX R143, R138, 0x5f, RZ, !PT ;  /* 0x0000005f8a8f7846 */ /* 0x000fe400078001ff */
[--C-:B------:R-:W-:Y:S02]  /*8870*/  SHF.R.U32.HI R36, RZ, R37, R142.reuse ;  /* 0x00000025ff247219 */ /* 0x100fe4000001168e */
[----:B------:R-:W-:-:S02]  /*8880*/  SHF.R.U32.HI R143, RZ, R143, R142 ;  /* 0x0000008fff8f7219 */ /* 0x000fc4000001168e */
[----:B------:R-:W-:Y:S02]  /*8890*/  R2P PR, R36, 0x7e ;  /* 0x0000007e24007804 */ /* 0x000fe40000000000 */
[----:B------:R-:W-:Y:S01]  /*88a0*/  VIADDMNMX R159, R138, 0x7f, RZ, !PT ;  /* 0x0000007f8a9f7846 */ /* 0x000fe200078001ff */
[----:B------:R-:W1:Y:S01]  /*88b0*/  LDTM.x32 R52, tmem[UR4] ;  /* 0x00000004003479ee */ /* 0x000e6200082c0000 */
[----:B------:R-:W-:Y:S02]  /*88c0*/  R2UR UR4, R86 ;  /* 0x00000000560472ca */ /* 0x000fe400000e0000 */
[----:B---3--:R-:W-:Y:S02]  /*88d0*/  SEL R99, R5, 0xff800000, P1 ;  /* 0xff80000005637807 */ /* 0x008fe40000800000 */
[----:B------:R-:W-:Y:S02]  /*88e0*/  SEL R88, R6, 0xff800000, P2 ;  /* 0xff80000006587807 */ /* 0x000fe40001000000 */
[----:B------:R-:W-:-:S02]  /*88f0*/  SEL R89, R7, 0xff800000, P3 ;  /* 0xff80000007597807 */ /* 0x000fc40001800000 */
[----:B------:R-:W-:Y:S02]  /*8900*/  SEL R90, R8, 0xff800000, P4 ;  /* 0xff800000085a7807 */ /* 0x000fe40002000000 */
[----:B------:R-:W-:Y:S02]  /*8910*/  SEL R91, R9, 0xff800000, P5 ;  /* 0xff800000095b7807 */ /* 0x000fe40002800000 */
[----:B------:R-:W-:Y:S02]  /*8920*/  SEL R102, R10, 0xff800000, P6 ;  /* 0xff8000000a667807 */ /* 0x000fe40003000000 */
[C---:B------:R-:W-:Y:S02]  /*8930*/  R2P PR, R36.reuse.B1, 0x7f ;  /* 0x0000007f24007804 */ /* 0x040fe40000001000 */
[----:B------:R-:W-:Y:S02]  /*8940*/  LOP3.LUT R5, R36, 0x1, RZ, 0xc0, !PT ;  /* 0x0000000124057812 */ /* 0x000fe400078ec0ff */
[----:B------:R-:W-:-:S02]  /*8950*/  SHF.R.U32.HI R159, RZ, R159, R142 ;  /* 0x0000009fff9f7219 */ /* 0x000fc4000001168e */
        /* <DEDUP_REMOVED lines=36> */
[----:B------:R-:W3:Y:S01]  /*8ba0*/  LDTM.x32 R20, tmem[UR4] ;  /* 0x00000004001479ee */ /* 0x000ee200082c0000 */
[----:B-1----:R-:W-:Y:S02]  /*8bb0*/  SEL R53, R53, 0xff800000, P1 ;  /* 0xff80000035357807 */ /* 0x002fe40000800000 */
        /* <DEDUP_REMOVED lines=15> */
[----:B------:R-:W-:Y:S02]  /*8cb0*/  R2P PR, R4.B2, 0x7f ;  /* 0x0000007f04007804 */ /* 0x000fe40000002000 */
[----:B------:R-:W-:-:S03]  /*8cc0*/  FMNMX R169, R102, R103, !PT ;  /* 0x0000006766a97209 */ /* 0x000fc60007800000 */
[----:B------:R-:W-:Y:S02]  /*8cd0*/  SEL R68, R68, 0xff800000, P0 ;  /* 0xff80000044447807 */ /* 0x000fe40000000000 */
[----:B------:R-:W-:Y:S02]  /*8ce0*/  SEL R69, R69, 0xff800000, P1 ;  /* 0xff80000045457807 */ /* 0x000fe40000800000 */
[----:B------:R-:W-:Y:S02]  /*8cf0*/  SEL R70, R70, 0xff800000, P2 ;  /* 0xff80000046467807 */ /* 0x000fe40001000000 */
[----:B------:R-:W-:Y:S02]  /*8d00*/  SEL R71, R71, 0xff800000, P3 ;  /* 0xff80000047477807 */ /* 0x000fe40001800000 */
[----:B------:R-:W-:Y:S02]  /*8d10*/  SEL R72, R72, 0xff800000, P4 ;  /* 0xff80000048487807 */ /* 0x000fe40002000000 */
[----:B------:R-:W-:-:S02]  /*8d20*/  SEL R73, R73, 0xff800000, P5 ;  /* 0xff80000049497807 */ /* 0x000fc40002800000 */
[----:B------:R-:W-:Y:S02]  /*8d30*/  SEL R122, R74, 0xff800000, P6 ;  /* 0xff8000004a7a7807 */ /* 0x000fe40003000000 */
[----:B------:R-:W-:Y:S02]  /*8d40*/  R2P PR, R4.B3, 0x7f ;  /* 0x0000007f04007804 */ /* 0x000fe40000003000 */
[----:B------:R-:W-:-:S03]  /*8d50*/  FMNMX3 R169, R169, R108, R109, !PT ;  /* 0x0000006ca9a97276 */ /* 0x000fc6000780006d */
        /* <DEDUP_REMOVED lines=19> */
[----:B---3--:R-:W-:Y:S02]  /*8e90*/  SEL R81, R21, 0xff800000, P1 ;  /* 0xff80000015517807 */ /* 0x008fe40000800000 */
        /* <DEDUP_REMOVED lines=27> */
[----:B------:R-:W-:Y:S02]  /*9050*/  LOP3.LUT P0, RZ, R143, 0x800000, RZ, 0xc0, !PT ;  /* 0x008000008fff7812 */ /* 0x000fe4000780c0ff */
[----:B------:R-:W-:-:S02]  /*9060*/  SEL R140, R40, 0xff800000, P4 ;  /* 0xff800000288c7807 */ /* 0x000fc40002000000 */
[----:B------:R-:W-:Y:S02]  /*9070*/  SEL R43, R43, 0xff800000, P0 ;  /* 0xff8000002b2b7807 */ /* 0x000fe40000000000 */
[----:B------:R-:W-:Y:S02]  /*9080*/  SEL R141, R41, 0xff800000, P5 ;  /* 0xff800000298d7807 */ /* 0x000fe40002800000 */
[----:B------:R-:W-:Y:S02]  /*9090*/  SEL R42, R42, 0xff800000, P6 ;  /* 0xff8000002a2a7807 */ /* 0x000fe40003000000 */
[----:B------:R-:W-:Y:S02]  /*90a0*/  R2P PR, R143.B3, 0x7f ;  /* 0x0000007f8f007804 */ /* 0x000fe40000003000 */
[----:B------:R-:W-:Y:S02]  /*90b0*/  FMNMX3 R169, R169, R58, R59, !PT ;  /* 0x0000003aa9a97276 */ /* 0x000fe4000780003b */
[----:B------:R-:W-:-:S02]  /*90c0*/  R2UR UR4, R86 ;  /* 0x00000000560472ca */ /* 0x000fc400000e0000 */
        /* <DEDUP_REMOVED lines=16> */
[----:B------:R-:W-:Y:S01]  /*91d0*/  SEL R50, R10, 0xff800000, P6 ;  /* 0xff8000000a327807 */ /* 0x000fe20003000000 */
[----:B------:R-:W-:Y:S01]  /*91e0*/  IMAD.U32 R10, RZ, RZ, UR14 ;  /* 0x0000000eff0a7e24 */ /* 0x000fe2000f8e00ff */
[----:B------:R-:W-:-:S02]  /*91f0*/  R2P PR, R159.B1, 0x7f ;  /* 0x0000007f9f007804 */ /* 0x000fc40000001000 */
[----:B------:R-:W-:Y:S02]  /*9200*/  LOP3.LUT R5, R159, 0x1, RZ, 0xc0, !PT ;  /* 0x000000019f057812 */ /* 0x000fe400078ec0ff */
[----:B------:R-:W-:Y:S02]  /*9210*/  FMNMX3 R6, R168, R98, R99, !PT ;  /* 0x00000062a8067276 */ /* 0x000fe40007800063 */
[----:B------:R-:W-:Y:S01]  /*9220*/  SEL R44, R12, 0xff800000, P0 ;  /* 0xff8000000c2c7807 */ /* 0x000fe20000000000 */
[----:B------:R-:W-:Y:S01]  /*9230*/  IMAD.U32 R12, RZ, RZ, UR13 ;  /* 0x0000000dff0c7e24 */ /* 0x000fe2000f8e00ff */
[----:B------:R-:W-:Y:S02]  /*9240*/  SEL R45, R13, 0xff800000, P1 ;  /* 0xff8000000d2d7807 */ /* 0x000fe40000800000 */
[----:B------:R-:W-:Y:S02]  /*9250*/  SEL R48, R14, 0xff800000, P2 ;  /* 0xff8000000e307807 */ /* 0x000fe40001000000 */
[----:B------:R-:W-:-:S02]  /*9260*/  SEL R49, R15, 0xff800000, P3 ;  /* 0xff8000000f317807 */ /* 0x000fc40001800000 */
[----:B------:R-:W-:Y:S02]  /*9270*/  SEL R144, R16, 0xff800000, P4 ;  /* 0xff80000010907807 */ /* 0x000fe40002000000 */
[----:B------:R-:W-:Y:S02]  /*9280*/  SEL R145, R17, 0xff800000, P5 ;  /* 0xff80000011917807 */ /* 0x000fe40002800000 */
[----:B------:R-:W-:Y:S02]  /*9290*/  SEL R150, R18, 0xff800000, P6 ;  /* 0xff80000012967807 */ /* 0x000fe40003000000 */
[----:B------:R-:W-:Y:S02]  /*92a0*/  R2P PR, R159.B2, 0x7f ;  /* 0x0000007f9f007804 */ /* 0x000fe40000002000 */
[----:B------:R-:W-:Y:S02]  /*92b0*/  FMNMX3 R6, R6, R92, R93, !PT ;  /* 0x0000005c06067276 */ /* 0x000fe4000780005d */
[----:B------:R-:W-:-:S02]  /*92c0*/  FMNMX3 R169, R169, R122, R123, !PT ;  /* 0x0000007aa9a97276 */ /* 0x000fc4000780007b */
[----:B------:R-:W-:Y:S02]  /*92d0*/  SEL R20, R20, 0xff800000, P0 ;  /* 0xff80000014147807 */ /* 0x000fe40000000000 */
[----:B------:R-:W-:Y:S02]  /*92e0*/  ISETP.NE.U32.AND P0, PT, R5, 0x1, PT ;  /* 0x000000010500780c */ /* 0x000fe40003f05070 */
[----:B------:R-:W-:Y:S02]  /*92f0*/  FMNMX R5, R88, R89, !PT ;  /* 0x0000005958057209 */ /* 0x000fe40007800000 */
[----:B------:R-:W-:Y:S02]  /*9300*/  SEL R46, R4, 0xff800000, !P0 ;  /* 0xff800000042e7807 */ /* 0x000fe40004000000 */
[----:B------:R-:W-:Y:S02]  /*9310*/  FMNMX R4, R90, R91, !PT ;  /* 0x0000005b5a047209 */ /* 0x000fe40007800000 */
        /* <DEDUP_REMOVED lines=23> */
[----:B------:R-:W-:Y:S02]  /*9490*/  LOP3.LUT P0, RZ, R159, 0x80, RZ, 0xc0, !PT ;  /* 0x000000809fff7812 */ /* 0x000fe4000780c0ff */
[----:B------:R-:W-:-:S02]  /*94a0*/  FMNMX3 R4, R4, R74, R75, !PT ;  /* 0x0000004a04047276 */ /* 0x000fc4000780004b */
[----:B------:R-:W-:Y:S02]  /*94b0*/  FMNMX3 R169, R169, R124, R125, !PT ;  /* 0x0000007ca9a97276 */ /* 0x000fe4000780007d */
[----:B------:R-:W-:Y:S02]  /*94c0*/  FMNMX3 R6, R6, R78, R79, !PT ;  /* 0x0000004e06067276 */ /* 0x000fe4000780004f */
[----:B------:R-:W-:Y:S02]  /*94d0*/  FMNMX3 R5, R5, R82, R83, !PT ;  /* 0x0000005205057276 */ /* 0x000fe40007800053 */
[----:B------:R-:W-:Y:S02]  /*94e0*/  SEL R51, R11, 0xff800000, P0 ;  /* 0xff8000000b337807 */ /* 0x000fe40000000000 */
        /* <DEDUP_REMOVED lines=12> */
[----:B------:R-:W-:Y:S02]  /*95b0*/  SEL R21, R21, 0xff800000, P1 ;  /* 0xff80000015157807 */ /* 0x000fe40000800000 */
[----:B------:R-:W-:-:S02]  /*95c0*/  SEL R154, R22, 0xff800000, P2 ;  /* 0xff800000169a7807 */ /* 0x000fc40001000000 */
[----:B------:R-:W-:Y:S02]  /*95d0*/  SEL R155, R23, 0xff800000, P3 ;  /* 0xff800000179b7807 */ /* 0x000fe40001800000 */
[----:B------:R-:W-:Y:S02]  /*95e0*/  SEL R156, R24, 0xff800000, P4 ;  /* 0xff800000189c7807 */ /* 0x000fe40002000000 */
[----:B------:R-:W-:Y:S02]  /*95f0*/  SEL R157, R25, 0xff800000, P5 ;  /* 0xff800000199d7807 */ /* 0x000fe40002800000 */
[----:B------:R-:W-:Y:S02]  /*9600*/  SEL R26, R26, 0xff800000, P6 ;  /* 0xff8000001a1a7807 */ /* 0x000fe40003000000 */
[----:B------:R-:W-:Y:S02]  /*9610*/  FMNMX3 R4, R4, R148, R149, !PT ;  /* 0x0000009404047276 */ /* 0x000fe40007800095 */
[----:B------:R-:W-:-:S02]  /*9620*/  FMNMX3 R169, R169, R152, R153, !PT ;  /* 0x00000098a9a97276 */ /* 0x000fc40007800099 */
[----:B------:R-:W-:Y:S02]  /*9630*/  FMNMX3 R6, R6, R46, R47, !PT ;  /* 0x0000002e06067276 */ /* 0x000fe4000780002f */
[----:B------:R-:W-:Y:S02]  /*9640*/  FMNMX3 R5, R5, R38, R39, !PT ;  /* 0x0000002605057276 */ /* 0x000fe40007800027 */
[----:B------:R-:W-:Y:S02]  /*9650*/  R2P PR, R159.B3, 0x7f ;  /* 0x0000007f9f007804 */ /* 0x000fe40000003000 */
[----:B------:R-:W-:Y:S02]  /*9660*/  FMNMX3 R4, R4, R40, R41, !PT ;  /* 0x0000002804047276 */ /* 0x000fe40007800029 */
[----:B------:R-:W-:Y:S02]  /*9670*/  FMNMX3 R169, R169, R50, R51, !PT ;  /* 0x00000032a9a97276 */ /* 0x000fe40007800033 */
[----:B------:R-:W-:-:S02]  /*9680*/  FMNMX3 R6, R6, R44, R45, !PT ;  /* 0x0000002c06067276 */ /* 0x000fc4000780002d */
[----:B------:R-:W-:Y:S02]  /*9690*/  FMNMX3 R5, R5, R48, R49, !PT ;  /* 0x0000003005057276 */ /* 0x000fe40007800031 */
[----:B------:R-:W-:Y:S02]  /*96a0*/  SEL R158, R28, 0xff800000, P0 ;  /* 0xff8000001c9e7807 */ /* 0x000fe40000000000 */
[----:B------:R-:W-:Y:S02]  /*96b0*/  ISETP.GT.AND P0, PT, R159, -0x1, PT ;  /* 0xffffffff9f00780c */ /* 0x000fe40003f04270 */
[----:B------:R-:W-:Y:S02]  /*96c0*/  SEL R159, R29, 0xff800000, P1 ;  /* 0xff8000001d9f7807 */ /* 0x000fe40000800000 */
[----:B------:R-:W-:Y:S02]  /*96d0*/  SEL R160, R30, 0xff800000, P2 ;  /* 0xff8000001ea07807 */ /* 0x000fe40001000000 */
[----:B------:R-:W-:-:S02]  /*96e0*/  SEL R161, R31, 0xff800000, P3 ;  /* 0xff8000001fa17807 */ /* 0x000fc40001800000 */
[----:B------:R-:W-:Y:S02]  /*96f0*/  FMNMX3 R4, R4, R144, R145, !PT ;  /* 0x0000009004047276 */ /* 0x000fe40007800091 */
[----:B------:R-:W-:Y:S02]  /*9700*/  FMNMX3 R169, R169, R150, R151, !PT ;  /* 0x00000096a9a97276 */ /* 0x000fe40007800097 */
[----:B------:R-:W-:Y:S02]  /*9710*/  FMNMX3 R6, R6, R20, R21, !PT ;  /* 0x0000001406067276 */ /* 0x000fe40007800015 */
[----:B------:R-:W-:Y:S02]  /*9720*/  FMNMX3 R5, R5, R154, R155, !PT ;  /* 0x0000009a05057276 */ /* 0x000fe4000780009b */
[----:B------:R-:W-:Y:S02]  /*9730*/  SEL R163, R35, 0xff800000, !P0 ;  /* 0xff80000023a37807 */ /* 0x000fe40004000000 */
[----:B------:R-:W-:-:S02]  /*9740*/  SEL R164, R32, 0xff800000, P4 ;  /* 0xff80000020a47807 */ /* 0x000fc40002000000 */
[----:B------:R-:W-:Y:S02]  /*9750*/  SEL R165, R33, 0xff800000, P5 ;  /* 0xff80000021a57807 */ /* 0x000fe40002800000 */
[----:B------:R-:W-:Y:S02]  /*9760*/  SEL R162, R34, 0xff800000, P6 ;  /* 0xff80000022a27807 */ /* 0x000fe40003000000 */
[----:B------:R-:W-:Y:S02]  /*9770*/  FMNMX3 R4, R4, R156, R157, !PT ;  /* 0x0000009c04047276 */ /* 0x000fe4000780009d */
[----:B------:R-:W-:Y:S02]  /*9780*/  FMNMX3 R169, R169, R26, R27, !PT ;  /* 0x0000001aa9a97276 */ /* 0x000fe4000780001b */
[----:B------:R-:W-:Y:S02]  /*9790*/  FMNMX3 R6, R6, R158, R159, !PT ;  /* 0x0000009e06067276 */ /* 0x000fe4000780009f */
[----:B------:R-:W-:-:S02]  /*97a0*/  FMNMX3 R5, R5, R160, R161, !PT ;  /* 0x000000a005057276 */ /* 0x000fc400078000a1 */
[----:B------:R-:W-:Y:S02]  /*97b0*/  FMNMX3 R4, R4, R164, R165, !PT ;  /* 0x000000a404047276 */ /* 0x000fe400078000a5 */
[----:B------:R-:W-:Y:S02]  /*97c0*/  FMNMX3 R169, R169, R162, R163, !PT ;  /* 0x000000a2a9a97276 */ /* 0x000fe400078000a3 */
[----:B------:R-:W-:Y:S02]  /*97d0*/  FMNMX R5, R6, R5, !PT ;  /* 0x0000000506057209 */ /* 0x000fe40007800000 */
[----:B------:R-:W-:Y:S02]  /*97e0*/  LOP3.LUT R10, R10, 0x7f, R3, 0xf8, !PT ;  /* 0x0000007f0a0a7812 */ /* 0x000fe400078ef803 */
[----:B------:R-:W-:Y:S02]  /*97f0*/  FMNMX3 R169, R5, R4, R169, !PT ;  /* 0x0000000405a97276 */ /* 0x000fe400078000a9 */
[----:B------:R-:W-:-:S02]  /*9800*/  LEA R10, R10, UR19, 0x2 ;  /* 0x000000130a0a7c11 */ /* 0x000fc4000f8e10ff */
[----:B------:R-:W-:-:S04]  /*9810*/  FSETP.NEU.AND P0, PT, R169, -INF , PT ;  /* 0xff800000a900780b */ /* 0x000fc80003f0d000 */
[----:B------:R-:W-:Y:S02]  /*9820*/  FSEL R5, R169, RZ, P0 ;  /* 0x000000ffa9057208 */ /* 0x000fe40000000000 */
[----:B------:R-:W-:-:S03]  /*9830*/  ELECT P0, URZ, PT ;  /* 0x0000000000ff782f */ /* 0x000fc60003800000 */
[----:B------:R-:W-:-:S04]  /*9840*/  FADD R171, -R5, R168 ;  /* 0x000000a805ab7221 */ /* 0x000fc80000000100 */
[----:B--2---:R-:W-:-:S05]  /*9850*/  FMUL R171, R171, UR6 ;  /* 0x00000006abab7c20 */ /* 0x004fca0008400000 */
[----:B------:R-:W-:Y:S02]  /*9860*/  FSETP.GE.AND P1, PT, R171, -8, PT ;  /* 0xc1000000ab00780b */ /* 0x000fe40003f26000 */
[----:B------:R-:W1:Y:S02]  /*9870*/  MUFU.EX2 R171, R171 ;  /* 0x000000ab00ab7308 */ /* 0x000e640000000800 */
[----:B------:R-:W-:-:S05]  /*9880*/  FSEL R170, R168, R5, P1 ;  /* 0x00000005a8aa7208 */ /* 0x000fca0000800000 */
[----:B------:R-:W-:-:S04]  /*9890*/  FFMA R170, -R170, UR6, RZ ;  /* 0x00000006aaaa7c23 */ /* 0x000fc800080001ff */
[--C-:B------:R-:W-:Y:S02]  /*98a0*/  FFMA2 R24, R88.F32x2.HI_LO, UR6.F32, R170.reuse.F32 ;  /* 0x0000000658187c49 */ /* 0x100fe400092000aa */
[--C-:B------:R-:W-:Y:S02]  /*98b0*/  FFMA2 R32, R92.F32x2.HI_LO, UR6.F32, R170.reuse.F32 ;  /* 0x000000065c207c49 */ /* 0x100fe400092000aa */
[--C-:B------:R-:W-:Y:S02]  /*98c0*/  FFMA2 R34, R94.F32x2.HI_LO, UR6.F32, R170.reuse.F32 ;  /* 0x000000065e227c49 */ /* 0x100fe400092000aa */
[--C-:B------:R-:W-:Y:S01]  /*98d0*/  FFMA2 R88, R96.F32x2.HI_LO, UR6.F32, R170.reuse.F32 ;  /* 0x0000000660587c49 */ /* 0x100fe200092000aa */
[----:B------:R-:W-:Y:S01]  /*98e0*/  MUFU.EX2 R24, R24 ;  /* 0x0000001800187308 */ /* 0x000fe20000000800 */
[--C-:B------:R-:W-:Y:S01]  /*98f0*/  FFMA2 R22, R98.F32x2.HI_LO, UR6.F32, R170.reuse.F32 ;  /* 0x0000000662167c49 */ /* 0x100fe200092000aa */
[----:B-1----:R-:W-:Y:S01]  /*9900*/  FSEL R171, R171, 1, !P1 ;  /* 0x3f800000abab7808 */ /* 0x002fe20004800000 */
[----:B------:R-:W-:-:S02]  /*9910*/  FFMA2 R28, R90.F32x2.HI_LO, UR6.F32, R170.F32 ;  /* 0x000000065a1c7c49 */ /* 0x000fc400092000aa */
[--C-:B------:R-:W-:Y:S02]  /*9920*/  FFMA2 R30, R102.F32x2.HI_LO, UR6.F32, R170.reuse.F32 ;  /* 0x00000006661e7c49 */ /* 0x100fe400092000aa */
[--C-:B------:R-:W-:Y:S01]  /*9930*/  FFMA2 R92, R100.F32x2.HI_LO, UR6.F32, R170.reuse.F32 ;  /* 0x00000006645c7c49 */ /* 0x100fe200092000aa */
[----:B------:R-:W-:Y:S01]  /*9940*/  MUFU.EX2 R22, R22 ;  /* 0x0000001600167308 */ /* 0x000fe20000000800 */
[--C-:B------:R-:W-:Y:S01]  /*9950*/  FFMA2 R94, R104.F32x2.HI_LO, UR6.F32, R170.reuse.F32 ;  /* 0x00000006685e7c49 */ /* 0x100fe200092000aa */
[----:B------:R1:W-:Y:S01]  /*9960*/  STS [R10+0x15c], R171 ;  /* 0x00015cab0a007388 */ /* 0x0003e20000000800 */
[--C-:B------:R-:W-:Y:S02]  /*9970*/  FFMA2 R96, R106.F32x2.HI_LO, UR6.F32, R170.reuse.F32 ;  /* 0x000000066a607c49 */ /* 0x100fe400092000aa */
[--C-:B------:R-:W-:Y:S02]  /*9980*/  FFMA2 R90, R108.F32x2.HI_LO, UR6.F32, R170.reuse.F32 ;  /* 0x000000066c5a7c49 */ /* 0x100fe400092000aa */
[--C-:B------:R-:W-:Y:S01]  /*9990*/  FFMA2 R98, R112.F32x2.HI_LO, UR6.F32, R170.reuse.F32 ;  /* 0x0000000670627c49 */ /* 0x100fe200092000aa */
[----:B------:R-:W2:Y:S01]  /*99a0*/  MUFU.EX2 R23, R23 ;  /* 0x0000001700177308 */ /* 0x000ea20000000800 */
[----:B------:R-:W-:-:S02]  /*99b0*/  FFMA2 R100, R110.F32x2.HI_LO, UR6.F32, R170.F32 ;  /* 0x000000066e647c49 */ /* 0x000fc400092000aa */
[--C-:B------:R-:W-:Y:S02]  /*99c0*/  FFMA2 R102, R114.F32x2.HI_LO, UR6.F32, R170.reuse.F32 ;  /* 0x0000000672667c49 */ /* 0x100fe400092000aa */
[--C-:B------:R-:W-:Y:S02]  /*99d0*/  FFMA2 R104, R116.F32x2.HI_LO, UR6.F32, R170.reuse.F32 ;  /* 0x0000000674687c49 */ /* 0x100fe400092000aa */
[--C-:B------:R-:W-:Y:S01]  /*99e0*/  FFMA2 R106, R118.F32x2.HI_LO, UR6.F32, R170.reuse.F32 ;  /* 0x00000006766a7c49 */ /* 0x100fe200092000aa */
[----:B------:R-:W3:Y:S01]  /*99f0*/  MUFU.EX2 R25, R25 ;  /* 0x0000001900197308 */ /* 0x000ee20000000800 */
[--C-:B------:R-:W-:Y:S02]  /*9a00*/  FFMA2 R52, R52.F32x2.HI_LO, UR6.F32, R170.reuse.F32 ;  /* 0x0000000634347c49 */ /* 0x100fe400092000aa */
[--C-:B------:R-:W-:Y:S02]  /*9a10*/  FFMA2 R54, R54.F32x2.HI_LO, UR6.F32, R170.reuse.F32 ;  /* 0x0000000636367c49 */ /* 0x100fe400092000aa */
[----:B------:R-:W-:-:S02]  /*9a20*/  FFMA2 R56, R56.F32x2.HI_LO, UR6.F32, R170.F32 ;  /* 0x0000000638387c49 */ /* 0x000fc400092000aa */
[--C-:B------:R-:W-:Y:S01]  /*9a30*/  FFMA2 R58, R58.F32x2.HI_LO, UR6.F32, R170.reuse.F32 ;  /* 0x000000063a3a7c49 */ /* 0x100fe200092000aa */
[----:B------:R-:W-:Y:S01]  /*9a40*/  MUFU.EX2 R28, R28 ;  /* 0x0000001c001c7308 */ /* 0x000fe20000000800 */
[--C-:B------:R-:W-:Y:S01]  /*9a50*/  FFMA2 R60, R60.F32x2.HI_LO, UR6.F32, R170.reuse.F32 ;  /* 0x000000063c3c7c49 */ /* 0x100fe200092000aa */
[----:B--2---:R-:W-:Y:S01]  /*9a60*/  F2FP.BF16.F32.PACK_AB R4, R23, R22 ;  /* 0x000000161704723e */ /* 0x004fe200000010ff */
[--C-:B------:R-:W-:Y:S02]  /*9a70*/  FFMA2 R62, R62.F32x2.HI_LO, UR6.F32, R170.reuse.F32 ;  /* 0x000000063e3e7c49 */ /* 0x100fe400092000aa */
[--C-:B------:R-:W-:Y:S02]  /*9a80*/  FFMA2 R64, R64.F32x2.HI_LO, UR6.F32, R170.reuse.F32 ;  /* 0x0000000640407c49 */ /* 0x100fe400092000aa */
[--C-:B------:R-:W-:Y:S01]  /*9a90*/  FFMA2 R108, R120.F32x2.HI_LO, UR6.F32, R170.reuse.F32 ;  /* 0x00000006786c7c49 */ /* 0x100fe200092000aa */
[----:B------:R-:W2:Y:S01]  /*9aa0*/  MUFU.EX2 R29, R29 ;  /* 0x0000001d001d7308 */ /* 0x000ea20000000800 */
[--C-:B------:R-:W-:Y:S01]  /*9ab0*/  FFMA2 R68, R68.F32x2.HI_LO, UR6.F32, R170.reuse.F32 ;  /* 0x0000000644447c49 */ /* 0x100fe200092000aa */
[----:B---3--:R-:W-:Y:S01]  /*9ac0*/  F2FP.BF16.F32.PACK_AB R5, R25, R24 ;  /* 0x000000181905723e */ /* 0x008fe200000010ff */
        /* <DEDUP_REMOVED lines=8> */
[----:B------:R-:W3:Y:S01]  /*9b50*/  MUFU.EX2 R31, R31 ;  /* 0x0000001f001f7308 */ /* 0x000ee20000000800 */
[----:B--2---:R-:W-:Y:S01]  /*9b60*/  F2FP.BF16.F32.PACK_AB R6, R29, R28 ;  /* 0x0000001c1d06723e */ /* 0x004fe200000010ff */
[----:B------:R-:W-:-:S02]  /*9b70*/  FFMA2 R118, R124.F32x2.HI_LO, UR6.F32, R170.F32 ;  /* 0x000000067c767c49 */ /* 0x000fc400092000aa */
[--C-:B------:R-:W-:Y:S02]  /*9b80*/  FFMA2 R120, R126.F32x2.HI_LO, UR6.F32, R170.reuse.F32 ;  /* 0x000000067e787c49 */ /* 0x100fe400092000aa */
[--C-:B------:R-:W-:Y:S02]  /*9b90*/  FFMA2 R122, R134.F32x2.HI_LO, UR6.F32, R170.reuse.F32 ;  /* 0x00000006867a7c49 */ /* 0x100fe400092000aa */
[----:B------:R-:W-:Y:S01]  /*9ba0*/  MUFU.EX2 R32, R32 ;  /* 0x0000002000207308 */ /* 0x000fe20000000800 */
[--C-:B------:R-:W-:Y:S02]  /*9bb0*/  FFMA2 R80, R80.F32x2.HI_LO, UR6.F32, R170.reuse.F32 ;  /* 0x0000000650507c49 */ /* 0x100fe400092000aa */
[--C-:B------:R-:W-:Y:S02]  /*9bc0*/  FFMA2 R66, R66.F32x2.HI_LO, UR6.F32, R170.reuse.F32 ;  /* 0x0000000642427c49 */ /* 0x100fe400092000aa */
[--C-:B------:R-:W-:Y:S02]  /*9bd0*/  FFMA2 R74, R74.F32x2.HI_LO, UR6.F32, R170.reuse.F32 ;  /* 0x000000064a4a7c49 */ /* 0x100fe400092000aa */
[--C-:B------:R-:W-:Y:S01]  /*9be0*/  FFMA2 R78, R78.F32x2.HI_LO, UR6.F32, R170.reuse.F32 ;  /* 0x000000064e4e7c49 */ /* 0x100fe200092000aa */
[----:B------:R-:W2:Y:S01]  /*9bf0*/  MUFU.EX2 R33, R33 ;  /* 0x0000002100217308 */ /* 0x000ea20000000800 */
[----:B---3--:R-:W-:Y:S01]  /*9c00*/  F2FP.BF16.F32.PACK_AB R7, R31, R30 ;  /* 0x0000001e1f07723e */ /* 0x008fe200000010ff */
        /* <DEDUP_REMOVED lines=18> */
[----:B------:R-:W1:Y:S01]  /*9d30*/  MUFU.EX2 R89, R89 ;  /* 0x0000005900597308 */ /* 0x000e620000000800 */
[----:B---3--:R-:W-:Y:S01]  /*9d40*/  F2FP.BF16.F32.PACK_AB R9, R35, R34 ;  /* 0x000000222309723e */ /* 0x008fe200000010ff */
[----:B------:R-:W-:-:S02]  /*9d50*/  FFMA2 R50, R50.F32x2.HI_LO, UR6.F32, R170.F32 ;  /* 0x0000000632327c49 */ /* 0x000fc400092000aa */
[--C-:B------:R-:W-:Y:S02]  /*9d60*/  FFMA2 R44, R44.F32x2.HI_LO, UR6.F32, R170.reuse.F32 ;  /* 0x000000062c2c7c49 */ /* 0x100fe400092000aa */
[--C-:B------:R-:W-:Y:S02]  /*9d70*/  FFMA2 R48, R48.F32x2.HI_LO, UR6.F32, R170.reuse.F32 ;  /* 0x0000000630307c49 */ /* 0x100fe400092000aa */
[----:B------:R-:W-:Y:S01]  /*9d80*/  MUFU.EX2 R90, R90 ;  /* 0x0000005a005a7308 */ /* 0x000fe20000000800 */
[--C-:B------:R-:W-:Y:S02]  /*9d90*/  FFMA2 R20, R20.F32x2.HI_LO, UR6.F32, R170.reuse.F32 ;  /* 0x0000000614147c49 */ /* 0x100fe400092000aa */
[--C-:B------:R-:W-:Y:S02]  /*9da0*/  FFMA2 R142, R154.F32x2.HI_LO, UR6.F32, R170.reuse.F32 ;  /* 0x000000069a8e7c49 */ /* 0x100fe400092000aa */
[----:B------:R-:W-:Y:S02]  /*9db0*/  IMAD.MOV.U32 R154, RZ, RZ, 0x1 ;  /* 0x00000001ff9a7424 */ /* 0x000fe400078e00ff */
[--C-:B------:R-:W-:Y:S01]  /*9dc0*/  FFMA2 R144, R156.F32x2.HI_LO, UR6.F32, R170.reuse.F32 ;  /* 0x000000069c907c49 */ /* 0x100fe200092000aa */
[----:B------:R-:W-:Y:S01]  /*9dd0*/  FSEL R155, R168, R169, P1 ;  /* 0x000000a9a89b7208 */ /* 0x000fe20000800000 */
[--C-:B------:R-:W-:Y:S01]  /*9de0*/  FFMA2 R26, R26.F32x2.HI_LO, UR6.F32, R170.reuse.F32 ;  /* 0x000000061a1a7c49 */ /* 0x100fe200092000aa */
[----:B------:R-:W2:Y:S01]  /*9df0*/  MUFU.EX2 R91, R91 ;  /* 0x0000005b005b7308 */ /* 0x000ea20000000800 */
[----:B-1----:R-:W-:Y:S01]  /*9e00*/  F2FP.BF16.F32.PACK_AB R10, R89, R88 ;  /* 0x00000058590a723e */ /* 0x002fe200000010ff */
[----:B------:R-:W-:-:S02]  /*9e10*/  FFMA2 R146, R158.F32x2.HI_LO, UR6.F32, R170.F32 ;  /* 0x000000069e927c49 */ /* 0x000fc400092000aa */
[--C-:B------:R-:W-:Y:S02]  /*9e20*/  FFMA2 R148, R160.F32x2.HI_LO, UR6.F32, R170.reuse.F32 ;  /* 0x00000006a0947c49 */ /* 0x100fe400092000aa */
[--C-:B------:R-:W-:Y:S02]  /*9e30*/  FFMA2 R150, R164.F32x2.HI_LO, UR6.F32, R170.reuse.F32 ;  /* 0x00000006a4967c49 */ /* 0x100fe400092000aa */
[----:B------:R-:W-:Y:S01]  /*9e40*/  MUFU.EX2 R92, R92 ;  /* 0x0000005c005c7308 */ /* 0x000fe20000000800 */
[----:B------:R-:W-:-:S07]  /*9e50*/  FFMA2 R152, R162.F32x2.HI_LO, UR6.F32, R170.F32 ;  /* 0x00000006a2987c49 */ /* 0x000fce00092000aa */
[----:B------:R-:W1:Y:S01]  /*9e60*/  MUFU.EX2 R93, R93 ;  /* 0x0000005d005d7308 */ /* 0x000e620000000800 */
[----:B------:R1:W-:Y:S06]  /*9e70*/  BAR.ARV R12, 0x40 ;  /* 0x0001000c0000751d */ /* 0x0003ec0000002000 */
[----:B--2---:R-:W-:Y:S01]  /*9e80*/  F2FP.BF16.F32.PACK_AB R11, R91, R90 ;  /* 0x0000005a5b0b723e */ /* 0x004fe200000010ff */
[----:B------:R-:W-:Y:S08]  /*9e90*/  MUFU.EX2 R94, R94 ;  /* 0x0000005e005e7308 */ /* 0x000ff00000000800 */
[----:B------:R-:W2:Y:S08]  /*9ea0*/  MUFU.EX2 R95, R95 ;  /* 0x0000005f005f7308 */ /* 0x000eb00000000800 */
[----:B------:R-:W-:Y:S01]  /*9eb0*/  MUFU.EX2 R96, R96 ;  /* 0x0000006000607308 */ /* 0x000fe20000000800 */
[----:B-1----:R-:W-:-:S07]  /*9ec0*/  F2FP.BF16.F32.PACK_AB R12, R93, R92 ;  /* 0x0000005c5d0c723e */ /* 0x002fce00000010ff */
[----:B------:R-:W1:Y:S01]  /*9ed0*/  MUFU.EX2 R97, R97 ;  /* 0x0000006100617308 */ /* 0x000e620000000800 */
[----:B--2---:R-:W-:-:S07]  /*9ee0*/  F2FP.BF16.F32.PACK_AB R13, R95, R94 ;  /* 0x0000005e5f0d723e */ /* 0x004fce00000010ff */
[----:B------:R-:W-:Y:S08]  /*9ef0*/  MUFU.EX2 R98, R98 ;  /* 0x0000006200627308 */ /* 0x000ff00000000800 */
[----:B------:R-:W2:Y:S01]  /*9f00*/  MUFU.EX2 R99, R99 ;  /* 0x0000006300637308 */ /* 0x000ea20000000800 */
[----:B-1----:R-:W-:-:S07]  /*9f10*/  F2FP.BF16.F32.PACK_AB R14, R97, R96 ;  /* 0x00000060610e723e */ /* 0x002fce00000010ff */
[----:B------:R-:W-:Y:S08]  /*9f20*/  MUFU.EX2 R100, R100 ;  /* 0x0000006400647308 */ /* 0x000ff00000000800 */
        /* <DEDUP_REMOVED lines=13> */
[----:B--2---:R-:W-:-:S04]  /*a000*/  F2FP.BF16.F32.PACK_AB R19, R107, R106 ;  /* 0x0000006a6b13723e */ /* 0x004fc800000010ff */
[----:B------:R1:W-:Y:S01]  /*a010*/  STTM.x16 tmem[UR4], R4 ;  /* 0x00000004000079ed */ /* 0x0003e20008240004 */
[----:B------:R-:W-:Y:S02]  /*a020*/  R2UR UR4, R133 ;  /* 0x00000000850472ca */ /* 0x000fe400000e0000 */
[----:B------:R-:W-:Y:S08]  /*a030*/  MUFU.EX2 R54, R54 ;  /* 0x0000003600367308 */ /* 0x000ff00000000800 */
[----:B------:R-:W2:Y:S08]  /*a040*/  MUFU.EX2 R55, R55 ;  /* 0x0000003700377308 */ /* 0x000eb00000000800 */
[----:B------:R-:W-:Y:S08]  /*a050*/  MUFU.EX2 R56, R56 ;  /* 0x0000003800387308 */ /* 0x000ff00000000800 */
[----:B------:R-:W3:Y:S08]  /*a060*/  MUFU.EX2 R57, R57 ;  /* 0x0000003900397308 */ /* 0x000ef00000000800 */
[----:B------:R-:W-:Y:S08]  /*a070*/  MUFU.EX2 R58, R58 ;  /* 0x0000003a003a7308 */ /* 0x000ff00000000800 */
[----:B------:R-:W4:Y:S08]  /*a080*/  MUFU.EX2 R59, R59 ;  /* 0x0000003b003b7308 */ /* 0x000f300000000800 */
[----:B------:R-:W-:Y:S01]  /*a090*/  MUFU.EX2 R60, R60 ;  /* 0x0000003c003c7308 */ /* 0x000fe20000000800 */
[----:B-1----:R-:W-:-:S02]  /*a0a0*/  F2FP.BF16.F32.PACK_AB R4, R53, R52 ;  /* 0x000000343504723e */ /* 0x002fc400000010ff */
[----:B--2---:R-:W-:Y:S02]  /*a0b0*/  F2FP.BF16.F32.PACK_AB R5, R55, R54 ;  /* 0x000000363705723e */ /* 0x004fe400000010ff */
[----:B---3--:R-:W-:-:S03]  /*a0c0*/  F2FP.BF16.F32.PACK_AB R6, R57, R56 ;  /* 0x000000383906723e */ /* 0x008fc600000010ff */
[----:B------:R-:W1:Y:S01]  /*a0d0*/  MUFU.EX2 R61, R61 ;  /* 0x0000003d003d7308 */ /* 0x000e620000000800 */
[----:B----4-:R-:W-:-:S07]  /*a0e0*/  F2FP.BF16.F32.PACK_AB R7, R59, R58 ;  /* 0x0000003a3b07723e */ /* 0x010fce00000010ff */
        /* <DEDUP_REMOVED lines=87> */
[----:B------:R-:W-:Y:S01]  /*a660*/  R2UR UR4, R166 ;  /* 0x00000000a60472ca */ /* 0x000fe200000e0000 */
[----:B------:R-:W2:Y:S01]  /*a670*/  FENCE.VIEW.ASYNC.T ;  /* 0x00000000000073c6 */ /* 0x000ea20000000200 */
[----:B------:R-:W-:Y:S01]  /*a680*/  MUFU.EX2 R38, R38 ;  /* 0x0000002600267308 */ /* 0x000fe20000000800 */
[----:B--2---:R2:W-:Y:S07]  /*a690*/  SYNCS.ARRIVE.TRANS64.ART0 RZ, [UR12], R154 ;  /* 0x0000009affff79a7 */ /* 0x0045ee000850000c */
[----:B------:R-:W3:Y:S08]  /*a6a0*/  MUFU.EX2 R39, R39 ;  /* 0x0000002700277308 */ /* 0x000ef00000000800 */
[----:B------:R-:W-:Y:S08]  /*a6b0*/  MUFU.EX2 R40, R40 ;  /* 0x0000002800287308 */ /* 0x000ff00000000800 */
[----:B------:R-:W4:Y:S08]  /*a6c0*/  MUFU.EX2 R41, R41 ;  /* 0x0000002900297308 */ /* 0x000f300000000800 */
[----:B------:R-:W-:Y:S08]  /*a6d0*/  MUFU.EX2 R50, R50 ;  /* 0x0000003200327308 */ /* 0x000ff00000000800 */
[----:B------:R-:W5:Y:S08]  /*a6e0*/  MUFU.EX2 R51, R51 ;  /* 0x0000003300337308 */ /* 0x000f700000000800 */
[----:B------:R-:W-:Y:S01]  /*a6f0*/  MUFU.EX2 R44, R44 ;  /* 0x0000002c002c7308 */ /* 0x000fe20000000800 */
[----:B-1----:R-:W-:-:S02]  /*a700*/  F2FP.BF16.F32.PACK_AB R4, R47, R46 ;  /* 0x0000002e2f04723e */ /* 0x002fc400000010ff */
[----:B---3--:R-:W-:Y:S02]  /*a710*/  F2FP.BF16.F32.PACK_AB R5, R39, R38 ;  /* 0x000000262705723e */ /* 0x008fe400000010ff */
[----:B----4-:R-:W-:-:S03]  /*a720*/  F2FP.BF16.F32.PACK_AB R6, R41, R40 ;  /* 0x000000282906723e */ /* 0x010fc600000010ff */
[----:B------:R-:W1:Y:S01]  /*a730*/  MUFU.EX2 R45, R45 ;  /* 0x0000002d002d7308 */ /* 0x000e620000000800 */
[----:B-----5:R-:W-:-:S07]  /*a740*/  F2FP.BF16.F32.PACK_AB R7, R51, R50 ;  /* 0x000000323307723e */ /* 0x020fce00000010ff */
[----:B------:R-:W-:Y:S08]  /*a750*/  MUFU.EX2 R48, R48 ;  /* 0x0000003000307308 */ /* 0x000ff00000000800 */
[----:B------:R-:W3:Y:S01]  /*a760*/  MUFU.EX2 R49, R49 ;  /* 0x0000003100317308 */ /* 0x000ee20000000800 */
[----:B-1----:R-:W-:-:S07]  /*a770*/  F2FP.BF16.F32.PACK_AB R8, R45, R44 ;  /* 0x0000002c2d08723e */ /* 0x002fce00000010ff */
[----:B------:R-:W-:Y:S08]  /*a780*/  MUFU.EX2 R138, R138 ;  /* 0x0000008a008a7308 */ /* 0x000ff00000000800 */
[----:B------:R-:W1:Y:S01]  /*a790*/  MUFU.EX2 R139, R139 ;  /* 0x0000008b008b7308 */ /* 0x000e620000000800 */
[----:B---3--:R-:W-:-:S07]  /*a7a0*/  F2FP.BF16.F32.PACK_AB R9, R49, R48 ;  /* 0x000000303109723e */ /* 0x008fce00000010ff */
        /* <DEDUP_REMOVED lines=26> */
[----:B-1----:R-:W-:Y:S02]  /*a950*/  F2FP.BF16.F32.PACK_AB R18, R151, R150 ;  /* 0x000000969712723e */ /* 0x002fe400000010ff */
[----:B---3--:R-:W-:-:S04]  /*a960*/  F2FP.BF16.F32.PACK_AB R19, R153, R152 ;  /* 0x000000989913723e */ /* 0x008fc800000010ff */
[----:B------:R2:W-:Y:S01]  /*a970*/  STTM.x16 tmem[UR4], R4 ;  /* 0x00000004000079ed */ /* 0x0005e20008240004 */
[----:B------:R-:W-:Y:S01]  /*a980*/  USHF.L.U32 UR4, UR9, 0x1f, URZ ;  /* 0x0000001f09047899 */ /* 0x000fe200080006ff */
[----:B------:R-:W1:Y:S02]  /*a990*/  FENCE.VIEW.ASYNC.T ;  /* 0x00000000000073c6 */ /* 0x000e640000000200 */
[----:B-1----:R-:W-:-:S03]  /*a9a0*/  NOP ;  /* 0x0000000000007918 */ /* 0x002fc60000000000 */
[----:B------:R-:W-:Y:S01]  /*a9b0*/  IMAD.U32 R156, RZ, RZ, UR4 ;  /* 0x00000004ff9c7e24 */ /* 0x000fe2000f8e00ff */
[----:B------:R2:W-:Y:S03]  /*a9c0*/  @P0 SYNCS.ARRIVE.TRANS64.ART0 RZ, [UR16+0xb0], R154 ;  /* 0x0000b09affff09a7 */ /* 0x0005e60008500010 */
[----:B------:R-:W1:Y:S02]  /*a9d0*/  SYNCS.PHASECHK.TRANS64.TRYWAIT P0, [UR17], R156 ;  /* 0x0000009cff0075a7 */ /* 0x000e640008001111 */
[----:B-12---:R-:W-:Y:S05]  /*a9e0*/  @!P0 BRA `(.L_x_48) ;  /* 0x0000005400688947 */ /* 0x006fea0003800000 */
.L_x_120:
[----:B-1----:R-:W-:Y:S01]  /*a9f0*/  MOV R5, UR15 ;  /* 0x0000000f00057c02 */ /* 0x002fe20008000f00 */
[----:B------:R-:W-:Y:S01]  /*aa00*/  FMUL R4, R171, R132 ;  /* 0x00000084ab047220 */ /* 0x000fe20000400000 */
[----:B------:R-:W-:Y:S01]  /*aa10*/  FADD2 R24, R24.F32x2.HI_LO, R34.F32x2.HI_LO ;  /* 0x000000221818724b */ /* 0x000fe20000000000 */
[----:B------:R-:W-:Y:S01]  /*aa20*/  UIADD3 UR11, UPT, UPT, UR11, 0x1, URZ ;  /* 0x000000010b0b7890 */ /* 0x000fe2000fffe0ff */
[----:B------:R-:W-:Y:S01]  /*aa30*/  FADD2 R28, R28.F32x2.HI_LO, R88.F32x2.HI_LO ;  /* 0x000000581c1c724b */ /* 0x000fe20000000000 */
[----:B------:R-:W-:Y:S01]  /*aa40*/  MOV R168, R155 ;  /* 0x0000009b00a87202 */ /* 0x000fe20000000f00 */
[----:B------:R-:W-:Y:S01]  /*aa50*/  FADD2 R4, R4.F32x2.HI_LO, R22.F32x2.HI_LO ;  /* 0x000000160404724b */ /* 0x000fe20000000000 */
[----:B------:R-:W-:Y:S01]  /*aa60*/  UISETP.NE.AND UP0, UPT, UR11, -0x1, UPT ;  /* 0xffffffff0b00788c */ /* 0x000fe2000bf05270 */
[----:B------:R-:W-:Y:S01]  /*aa70*/  FADD2 R30, R30.F32x2.HI_LO, R90.F32x2.HI_LO ;  /* 0x0000005a1e1e724b */ /* 0x000fe20000000000 */
[----:B------:R-:W-:Y:S01]  /*aa80*/  ULOP3.LUT UR9, UR9, 0x1, URZ, 0x3c, !UPT ;  /* 0x0000000109097892 */ /* 0x000fe2000f8e3cff */
[----:B------:R-:W-:Y:S01]  /*aa90*/  FADD2 R4, R4.F32x2.HI_LO, R32.F32x2.HI_LO ;  /* 0x000000200404724b */ /* 0x000fe20000000000 */
[----:B------:R-:W-:Y:S01]  /*aaa0*/  ULOP3.LUT UR10, UR10, 0x1, URZ, 0x3c, !UPT ;  /* 0x000000010a0a7892 */ /* 0x000fe2000f8e3cff */
[----:B------:R-:W-:-:S02]  /*aab0*/  FADD2 R24, R24.F32x2.HI_LO, R94.F32x2.HI_LO ;  /* 0x0000005e1818724b */ /* 0x000fc40000000000 */
[----:B------:R-:W-:Y:S02]  /*aac0*/  FADD2 R28, R28.F32x2.HI_LO, R96.F32x2.HI_LO ;  /* 0x000000601c1c724b */ /* 0x000fe40000000000 */
[----:B------:R-:W-:Y:S02]  /*aad0*/  FADD2 R30, R30.F32x2.HI_LO, R98.F32x2.HI_LO ;  /* 0x000000621e1e724b */ /* 0x000fe40000000000 */
[----:B------:R-:W-:Y:S02]  /*aae0*/  FADD2 R4, R4.F32x2.HI_LO, R92.F32x2.HI_LO ;  /* 0x0000005c0404724b */ /* 0x000fe40000000000 */
[----:B------:R-:W-:Y:S02]  /*aaf0*/  FADD2 R24, R24.F32x2.HI_LO, R102.F32x2.HI_LO ;  /* 0x000000661818724b */ /* 0x000fe40000000000 */
[----:B------:R-:W-:Y:S02]  /*ab00*/  FADD2 R28, R28.F32x2.HI_LO, R104.F32x2.HI_LO ;  /* 0x000000681c1c724b */ /* 0x000fe40000000000 */
        /* <DEDUP_REMOVED lines=51> */
[----:B------:R-:W-:-:S04]  /*ae40*/  FADD2 R4, R4.F32x2.HI_LO, R24.F32x2.HI_LO ;  /* 0x000000180404724b */ /* 0x000fc80000000000 */
[----:B------:R-:W-:-:S04]  /*ae50*/  FADD2 R4, R4.F32x2.HI_LO, R28.F32x2.HI_LO ;  /* 0x0000001c0404724b */ /* 0x000fc80000000000 */
[----:B------:R-:W-:Y:S01]  /*ae60*/  FADD R132, R4, R5 ;  /* 0x0000000504847221 */ /* 0x000fe20000000000 */
[----:B------:R-:W-:Y:S06]  /*ae70*/  BRA.U UP0, `(.L_x_49) ;  /* 0xffffffd900407547 */ /* 0x000fec000b83ffff */
.L_x_46:
[----:B------:R-:W-:-:S04]  /*ae80*/  UISETP.LT.AND UP0, UPT, UR21, UR20, UPT ;  /* 0x000000141500728c */ /* 0x000fc8000bf01270 */
[----:B------:R-:W-:-:S04]  /*ae90*/  USEL UR11, UR21, UR20, UP0 ;  /* 0x00000014150b7287 */ /* 0x000fc80008000000 */
[----:B------:R-:W-:-:S09]  /*aea0*/  UISETP.GE.AND UP0, UPT, UR11, 0x1, UPT ;  /* 0x000000010b00788c */ /* 0x000fd2000bf06270 */
[----:B------:R-:W-:Y:S05]  /*aeb0*/  BRA.U !UP0, `(.L_x_50) ;  /* 0x0000002108447547 */ /* 0x000fea000b800000 */
[----:B------:R-:W1:Y:S01]  /*aec0*/  S2R R161, SR_TID.X ;  /* 0x0000000000a17919 */ /* 0x000e620000002100 */
[----:B------:R-:W-:Y:S01]  /*aed0*/  R2UR UR4, R0 ;  /* 0x00000000000472ca */ /* 0x000fe200000e0000 */
[----:B------:R-:W2:Y:S01]  /*aee0*/  S2UR UR12, SR_CgaCtaId ;  /* 0x00000000000c79c3 */ /* 0x000ea20000008800 */
[----:B------:R-:W-:Y:S01]  /*aef0*/  IMAD.MOV.U32 R162, RZ, RZ, R155 ;  /* 0x000000ffffa27224 */ /* 0x000fe200078e009b */
[----:B------:R-:W3:Y:S01]  /*af00*/  LDCU UR5, c[0x0][0x600] ;  /* 0x0000c000ff0577ac */ /* 0x000ee20008000800 */
[----:B------:R-:W-:Y:S01]  /*af10*/  UIADD3 UR11, UPT, UPT, -UR11, URZ, URZ ;  /* 0x000000ff0b0b7290 */ /* 0x000fe2000fffe1ff */
[----:B------:R-:W-:-:S08]  /*af20*/  UMOV UR16, URZ ;  /* 0x000000ff00107c82 */ /* 0x000fd00008000000 */
[----:B------:R-:W-:-:S03]  /*af30*/  UISETP.GT.AND UP0, UPT, UR4, 0x3, UPT ;  /* 0x000000030400788c */ /* 0x000fc6000bf04270 */
[----:B------:R-:W-:Y:S01]  /*af40*/  UMOV UR4, 0x400 ;  /* 0x0000040000047882 */ /* 0x000fe20000000000 */
[----:B------:R-:W-:-:S06]  /*af50*/  USEL UR14, URZ, 0x80, !UP0 ;  /* 0x00000080ff0e7887 */ /* 0x000fcc000c000000 */
[----:B------:R-:W-:Y:S01]  /*af60*/  IMAD.U32 R160, RZ, RZ, UR14 ;  /* 0x0000000effa07e24 */ /* 0x000fe2000f8e00ff */
[----:B--2---:R-:W-:-:S04]  /*af70*/  ULEA UR12, UR12, UR4, 0x18 ;  /* 0x000000040c0c7291 */ /* 0x004fc8000f8ec0ff */
[----:B------:R-:W-:Y:S01]  /*af80*/  UIADD3 UR15, UPT, UPT, UR12, 0x8, URZ ;  /* 0x000000080c0f7890 */ /* 0x000fe2000fffe0ff */
[----:B-1----:R-:W-:-:S05]  /*af90*/  IMAD.U32 R3, R161, 0x10000, RZ ;  /* 0x00010000a1037824 */ /* 0x002fca00078e00ff */
[----:B------:R-:W-:-:S04]  /*afa0*/  LOP3.LUT R160, R160, 0x600000, R3, 0xf8, !PT ;  /* 0x00600000a0a07812 */ /* 0x000fc800078ef803 */
[C---:B------:R-:W-:Y:S02]  /*afb0*/  LOP3.LUT R159, R160.reuse, 0x40, RZ, 0xfc, !PT ;  /* 0x00000040a09f7812 */ /* 0x040fe400078efcff */
[C---:B------:R-:W-:Y:S02]  /*afc0*/  LOP3.LUT R158, R160.reuse, 0x70, RZ, 0xfc, !PT ;  /* 0x00000070a09e7812 */ /* 0x040fe400078efcff */
[C---:B------:R-:W-:Y:S02]  /*afd0*/  LOP3.LUT R154, R160.reuse, 0x50, RZ, 0xfc, !PT ;  /* 0x00000050a09a7812 */ /* 0x040fe400078efcff */
[C---:B------:R-:W-:Y:S02]  /*afe0*/  LOP3.LUT R133, R160.reuse, 0x60, RZ, 0xfc, !PT ;  /* 0x00000060a0857812 */ /* 0x040fe400078efcff */
[----:B---3--:R-:W-:-:S07]  /*aff0*/  LOP3.LUT R3, R160, 0x20, RZ, 0xfc, !PT ;  /* 0x00000020a0037812 */ /* 0x008fce00078efcff */
.L_x_53:
[----:B------:R-:W-:Y:S01]  /*b000*/  UMOV UR6, UR15 ;  /* 0x0000000f00067c82 */ /* 0x000fe20008000000 */
[----:B------:R-:W-:Y:S01]  /*b010*/  USHF.L.U32 UR4, UR10, 0x1f, URZ ;  /* 0x0000001f0a047899 */ /* 0x000fe200080006ff */
[----:B------:R-:W-:Y:S01]  /*b020*/  R2UR UR7, R160 ;  /* 0x00000000a00772ca */ /* 0x000fe200000e0000 */
[----:B------:R-:W-:-:S04]  /*b030*/  @!UP0 UIADD3 UR6, UPT, UPT, UR12, URZ, URZ ;  /* 0x000000ff0c068290 */ /* 0x000fc8000fffe0ff */
[----:B------:R-:W-:-:S05]  /*b040*/  MOV R4, UR4 ;  /* 0x0000000400047c02 */ /* 0x000fca0008000f00 */
[----:B------:R-:W1:Y:S02]  /*b050*/  SYNCS.PHASECHK.TRANS64.TRYWAIT P0, [UR6+0x90], R4 ;  /* 0x00009004ff0075a7 */ /* 0x000e640008001106 */
[----:B-1----:R-:W-:Y:S05]  /*b060*/  @!P0 BRA `(.L_x_51) ;  /* 0x0000004c00e48947 */ /* 0x002fea0003800000 */
.L_x_122:
[----:B------:R-:W2:Y:S01]  /*b070*/  LDTM.x32 R100, tmem[UR7] ;  /* 0x00000007006479ee */ /* 0x000ea200082c0000 */
[----:B------:R-:W-:Y:S01]  /*b080*/  R2UR UR4, R3 ;  /* 0x00000000030472ca */ /* 0x000fe200000e0000 */
[----:B------:R-:W-:Y:S01]  /*b090*/  IMAD.MOV.U32 R164, RZ, RZ, 0x3d9df09d ;  /* 0x3d9df09dffa47424 */ /* 0x000fe200078e00ff */
[----:B------:R-:W-:-:S11]  /*b0a0*/  R2UR UR7, R159 ;  /* 0x000000009f0772ca */ /* 0x000fd600000e0000 */
[----:B------:R-:W3:Y:S01]  /*b0b0*/  LDTM.x32 R68, tmem[UR4] ;  /* 0x00000004004479ee */ /* 0x000ee200082c0000 */
[----:B------:R-:W-:Y:S01]  /*b0c0*/  R2UR UR4, R133 ;  /* 0x00000000850472ca */ /* 0x000fe200000e0000 */
[----:B------:R-:W4:Y:S01]  /*b0d0*/  LDTM.x32 R36, tmem[UR7] ;  /* 0x00000007002479ee */ /* 0x000f2200082c0000 */
[----:B--2---:R-:W-:Y:S02]  /*b0e0*/  FMNMX3 R136, R162, R100, R101, !PT ;  /* 0x00000064a2887276 */ /* 0x004fe40007800065 */
[----:B------:R-:W-:Y:S02]  /*b0f0*/  FMNMX R135, R102, R103, !PT ;  /* 0x0000006766877209 */ /* 0x000fe40007800000 */
[----:B------:R-:W-:-:S07]  /*b100*/  FMNMX R134, R104, R105, !PT ;  /* 0x0000006968867209 */ /* 0x000fce0007800000 */
[----:B-1----:R-:W1:Y:S01]  /*b110*/  LDTM.x32 R4, tmem[UR4] ;  /* 0x00000004000479ee */ /* 0x002e6200082c0000 */
[----:B------:R-:W-:Y:S02]  /*b120*/  FMNMX R155, R106, R107, !PT ;  /* 0x0000006b6a9b7209 */ /* 0x000fe40007800000 */
        /* <DEDUP_REMOVED lines=12> */
[----:B---3--:R-:W-:Y:S02]  /*b1f0*/  FMNMX3 R136, R136, R68, R69, !PT ;  /* 0x0000004488887276 */ /* 0x008fe40007800045 */
        /* <DEDUP_REMOVED lines=15> */
[----:B----4-:R-:W-:-:S02]  /*b2f0*/  FMNMX3 R136, R136, R36, R37, !PT ;  /* 0x0000002488887276 */ /* 0x010fc40007800025 */
        /* <DEDUP_REMOVED lines=15> */
[----:B-1----:R-:W-:Y:S02]  /*b3f0*/  FMNMX3 R136, R136, R4, R5, !PT ;  /* 0x0000000488887276 */ /* 0x002fe40007800005 */
        /* <DEDUP_REMOVED lines=15> */
[----:B------:R-:W-:Y:S02]  /*b4f0*/  FMNMX R135, R136, R135, !PT ;  /* 0x0000008788877209 */ /* 0x000fe40007800000 */
[----:B------:R-:W-:Y:S02]  /*b500*/  R2UR UR4, R159 ;  /* 0x000000009f0472ca */ /* 0x000fe400000e0000 */
[----:B------:R-:W-:-:S04]  /*b510*/  FMNMX3 R155, R135, R134, R155, !PT ;  /* 0x00000086879b7276 */ /* 0x000fc8000780009b */
[----:B------:R-:W-:-:S04]  /*b520*/  FSETP.NEU.AND P0, PT, R155, -INF , PT ;  /* 0xff8000009b00780b */ /* 0x000fc80003f0d000 */
[----:B------:R-:W-:Y:S02]  /*b530*/  FSEL R163, R155, RZ, P0 ;  /* 0x000000ff9ba37208 */ /* 0x000fe40000000000 */
[----:B------:R-:W-:-:S03]  /*b540*/  ELECT P0, URZ, PT ;  /* 0x0000000000ff782f */ /* 0x000fc60003800000 */
[----:B------:R-:W-:-:S04]  /*b550*/  FADD R165, -R163, R162 ;  /* 0x000000a2a3a57221 */ /* 0x000fc80000000100 */
[----:B------:R-:W-:-:S05]  /*b560*/  FMUL R165, R165, UR5 ;  /* 0x00000005a5a57c20 */ /* 0x000fca0008400000 */
[----:B------:R-:W-:Y:S02]  /*b570*/  FSETP.GE.AND P1, PT, R165, -8, PT ;  /* 0xc1000000a500780b */ /* 0x000fe40003f26000 */
[----:B------:R-:W1:Y:S02]  /*b580*/  MUFU.EX2 R165, R165 ;  /* 0x000000a500a57308 */ /* 0x000e640000000800 */
[C---:B------:R-:W-:Y:S02]  /*b590*/  FSEL R163, R162.reuse, R163, P1 ;  /* 0x000000a3a2a37208 */ /* 0x040fe40000800000 */
[----:B------:R-:W-:-:S03]  /*b5a0*/  FSEL R155, R162, R155, P1 ;  /* 0x0000009ba29b7208 */ /* 0x000fc60000800000 */
[----:B------:R-:W-:-:S04]  /*b5b0*/  FFMA R163, -R163, UR5, RZ ;  /* 0x00000005a3a37c23 */ /* 0x000fc800080001ff */
[--C-:B------:R-:W-:Y:S02]  /*b5c0*/  FFMA2 R134, R100.F32x2.HI_LO, UR5.F32, R163.reuse.F32 ;  /* 0x0000000564867c49 */ /* 0x100fe400092000a3 */
[--C-:B------:R-:W-:Y:S02]  /*b5d0*/  FFMA2 R136, R102.F32x2.HI_LO, UR5.F32, R163.reuse.F32 ;  /* 0x0000000566887c49 */ /* 0x100fe400092000a3 */
[--C-:B------:R-:W-:Y:S02]  /*b5e0*/  FFMA2 R138, R104.F32x2.HI_LO, UR5.F32, R163.reuse.F32 ;  /* 0x00000005688a7c49 */ /* 0x100fe400092000a3 */
[--C-:B------:R-:W-:Y:S01]  /*b5f0*/  FFMA2 R140, R106.F32x2.HI_LO, UR5.F32, R163.reuse.F32 ;  /* 0x000000056a8c7c49 */ /* 0x100fe200092000a3 */
[----:B------:R-:W-:Y:S01]  /*b600*/  MUFU.EX2 R134, R134 ;  /* 0x0000008600867308 */ /* 0x000fe20000000800 */
[----:B------:R-:W-:Y:S02]  /*b610*/  FFMA2 R142, R108.F32x2.HI_LO, UR5.F32, R163.F32 ;  /* 0x000000056c8e7c49 */ /* 0x000fe400092000a3 */
[----:B------:R-:W-:-:S02]  /*b620*/  IMAD.U32 R106, RZ, RZ, UR14 ;  /* 0x0000000eff6a7e24 */ /* 0x000fc4000f8e00ff */
[--C-:B------:R-:W-:Y:S01]  /*b630*/  FFMA2 R144, R110.F32x2.HI_LO, UR5.F32, R163.reuse.F32 ;  /* 0x000000056e907c49 */ /* 0x100fe200092000a3 */
[----:B-1----:R-:W-:Y:S01]  /*b640*/  FSEL R165, R165, 1, !P1 ;  /* 0x3f800000a5a57808 */ /* 0x002fe20004800000 */
[--C-:B------:R-:W-:Y:S02]  /*b650*/  FFMA2 R146, R112.F32x2.HI_LO, UR5.F32, R163.reuse.F32 ;  /* 0x0000000570927c49 */ /* 0x100fe400092000a3 */
[----:B------:R-:W-:Y:S02]  /*b660*/  IMAD.U32 R108, RZ, RZ, UR13 ;  /* 0x0000000dff6c7e24 */ /* 0x000fe4000f8e00ff */
[--C-:B------:R-:W-:Y:S01]  /*b670*/  FFMA2 R148, R114.F32x2.HI_LO, UR5.F32, R163.reuse.F32 ;  /* 0x0000000572947c49 */ /* 0x100fe200092000a3 */
[----:B------:R-:W1:Y:S01]  /*b680*/  MUFU.EX2 R135, R135 ;  /* 0x0000008700877308 */ /* 0x000e620000000800 */
[----:B------:R-:W-:Y:S01]  /*b690*/  FFMA2 R116, R116.F32x2.HI_LO, UR5.F32, R163.F32 ;  /* 0x0000000574747c49 */ /* 0x000fe200092000a3 */
[----:B------:R-:W-:Y:S01]  /*b6a0*/  LOP3.LUT R106, R106, 0x7f, R161, 0xf8, !PT ;  /* 0x0000007f6a6a7812 */ /* 0x000fe200078ef8a1 */
[----:B------:R-:W-:-:S02]  /*b6b0*/  FFMA2 R118, R118.F32x2.HI_LO, UR5.F32, R163.F32 ;  /* 0x0000000576767c49 */ /* 0x000fc400092000a3 */
[--C-:B------:R-:W-:Y:S01]  /*b6c0*/  FFMA2 R120, R120.F32x2.HI_LO, UR5.F32, R163.reuse.F32 ;  /* 0x0000000578787c49 */ /* 0x100fe200092000a3 */
[----:B------:R-:W-:Y:S01]  /*b6d0*/  LEA R106, R106, UR12, 0x2 ;  /* 0x0000000c6a6a7c11 */ /* 0x000fe2000f8e10ff */
[--C-:B------:R-:W-:Y:S01]  /*b6e0*/  FFMA2 R122, R122.F32x2.HI_LO, UR5.F32, R163.reuse.F32 ;  /* 0x000000057a7a7c49 */ /* 0x100fe200092000a3 */
[----:B------:R-:W-:Y:S01]  /*b6f0*/  MUFU.EX2 R136, R136 ;  /* 0x0000008800887308 */ /* 0x000fe20000000800 */
[--C-:B------:R-:W-:Y:S02]  /*b700*/  FFMA2 R124, R124.F32x2.HI_LO, UR5.F32, R163.reuse.F32 ;  /* 0x000000057c7c7c49 */ /* 0x100fe400092000a3 */
[--C-:B------:R-:W-:Y:S01]  /*b710*/  FFMA2 R126, R126.F32x2.HI_LO, UR5.F32, R163.reuse.F32 ;  /* 0x000000057e7e7c49 */ /* 0x100fe200092000a3 */
[----:B------:R2:W-:Y:S01]  /*b720*/  STS [R106+0x15c], R165 ;  /* 0x00015ca56a007388 */ /* 0x0005e20000000800 */
[--C-:B------:R-:W-:Y:S02]  /*b730*/  FFMA2 R128, R128.F32x2.HI_LO, UR5.F32, R163.reuse.F32 ;  /* 0x0000000580807c49 */ /* 0x100fe400092000a3 */
[--C-:B------:R-:W-:Y:S01]  /*b740*/  FFMA2 R130, R130.F32x2.HI_LO, UR5.F32, R163.reuse.F32 ;  /* 0x0000000582827c49 */ /* 0x100fe200092000a3 */
[----:B------:R-:W3:Y:S01]  /*b750*/  MUFU.EX2 R137, R137 ;  /* 0x0000008900897308 */ /* 0x000ee20000000800 */
[--C-:B------:R-:W-:Y:S01]  /*b760*/  FFMA2 R156, R72.F32x2.HI_LO, UR5.F32, R163.reuse.F32 ;  /* 0x00000005489c7c49 */ /* 0x100fe200092000a3 */
[----:B-1----:R-:W-:Y:S01]  /*b770*/  F2FP.BF16.F32.PACK_AB R100, R135, R134 ;  /* 0x000000868764723e */ /* 0x002fe200000010ff */
[----:B------:R-:W-:-:S02]  /*b780*/  FFMA2 R150, R68.F32x2.HI_LO, UR5.F32, R163.F32 ;  /* 0x0000000544967c49 */ /* 0x000fc400092000a3 */
[--C-:B------:R-:W-:Y:S02]  /*b790*/  FFMA2 R72, R82.F32x2.HI_LO, UR5.F32, R163.reuse.F32 ;  /* 0x0000000552487c49 */ /* 0x100fe400092000a3 */
[--C-:B------:R-:W-:Y:S01]  /*b7a0*/  FFMA2 R68, R74.F32x2.HI_LO, UR5.F32, R163.reuse.F32 ;  /* 0x000000054a447c49 */ /* 0x100fe200092000a3 */
[----:B------:R-:W-:Y:S01]  /*b7b0*/  MUFU.EX2 R138, R138 ;  /* 0x0000008a008a7308 */ /* 0x000fe20000000800 */
[--C-:B------:R-:W-:Y:S01]  /*b7c0*/  FFMA2 R74, R80.F32x2.HI_LO, UR5.F32, R163.reuse.F32 ;  /* 0x00000005504a7c49 */ /* 0x100fe200092000a3 */
[----:B------:R-:W-:Y:S01]  /*b7d0*/  FMNMX R72, R72, -127, !PT ;  /* 0xc2fe000048487809 */ /* 0x000fe20007800000 */
[--C-:B------:R-:W-:Y:S01]  /*b7e0*/  FFMA2 R152, R70.F32x2.HI_LO, UR5.F32, R163.reuse.F32 ;  /* 0x0000000546987c49 */ /* 0x100fe200092000a3 */
[----:B------:R-:W-:Y:S01]  /*b7f0*/  FMNMX R73, R73, -127, !PT ;  /* 0xc2fe000049497809 */ /* 0x000fe20007800000 */
[--C-:B------:R-:W-:Y:S01]  /*b800*/  FFMA2 R70, R96.F32x2.HI_LO, UR5.F32, R163.reuse.F32 ;  /* 0x0000000560467c49 */ /* 0x100fe200092000a3 */
[----:B------:R-:W-:Y:S01]  /*b810*/  FMNMX R74, R74, -127, !PT ;  /* 0xc2fe00004a4a7809 */ /* 0x000fe20007800000 */
[--C-:B------:R-:W-:Y:S01]  /*b820*/  FFMA2 R84, R84.F32x2.HI_LO, UR5.F32, R163.reuse.F32 ;  /* 0x0000000554547c49 */ /* 0x100fe200092000a3 */
[----:B------:R-:W1:Y:S01]  /*b830*/  MUFU.EX2 R139, R139 ;  /* 0x0000008b008b7308 */ /* 0x000e620000000800 */
[----:B---3--:R-:W-:Y:S01]  /*b840*/  F2FP.BF16.F32.PACK_AB R101, R137, R136 ;  /* 0x000000888965723e */ /* 0x008fe200000010ff */
[--C-:B------:R-:W-:Y:S01]  /*b850*/  FFMA2 R86, R86.F32x2.HI_LO, UR5.F32, R163.reuse.F32 ;  /* 0x0000000556567c49 */ /* 0x100fe200092000a3 */
[----:B------:R-:W-:Y:S01]  /*b860*/  FMNMX R75, R75, -127, !PT ;  /* 0xc2fe00004b4b7809 */ /* 0x000fe20007800000 */
[--C-:B------:R-:W-:Y:S01]  /*b870*/  FFMA2 R88, R88.F32x2.HI_LO, UR5.F32, R163.reuse.F32 ;  /* 0x0000000558587c49 */ /* 0x100fe200092000a3 */
[----:B------:R-:W-:Y:S01]  /*b880*/  FMNMX R70, R70, -127, !PT ;  /* 0xc2fe000046467809 */ /* 0x000fe20007800000 */
[--C-:B------:R-:W-:Y:S01]  /*b890*/  FFMA2 R90, R90.F32x2.HI_LO, UR5.F32, R163.reuse.F32 ;  /* 0x000000055a5a7c49 */ /* 0x100fe200092000a3 */
[----:B------:R-:W-:Y:S01]  /*b8a0*/  FMNMX R71, R71, -127, !PT ;  /* 0xc2fe000047477809 */ /* 0x000fe20007800000 */
[----:B------:R-:W-:Y:S01]  /*b8b0*/  MUFU.EX2 R140, R140 ;  /* 0x0000008c008c7308 */ /* 0x000fe20000000800 */
[----:B------:R-:W-:-:S02]  /*b8c0*/  FFMA2 R92, R92.F32x2.HI_LO, UR5.F32, R163.F32 ;  /* 0x000000055c5c7c49 */ /* 0x000fc400092000a3 */
[--C-:B------:R-:W-:Y:S02]  /*b8d0*/  FFMA2 R52, R52.F32x2.HI_LO, UR5.F32, R163.reuse.F32 ;  /* 0x0000000534347c49 */ /* 0x100fe400092000a3 */
[----:B------:R-:W-:Y:S02]  /*b8e0*/  FADD2.RM R96, R70.F32x2.HI_LO, 12582912 ;  /* 0x4b4000004660744b */ /* 0x000fe40000204000 */
[--C-:B------:R-:W-:Y:S01]  /*b8f0*/  FFMA2 R54, R54.F32x2.HI_LO, UR5.F32, R163.reuse.F32 ;  /* 0x0000000536367c49 */ /* 0x100fe200092000a3 */
[----:B------:R-:W3:Y:S01]  /*b900*/  MUFU.EX2 R141, R141 ;  /* 0x0000008d008d7308 */ /* 0x000ee20000000800 */
[----:B-1----:R-:W-:Y:S01]  /*b910*/  F2FP.BF16.F32.PACK_AB R102, R139, R138 ;  /* 0x0000008a8b66723e */ /* 0x002fe200000010ff */
[--C-:B------:R-:W-:Y:S02]  /*b920*/  FFMA2 R56, R56.F32x2.HI_LO, UR5.F32, R163.reuse.F32 ;  /* 0x0000000538387c49 */ /* 0x100fe400092000a3 */
[--C-:B------:R-:W-:Y:S02]  /*b930*/  FFMA2 R58, R58.F32x2.HI_LO, UR5.F32, R163.reuse.F32 ;  /* 0x000000053a3a7c49 */ /* 0x100fe400092000a3 */
[----:B------:R-:W-:-:S02]  /*b940*/  FFMA2 R60, R60.F32x2.HI_LO, UR5.F32, R163.F32 ;  /* 0x000000053c3c7c49 */ /* 0x000fc400092000a3 */
        /* <DEDUP_REMOVED lines=12> */
[----:B------:R-:W-:-:S05]  /*ba10*/  FFMA2 R10, R10.F32x2.HI_LO, UR5.F32, R163.F32 ;  /* 0x000000050a0a7c49 */ /* 0x000fca00092000a3 */
[----:B------:R-:W3:Y:S01]  /*ba20*/  MUFU.EX2 R145, R145 ;  /* 0x0000009100917308 */ /* 0x000ee20000000800 */
[----:B-1----:R-:W-:-:S07]  /*ba30*/  F2FP.BF16.F32.PACK_AB R104, R143, R142 ;  /* 0x0000008e8f68723e */ /* 0x002fce00000010ff */
[----:B------:R-:W-:Y:S08]  /*ba40*/  MUFU.EX2 R146, R146 ;  /* 0x0000009200927308 */ /* 0x000ff00000000800 */
[----:B------:R-:W2:Y:S01]  /*ba50*/  MUFU.EX2 R147, R147 ;  /* 0x0000009300937308 */ /* 0x000ea20000000800 */
[----:B---3--:R-:W-:-:S07]  /*ba60*/  F2FP.BF16.F32.PACK_AB R105, R145, R144 ;  /* 0x000000909169723e */ /* 0x008fce00000010ff */
[----:B------:R-:W-:Y:S08]  /*ba70*/  MUFU.EX2 R148, R148 ;  /* 0x0000009400947308 */ /* 0x000ff00000000800 */
[----:B------:R-:W1:Y:S01]  /*ba80*/  MUFU.EX2 R149, R149 ;  /* 0x0000009500957308 */ /* 0x000e620000000800 */
[----:B--2---:R-:W-:-:S07]  /*ba90*/  F2FP.BF16.F32.PACK_AB R106, R147, R146 ;  /* 0x00000092936a723e */ /* 0x004fce00000010ff */
[----:B------:R-:W-:Y:S08]  /*baa0*/  MUFU.EX2 R116, R116 ;  /* 0x0000007400747308 */ /* 0x000ff00000000800 */
[----:B------:R-:W2:Y:S01]  /*bab0*/  MUFU.EX2 R117, R117 ;  /* 0x0000007500757308 */ /* 0x000ea20000000800 */
[----:B------:R2:W-:Y:S06]  /*bac0*/  BAR.ARV R108, 0x40 ;  /* 0x0001006c0000751d */ /* 0x0005ec0000002000 */
[----:B-1----:R-:W-:Y:S01]  /*bad0*/  F2FP.BF16.F32.PACK_AB R107, R149, R148 ;  /* 0x00000094956b723e */ /* 0x002fe200000010ff */
[----:B------:R-:W-:Y:S08]  /*bae0*/  MUFU.EX2 R118, R118 ;  /* 0x0000007600767308 */ /* 0x000ff00000000800 */
[----:B------:R-:W1:Y:S08]  /*baf0*/  MUFU.EX2 R119, R119 ;  /* 0x0000007700777308 */ /* 0x000e700000000800 */
[----:B------:R-:W-:Y:S01]  /*bb00*/  MUFU.EX2 R120, R120 ;  /* 0x0000007800787308 */ /* 0x000fe20000000800 */
[----:B--2---:R-:W-:-:S07]  /*bb10*/  F2FP.BF16.F32.PACK_AB R108, R117, R116 ;  /* 0x00000074756c723e */ /* 0x004fce00000010ff */
        /* <DEDUP_REMOVED lines=18> */
[----:B------:R-:W-:Y:S01]  /*bc40*/  MUFU.EX2 R151, R151 ;  /* 0x0000009700977308 */ /* 0x000fe20000000800 */
[----:B-1----:R-:W-:-:S04]  /*bc50*/  F2FP.BF16.F32.PACK_AB R115, R131, R130 ;  /* 0x000000828373723e */ /* 0x002fc800000010ff */
[----:B------:R1:W-:Y:S01]  /*bc60*/  STTM.x16 tmem[UR4], R100 ;  /* 0x00000064000079ed */ /* 0x0003e20008240004 */
[----:B------:R-:W-:Y:S02]  /*bc70*/  R2UR UR4, R154 ;  /* 0x000000009a0472ca */ /* 0x000fe400000e0000 */
[----:B------:R-:W-:Y:S08]  /*bc80*/  MUFU.EX2 R152, R152 ;  /* 0x0000009800987308 */ /* 0x000ff00000000800 */
[----:B------:R-:W-:Y:S08]  /*bc90*/  MUFU.EX2 R153, R153 ;  /* 0x0000009900997308 */ /* 0x000ff00000000800 */
[----:B------:R-:W-:Y:S08]  /*bca0*/  MUFU.EX2 R156, R156 ;  /* 0x0000009c009c7308 */ /* 0x000ff00000000800 */
[----:B------:R-:W-:Y:S08]  /*bcb0*/  MUFU.EX2 R157, R157 ;  /* 0x0000009d009d7308 */ /* 0x000ff00000000800 */
[----:B------:R-:W-:Y:S08]  /*bcc0*/  MUFU.EX2 R84, R84 ;  /* 0x0000005400547308 */ /* 0x000ff00000000800 */
[----:B------:R-:W-:Y:S08]  /*bcd0*/  MUFU.EX2 R85, R85 ;  /* 0x0000005500557308 */ /* 0x000ff00000000800 */
[----:B------:R-:W-:Y:S01]  /*bce0*/  MUFU.EX2 R86, R86 ;  /* 0x0000005600567308 */ /* 0x000fe20000000800 */
[----:B-1----:R-:W-:-:S02]  /*bcf0*/  FADD2.RM R106, R72.F32x2.HI_LO, 12582912 ;  /* 0x4b400000486a744b */ /* 0x002fc40000204000 */
[----:B------:R-:W-:Y:S02]  /*bd00*/  FADD2.RM R108, R74.F32x2.HI_LO, 12582912 ;  /* 0x4b4000004a6c744b */ /* 0x000fe40000204000 */
[----:B------:R-:W-:-:S03]  /*bd10*/  FFMA2 R102, R76.F32x2.HI_LO, UR5.F32, R163.F32 ;  /* 0x000000054c667c49 */ /* 0x000fc600092000a3 */
[----:B------:R-:W-:Y:S01]  /*bd20*/  MUFU.EX2 R100, R68 ;  /* 0x0000004400647308 */ /* 0x000fe20000000800 */
[----:B------:R-:W-:Y:S02]  /*bd30*/  FADD2 R76, R108.F32x2.HI_LO, -12582912 ;  /* 0xcb4000006c4c744b */ /* 0x000fe40000200000 */
[----:B------:R-:W-:Y:S02]  /*bd40*/  FFMA2 R104, R78.F32x2.HI_LO, UR5.F32, R163.F32 ;  /* 0x000000054e687c49 */ /* 0x000fe400092000a3 */
[----:B------:R-:W-:Y:S02]  /*bd50*/  FADD2 R74, R74.F32x2.HI_LO, -R76.F32x2.HI_LO ;  /* 0x8000004c4a4a724b */ /* 0x000fe40000000000 */
[--C-:B------:R-:W-:Y:S01]  /*bd60*/  FFMA2 R76, R98.F32x2.HI_LO, UR5.F32, R163.reuse.F32 ;  /* 0x00000005624c7c49 */ /* 0x100fe200092000a3 */
[----:B------:R1:W-:Y:S01]  /*bd70*/  MUFU.EX2 R101, R69 ;  /* 0x0000004500657308 */ /* 0x0003e20000000800 */
[--C-:B------:R-:W-:Y:S02]  /*bd80*/  FFMA2 R98, R94.F32x2.HI_LO, UR5.F32, R163.reuse.F32 ;  /* 0x000000055e627c49 */ /* 0x100fe400092000a3 */
[--C-:B------:R-:W-:Y:S01]  /*bd90*/  FFMA2 R110, R36.F32x2.HI_LO, UR5.F32, R163.reuse.F32 ;  /* 0x00000005246e7c49 */ /* 0x100fe200092000a3 */
[----:B------:R-:W-:Y:S01]  /*bda0*/  FMNMX R76, R76, -127, !PT ;  /* 0xc2fe00004c4c7809 */ /* 0x000fe20007800000 */
[--C-:B------:R-:W-:Y:S01]  /*bdb0*/  FFMA2 R36, R42.F32x2.HI_LO, UR5.F32, R163.reuse.F32 ;  /* 0x000000052a247c49 */ /* 0x100fe200092000a3 */
[----:B------:R-:W-:Y:S01]  /*bdc0*/  FMNMX R77, R77, -127, !PT ;  /* 0xc2fe00004d4d7809 */ /* 0x000fe20007800000 */
[--C-:B------:R-:W-:Y:S01]  /*bdd0*/  FFMA2 R42, R48.F32x2.HI_LO, UR5.F32, R163.reuse.F32 ;  /* 0x00000005302a7c49 */ /* 0x100fe200092000a3 */
[----:B------:R-:W-:Y:S01]  /*bde0*/  MUFU.EX2 R102, R102 ;  /* 0x0000006600667308 */ /* 0x000fe20000000800 */
[----:B------:R-:W-:-:S02]  /*bdf0*/  FFMA2 R114, R40.F32x2.HI_LO, UR5.F32, R163.F32 ;  /* 0x0000000528727c49 */ /* 0x000fc400092000a3 */
[--C-:B------:R-:W-:Y:S01]  /*be00*/  FFMA2 R40, R50.F32x2.HI_LO, UR5.F32, R163.reuse.F32 ;  /* 0x0000000532287c49 */ /* 0x100fe200092000a3 */
[----:B------:R-:W-:Y:S01]  /*be10*/  FMNMX R42, R42, -127, !PT ;  /* 0xc2fe00002a2a7809 */ /* 0x000fe20007800000 */
[--C-:B------:R-:W-:Y:S01]  /*be20*/  FFMA2 R112, R38.F32x2.HI_LO, UR5.F32, R163.reuse.F32 ;  /* 0x0000000526707c49 */ /* 0x100fe200092000a3 */
[----:B------:R-:W-:Y:S01]  /*be30*/  FMNMX R43, R43, -127, !PT ;  /* 0xc2fe00002b2b7809 */ /* 0x000fe20007800000 */
[----:B------:R-:W-:Y:S01]  /*be40*/  FFMA2 R38, R64.F32x2.HI_LO, UR5.F32, R163.F32 ;  /* 0x0000000540267c49 */ /* 0x000fe200092000a3 */
[----:B------:R-:W2:Y:S01]  /*be50*/  MUFU.EX2 R103, R103 ;  /* 0x0000006700677308 */ /* 0x000ea20000000800 */
[----:B-1----:R-:W-:Y:S01]  /*be60*/  FADD2 R68, R106.F32x2.HI_LO, -12582912 ;  /* 0xcb4000006a44744b */ /* 0x002fe20000200000 */
[----:B------:R-:W-:Y:S02]  /*be70*/  FMNMX R40, R40, -127, !PT ;  /* 0xc2fe000028287809 */ /* 0x000fe40007800000 */
[----:B------:R-:W-:Y:S01]  /*be80*/  FMNMX R41, R41, -127, !PT ;  /* 0xc2fe000029297809 */ /* 0x000fe20007800000 */
[----:B------:R-:W-:Y:S01]  /*be90*/  FADD2 R72, R72.F32x2.HI_LO, -R68.F32x2.HI_LO ;  /* 0x800000444848724b */ /* 0x000fe20000000000 */
[----:B------:R-:W-:Y:S01]  /*bea0*/  FMNMX R38, R38, -127, !PT ;  /* 0xc2fe000026267809 */ /* 0x000fe20007800000 */
[----:B------:R-:W-:Y:S01]  /*beb0*/  FADD2 R68, R96.F32x2.HI_LO, -12582912 ;  /* 0xcb4000006044744b */ /* 0x000fe20000200000 */
[----:B------:R-:W-:Y:S01]  /*bec0*/  MUFU.EX2 R104, R104 ;  /* 0x0000006800687308 */ /* 0x000fe20000000800 */
[----:B------:R-:W-:-:S02]  /*bed0*/  FMNMX R39, R39, -127, !PT ;  /* 0xc2fe000027277809 */ /* 0x000fc40007800000 */
[----:B------:R-:W-:Y:S02]  /*bee0*/  FADD2 R70, R70.F32x2.HI_LO, -R68.F32x2.HI_LO ;  /* 0x800000444646724b */ /* 0x000fe40000000000 */
[----:B------:R-:W-:Y:S02]  /*bef0*/  FFMA2 R68, R74.F32x2.HI_LO, R164.F32, 0.22756439447402954102 ;  /* 0x3e6906a44a447449 */ /* 0x000fe400012000a4 */
[----:B------:R-:W-:Y:S01]  /*bf00*/  FADD2.RM R64, R38.F32x2.HI_LO, 12582912 ;  /* 0x4b4000002640744b */ /* 0x000fe20000204000 */
[----:B------:R-:W1:Y:S01]  /*bf10*/  MUFU.EX2 R105, R105 ;  /* 0x0000006900697308 */ /* 0x000e620000000800 */
[----:B------:R-:W-:-:S04]  /*bf20*/  FFMA2 R68, R68.F32x2.HI_LO, R74.F32x2.HI_LO, 0.69514614343643188477 ;  /* 0x3f31f51944447449 */ /* 0x000fc8000020004a */
[----:B------:R-:W-:Y:S02]  /*bf30*/  FFMA2 R74, R68.F32x2.HI_LO, R74.F32x2.HI_LO, 1 ;  /* 0x3f800000444a7449 */ /* 0x000fe4000020004a */
[----:B------:R-:W-:Y:S01]  /*bf40*/  FFMA2 R68, R72.F32x2.HI_LO, R164.F32, 0.22756439447402954102 ;  /* 0x3e6906a448447449 */ /* 0x000fe200012000a4 */
[----:B------:R-:W-:Y:S01]  /*bf50*/  MUFU.EX2 R87, R87 ;  /* 0x0000005700577308 */ /* 0x000fe20000000800 */
[----:B------:R-:W-:Y:S02]  /*bf60*/  IMAD R108, R108, 0x800000, R74 ;  /* 0x008000006c6c7824 */ /* 0x000fe400078e024a */
[-C--:B------:R-:W-:Y:S02]  /*bf70*/  FFMA2 R68, R68.F32x2.HI_LO, R72.reuse.F32x2.HI_LO, 0.69514614343643188477 ;  /* 0x3f31f51944447449 */ /* 0x080fe40000200048 */
[----:B------:R-:W-:Y:S02]  /*bf80*/  IMAD R109, R109, 0x800000, R75 ;  /* 0x008000006d6d7824 */ /* 0x000fe400078e024b */
[----:B------:R-:W-:Y:S01]  /*bf90*/  FFMA2 R72, R68.F32x2.HI_LO, R72.F32x2.HI_LO, 1 ;  /* 0x3f80000044487449 */ /* 0x000fe20000200048 */
[----:B------:R-:W-:Y:S01]  /*bfa0*/  MUFU.EX2 R88, R88 ;  /* 0x0000005800587308 */ /* 0x000fe20000000800 */
[----:B------:R-:W-:Y:S01]  /*bfb0*/  FFMA2 R68, R70.F32x2.HI_LO, R164.F32, 0.22756439447402954102 ;  /* 0x3e6906a446447449 */ /* 0x000fe200012000a4 */
[----:B------:R-:W-:Y:S01]  /*bfc0*/  F2FP.BF16.F32.PACK_AB R74, R109, R108 ;  /* 0x0000006c6d4a723e */ /* 0x000fe200000010ff */
[----:B------:R-:W-:Y:S01]  /*bfd0*/  IMAD R106, R106, 0x800000, R72 ;  /* 0x008000006a6a7824 */ /* 0x000fe200078e0248 */
[----:B--2---:R-:W-:Y:S01]  /*bfe0*/  F2FP.BF16.F32.PACK_AB R72, R103, R102 ;  /* 0x000000666748723e */ /* 0x004fe200000010ff */
[----:B------:R-:W-:-:S02]  /*bff0*/  FFMA2 R68, R68.F32x2.HI_LO, R70.F32x2.HI_LO, 0.69514614343643188477 ;  /* 0x3f31f51944447449 */ /* 0x000fc40000200046 */
[----:B------:R-:W-:Y:S01]  /*c000*/  IMAD R107, R107, 0x800000, R73 ;  /* 0x008000006b6b7824 */ /* 0x000fe200078e0249 */
[----:B-1----:R-:W-:Y:S01]  /*c010*/  F2FP.BF16.F32.PACK_AB R73, R105, R104 ;  /* 0x000000686949723e */ /* 0x002fe200000010ff */
[----:B------:R-:W1:Y:S01]  /*c020*/  MUFU.EX2 R89, R89 ;  /* 0x0000005900597308 */ /* 0x000e620000000800 */
[----:B------:R-:W-:Y:S02]  /*c030*/  FFMA2 R70, R68.F32x2.HI_LO, R70.F32x2.HI_LO, 1 ;  /* 0x3f80000044467449 */ /* 0x000fe40000200046 */
[----:B------:R-:W-:Y:S01]  /*c040*/  FADD2.RM R68, R76.F32x2.HI_LO, 12582912 ;  /* 0x4b4000004c44744b */ /* 0x000fe20000204000 */
[----:B------:R-:W-:Y:S01]  /*c050*/  F2FP.BF16.F32.PACK_AB R75, R107, R106 ;  /* 0x0000006a6b4b723e */ /* 0x000fe200000010ff */
[----:B------:R-:W-:Y:S01]  /*c060*/  IMAD R96, R96, 0x800000, R70 ;  /* 0x0080000060607824 */ /* 0x000fe200078e0246 */
[----:B------:R-:W-:Y:S01]  /*c070*/  F2FP.BF16.F32.PACK_AB R70, R157, R156 ;  /* 0x0000009c9d46723e */ /* 0x000fe200000010ff */
[----:B------:R-:W-:Y:S01]  /*c080*/  FADD2 R78, R68.F32x2.HI_LO, -12582912 ;  /* 0xcb400000444e744b */ /* 0x000fe20000200000 */
[----:B------:R-:W-:Y:S01]  /*c090*/  MUFU.EX2 R90, R90 ;  /* 0x0000005a005a7308 */ /* 0x000fe20000000800 */
[----:B------:R-:W-:Y:S01]  /*c0a0*/  IMAD R97, R97, 0x800000, R71 ;  /* 0x0080000061617824 */ /* 0x000fe200078e0247 */
[----:B------:R-:W-:Y:S01]  /*c0b0*/  F2FP.BF16.F32.PACK_AB R71, R101, R100 ;  /* 0x000000646547723e */ /* 0x000fe200000010ff */
[----:B------:R-:W-:-:S03]  /*c0c0*/  FADD2 R76, R76.F32x2.HI_LO, -R78.F32x2.HI_LO ;  /* 0x8000004e4c4c724b */ /* 0x000fc60000000000 */
[----:B------:R-:W-:Y:S01]  /*c0d0*/  F2FP.BF16.F32.PACK_AB R82, R97, R96 ;  /* 0x000000606152723e */ /* 0x000fe200000010ff */
[----:B------:R-:W-:Y:S01]  /*c0e0*/  FFMA2 R78, R76.F32x2.HI_LO, R164.F32, 0.22756439447402954102 ;  /* 0x3e6906a44c4e7449 */ /* 0x000fe200012000a4 */
[----:B------:R-:W2:Y:S03]  /*c0f0*/  MUFU.EX2 R91, R91 ;  /* 0x0000005b005b7308 */ /* 0x000ea60000000800 */
[----:B------:R-:W-:-:S04]  /*c100*/  FFMA2 R78, R78.F32x2.HI_LO, R76.F32x2.HI_LO, 0.69514614343643188477 ;  /* 0x3f31f5194e4e7449 */ /* 0x000fc8000020004c */
[----:B------:R-:W-:Y:S01]  /*c110*/  FFMA2 R76, R78.F32x2.HI_LO, R76.F32x2.HI_LO, 1 ;  /* 0x3f8000004e4c7449 */ /* 0x000fe2000020004c */
[----:B------:R-:W-:Y:S01]  /*c120*/  MUFU.EX2 R92, R92 ;  /* 0x0000005c005c7308 */ /* 0x000fe20000000800 */
[----:B-1----:R-:W-:Y:S02]  /*c130*/  F2FP.BF16.F32.PACK_AB R78, R89, R88 ;  /* 0x00000058594e723e */ /* 0x002fe400000010ff */
[----:B------:R-:W-:Y:S01]  /*c140*/  IMAD R94, R68, 0x800000, R76 ;  /* 0x00800000445e7824 */ /* 0x000fe200078e024c */
[----:B------:R-:W-:Y:S01]  /*c150*/  F2FP.BF16.F32.PACK_AB R68, R151, R150 ;  /* 0x000000969744723e */ /* 0x000fe200000010ff */
[----:B------:R-:W-:Y:S01]  /*c160*/  IMAD R95, R69, 0x800000, R77 ;  /* 0x00800000455f7824 */ /* 0x000fe200078e024d */
[----:B------:R-:W-:Y:S02]  /*c170*/  F2FP.BF16.F32.PACK_AB R69, R153, R152 ;  /* 0x000000989945723e */ /* 0x000fe400000010ff */
[----:B------:R-:W1:Y:S01]  /*c180*/  MUFU.EX2 R93, R93 ;  /* 0x0000005d005d7308 */ /* 0x000e620000000800 */
[----:B------:R-:W-:-:S02]  /*c190*/  F2FP.BF16.F32.PACK_AB R76, R85, R84 ;  /* 0x00000054554c723e */ /* 0x000fc400000010ff */
[----:B------:R-:W-:Y:S02]  /*c1a0*/  F2FP.BF16.F32.PACK_AB R77, R87, R86 ;  /* 0x00000056574d723e */ /* 0x000fe400000010ff */
[----:B--2---:R-:W-:Y:S02]  /*c1b0*/  F2FP.BF16.F32.PACK_AB R79, R91, R90 ;  /* 0x0000005a5b4f723e */ /* 0x004fe400000010ff */
[----:B------:R-:W-:Y:S01]  /*c1c0*/  F2FP.BF16.F32.PACK_AB R83, R95, R94 ;  /* 0x0000005e5f53723e */ /* 0x000fe200000010ff */
[----:B------:R-:W-:Y:S08]  /*c1d0*/  MUFU.EX2 R98, R98 ;  /* 0x0000006200627308 */ /* 0x000ff00000000800 */
[----:B------:R-:W2:Y:S01]  /*c1e0*/  MUFU.EX2 R99, R99 ;  /* 0x0000006300637308 */ /* 0x000ea20000000800 */
[----:B-1----:R-:W-:-:S07]  /*c1f0*/  F2FP.BF16.F32.PACK_AB R80, R93, R92 ;  /* 0x0000005c5d50723e */ /* 0x002fce00000010ff */
[----:B------:R-:W-:Y:S08]  /*c200*/  MUFU.EX2 R110, R110 ;  /* 0x0000006e006e7308 */ /* 0x000ff00000000800 */
[----:B------:R-:W-:Y:S01]  /*c210*/  MUFU.EX2 R111, R111 ;  /* 0x0000006f006f7308 */ /* 0x000fe20000000800 */
[----:B--2---:R-:W-:-:S04]  /*c220*/  F2FP.BF16.F32.PACK_AB R81, R99, R98 ;  /* 0x000000626351723e */ /* 0x004fc800000010ff */
        /* <DEDUP_REMOVED lines=13> */
[--C-:B------:R-:W-:Y:S02]  /*c300*/  FFMA2 R44, R66.F32x2.HI_LO, UR5.F32, R163.reuse.F32 ;  /* 0x00000005422c7c49 */ /* 0x100fe400092000a3 */
[--C-:B------:R-:W-:Y:S02]  /*c310*/  FFMA2 R72, R46.F32x2.HI_LO, UR5.F32, R163.reuse.F32 ;  /* 0x000000052e487c49 */ /* 0x100fe400092000a3 */
[--C-:B------:R-:W-:Y:S01]  /*c320*/  FFMA2 R66, R62.F32x2.HI_LO, UR5.F32, R163.reuse.F32 ;  /* 0x000000053e427c49 */ /* 0x100fe200092000a3 */
[----:B------:R-:W-:Y:S01]  /*c330*/  FMNMX R44, R44, -127, !PT ;  /* 0xc2fe00002c2c7809 */ /* 0x000fe20007800000 */
[--C-:B------:R-:W-:Y:S01]  /*c340*/  FFMA2 R78, R4.F32x2.HI_LO, UR5.F32, R163.reuse.F32 ;  /* 0x00000005044e7c49 */ /* 0x100fe200092000a3 */
[----:B------:R1:W-:Y:S01]  /*c350*/  MUFU.EX2 R69, R37 ;  /* 0x0000002500457308 */ /* 0x0003e20000000800 */
[----:B------:R-:W-:Y:S01]  /*c360*/  FMNMX R45, R45, -127, !PT ;  /* 0xc2fe00002d2d7809 */ /* 0x000fe20007800000 */
[----:B------:R-:W-:-:S02]  /*c370*/  FFMA2 R80, R6.F32x2.HI_LO, UR5.F32, R163.F32 ;  /* 0x0000000506507c49 */ /* 0x000fc400092000a3 */
[----:B------:R-:W-:-:S04]  /*c380*/  FFMA2 R82, R8.F32x2.HI_LO, UR5.F32, R163.F32 ;  /* 0x0000000508527c49 */ /* 0x000fc800092000a3 */
[----:B------:R-:W-:Y:S08]  /*c390*/  MUFU.EX2 R70, R70 ;  /* 0x0000004600467308 */ /* 0x000ff00000000800 */
[----:B------:R-:W2:Y:S01]  /*c3a0*/  MUFU.EX2 R71, R71 ;  /* 0x0000004700477308 */ /* 0x000ea20000000800 */
[----:B-1----:R-:W-:-:S04]  /*c3b0*/  FADD2 R36, R76.F32x2.HI_LO, -12582912 ;  /* 0xcb4000004c24744b */ /* 0x002fc80000200000 */
[----:B------:R-:W-:Y:S02]  /*c3c0*/  FADD2 R42, R42.F32x2.HI_LO, -R36.F32x2.HI_LO ;  /* 0x800000242a2a724b */ /* 0x000fe40000000000 */
[----:B------:R-:W-:Y:S01]  /*c3d0*/  FADD2 R36, R74.F32x2.HI_LO, -12582912 ;  /* 0xcb4000004a24744b */ /* 0x000fe20000200000 */
[----:B------:R-:W-:Y:S03]  /*c3e0*/  MUFU.EX2 R72, R72 ;  /* 0x0000004800487308 */ /* 0x000fe60000000800 */
[----:B------:R-:W-:Y:S02]  /*c3f0*/  FADD2 R40, R40.F32x2.HI_LO, -R36.F32x2.HI_LO ;  /* 0x800000242828724b */ /* 0x000fe40000000000 */
[----:B------:R-:W-:-:S03]  /*c400*/  FADD2 R36, R64.F32x2.HI_LO, -12582912 ;  /* 0xcb4000004024744b */ /* 0x000fc60000200000 */
[----:B------:R-:W1:Y:S01]  /*c410*/  MUFU.EX2 R73, R73 ;  /* 0x0000004900497308 */ /* 0x000e620000000800 */
[----:B------:R-:W-:Y:S02]  /*c420*/  FADD2 R38, R38.F32x2.HI_LO, -R36.F32x2.HI_LO ;  /* 0x800000242626724b */ /* 0x000fe40000000000 */
[----:B------:R-:W-:-:S04]  /*c430*/  FFMA2 R36, R42.F32x2.HI_LO, R164.F32, 0.22756439447402954102 ;  /* 0x3e6906a42a247449 */ /* 0x000fc800012000a4 */
[-C--:B------:R-:W-:Y:S01]  /*c440*/  FFMA2 R36, R36.F32x2.HI_LO, R42.reuse.F32x2.HI_LO, 0.69514614343643188477 ;  /* 0x3f31f51924247449 */ /* 0x080fe2000020002a */
[----:B------:R-:W3:Y:S03]  /*c450*/  MUFU.EX2 R55, R55 ;  /* 0x0000003700377308 */ /* 0x000ee60000000800 */
[----:B------:R-:W-:Y:S02]  /*c460*/  FFMA2 R42, R36.F32x2.HI_LO, R42.F32x2.HI_LO, 1 ;  /* 0x3f800000242a7449 */ /* 0x000fe4000020002a */
[----:B------:R-:W-:Y:S02]  /*c470*/  FFMA2 R36, R40.F32x2.HI_LO, R164.F32, 0.22756439447402954102 ;  /* 0x3e6906a428247449 */ /* 0x000fe400012000a4 */
[----:B------:R-:W-:Y:S01]  /*c480*/  IMAD R76, R76, 0x800000, R42 ;  /* 0x008000004c4c7824 */ /* 0x000fe200078e022a */
[----:B------:R-:W-:Y:S01]  /*c490*/  MUFU.EX2 R56, R56 ;  /* 0x0000003800387308 */ /* 0x000fe20000000800 */
[----:B------:R-:W-:-:S02]  /*c4a0*/  FFMA2 R36, R36.F32x2.HI_LO, R40.F32x2.HI_LO, 0.69514614343643188477 ;  /* 0x3f31f51924247449 */ /* 0x000fc40000200028 */
[----:B------:R-:W-:Y:S02]  /*c4b0*/  IMAD R77, R77, 0x800000, R43 ;  /* 0x008000004d4d7824 */ /* 0x000fe400078e022b */
[----:B------:R-:W-:Y:S02]  /*c4c0*/  FFMA2 R40, R36.F32x2.HI_LO, R40.F32x2.HI_LO, 1 ;  /* 0x3f80000024287449 */ /* 0x000fe40000200028 */
[----:B------:R-:W-:Y:S01]  /*c4d0*/  FADD2.RM R36, R44.F32x2.HI_LO, 12582912 ;  /* 0x4b4000002c24744b */ /* 0x000fe20000204000 */
[----:B------:R-:W4:Y:S01]  /*c4e0*/  MUFU.EX2 R57, R57 ;  /* 0x0000003900397308 */ /* 0x000f220000000800 */
[----:B------:R-:W-:Y:S01]  /*c4f0*/  IMAD R74, R74, 0x800000, R40 ;  /* 0x008000004a4a7824 */ /* 0x000fe200078e0228 */
[----:B--2---:R-:W-:Y:S01]  /*c500*/  F2FP.BF16.F32.PACK_AB R40, R71, R70 ;  /* 0x000000464728723e */ /* 0x004fe200000010ff */
[----:B------:R-:W-:Y:S02]  /*c510*/  FADD2 R46, R36.F32x2.HI_LO, -12582912 ;  /* 0xcb400000242e744b */ /* 0x000fe40000200000 */
[----:B------:R-:W-:Y:S01]  /*c520*/  IMAD R75, R75, 0x800000, R41 ;  /* 0x008000004b4b7824 */ /* 0x000fe200078e0229 */
[----:B-1----:R-:W-:Y:S01]  /*c530*/  F2FP.BF16.F32.PACK_AB R41, R73, R72 ;  /* 0x000000484929723e */ /* 0x002fe200000010ff */
[----:B------:R-:W-:Y:S01]  /*c540*/  FADD2 R44, R44.F32x2.HI_LO, -R46.F32x2.HI_LO ;  /* 0x8000002e2c2c724b */ /* 0x000fe20000000000 */
[----:B------:R-:W-:Y:S01]  /*c550*/  MUFU.EX2 R58, R58 ;  /* 0x0000003a003a7308 */ /* 0x000fe20000000800 */
[----:B------:R-:W-:Y:S01]  /*c560*/  FFMA2 R46, R38.F32x2.HI_LO, R164.F32, 0.22756439447402954102 ;  /* 0x3e6906a4262e7449 */ /* 0x000fe200012000a4 */
[----:B------:R-:W-:-:S02]  /*c570*/  F2FP.BF16.F32.PACK_AB R42, R77, R76 ;  /* 0x0000004c4d2a723e */ /* 0x000fc400000010ff */
[----:B------:R-:W-:Y:S01]  /*c580*/  F2FP.BF16.F32.PACK_AB R43, R75, R74 ;  /* 0x0000004a4b2b723e */ /* 0x000fe200000010ff */
[----:B------:R-:W-:-:S03]  /*c590*/  FFMA2 R46, R46.F32x2.HI_LO, R38.F32x2.HI_LO, 0.69514614343643188477 ;  /* 0x3f31f5192e2e7449 */ /* 0x000fc60000200026 */
[----:B------:R-:W1:Y:S01]  /*c5a0*/  MUFU.EX2 R59, R59 ;  /* 0x0000003b003b7308 */ /* 0x000e620000000800 */
[----:B------:R-:W-:Y:S02]  /*c5b0*/  FFMA2 R38, R46.F32x2.HI_LO, R38.F32x2.HI_LO, 1 ;  /* 0x3f8000002e267449 */ /* 0x000fe40000200026 */
[----:B------:R-:W-:Y:S02]  /*c5c0*/  FFMA2 R46, R44.F32x2.HI_LO, R164.F32, 0.22756439447402954102 ;  /* 0x3e6906a42c2e7449 */ /* 0x000fe400012000a4 */
[----:B------:R-:W-:Y:S01]  /*c5d0*/  IMAD R64, R64, 0x800000, R38 ;  /* 0x0080000040407824 */ /* 0x000fe200078e0226 */
[----:B------:R-:W-:Y:S01]  /*c5e0*/  F2FP.BF16.F32.PACK_AB R38, R115, R114 ;  /* 0x000000727326723e */ /* 0x000fe200000010ff */
[----:B------:R-:W-:Y:S01]  /*c5f0*/  FFMA2 R46, R46.F32x2.HI_LO, R44.F32x2.HI_LO, 0.69514614343643188477 ;  /* 0x3f31f5192e2e7449 */ /* 0x000fe2000020002c */
[----:B------:R-:W-:Y:S01]  /*c600*/  MUFU.EX2 R60, R60 ;  /* 0x0000003c003c7308 */ /* 0x000fe20000000800 */
[----:B------:R-:W-:Y:S01]  /*c610*/  IMAD R65, R65, 0x800000, R39 ;  /* 0x0080000041417824 */ /* 0x000fe200078e0227 */
[----:B------:R-:W-:Y:S01]  /*c620*/  F2FP.BF16.F32.PACK_AB R39, R69, R68 ;  /* 0x000000444527723e */ /* 0x000fe200000010ff */
[----:B------:R-:W-:Y:S01]  /*c630*/  FFMA2 R62, R46.F32x2.HI_LO, R44.F32x2.HI_LO, 1 ;  /* 0x3f8000002e3e7449 */ /* 0x000fe2000020002c */
[----:B------:R-:W-:-:S02]  /*c640*/  F2FP.BF16.F32.PACK_AB R44, R53, R52 ;  /* 0x00000034352c723e */ /* 0x000fc400000010ff */
[----:B---3--:R-:W-:Y:S01]  /*c650*/  F2FP.BF16.F32.PACK_AB R45, R55, R54 ;  /* 0x00000036372d723e */ /* 0x008fe200000010ff */
[----:B------:R-:W-:Y:S01]  /*c660*/  IMAD R62, R36, 0x800000, R62 ;  /* 0x00800000243e7824 */ /* 0x000fe200078e023e */
[----:B------:R-:W2:Y:S01]  /*c670*/  MUFU.EX2 R61, R61 ;  /* 0x0000003d003d7308 */ /* 0x000ea20000000800 */
[----:B------:R-:W-:Y:S01]  /*c680*/  IMAD R63, R37, 0x800000, R63 ;  /* 0x00800000253f7824 */ /* 0x000fe200078e023f */
[----:B------:R-:W-:Y:S02]  /*c690*/  F2FP.BF16.F32.PACK_AB R36, R111, R110 ;  /* 0x0000006e6f24723e */ /* 0x000fe400000010ff */
[----:B------:R-:W-:Y:S02]  /*c6a0*/  F2FP.BF16.F32.PACK_AB R37, R113, R112 ;  /* 0x000000707125723e */ /* 0x000fe400000010ff */
[----:B----4-:R-:W-:Y:S02]  /*c6b0*/  F2FP.BF16.F32.PACK_AB R46, R57, R56 ;  /* 0x00000038392e723e */ /* 0x010fe400000010ff */
[----:B------:R-:W-:Y:S01]  /*c6c0*/  MUFU.EX2 R66, R66 ;  /* 0x0000004200427308 */ /* 0x000fe20000000800 */
[----:B-1----:R-:W-:-:S02]  /*c6d0*/  F2FP.BF16.F32.PACK_AB R47, R59, R58 ;  /* 0x0000003a3b2f723e */ /* 0x002fc400000010ff */
[----:B------:R-:W-:Y:S02]  /*c6e0*/  F2FP.BF16.F32.PACK_AB R50, R65, R64 ;  /* 0x000000404132723e */ /* 0x000fe400000010ff */
[----:B------:R-:W-:-:S03]  /*c6f0*/  F2FP.BF16.F32.PACK_AB R51, R63, R62 ;  /* 0x0000003e3f33723e */ /* 0x000fc600000010ff */
[----:B------:R-:W1:Y:S01]  /*c700*/  MUFU.EX2 R67, R67 ;  /* 0x0000004300437308 */ /* 0x000e620000000800 */
[----:B--2---:R-:W-:-:S07]  /*c710*/  F2FP.BF16.F32.PACK_AB R48, R61, R60 ;  /* 0x0000003c3d30723e */ /* 0x004fce00000010ff */
[----:B------:R-:W-:Y:S08]  /*c720*/  MUFU.EX2 R78, R78 ;  /* 0x0000004e004e7308 */ /* 0x000ff00000000800 */
[----:B------:R-:W2:Y:S01]  /*c730*/  MUFU.EX2 R79, R79 ;  /* 0x0000004f004f7308 */ /* 0x000ea20000000800 */
[----:B-1----:R-:W-:-:S04]  /*c740*/  F2FP.BF16.F32.PACK_AB R49, R67, R66 ;  /* 0x000000424331723e */ /* 0x002fc800000010ff */
[----:B------:R1:W-:Y:S01]  /*c750*/  STTM.x16 tmem[UR4], R36 ;  /* 0x00000024000079ed */ /* 0x0003e20008240004 */
[----:B------:R-:W-:Y:S01]  /*c760*/  R2UR UR4, R158 ;  /* 0x000000009e0472ca */ /* 0x000fe200000e0000 */
[----:B------:R-:W3:Y:S01]  /*c770*/  FENCE.VIEW.ASYNC.T ;  /* 0x00000000000073c6 */ /* 0x000ee20000000200 */
[----:B------:R-:W-:Y:S08]  /*c780*/  MUFU.EX2 R80, R80 ;  /* 0x0000005000507308 */ /* 0x000ff00000000800 */
[----:B------:R-:W4:Y:S01]  /*c790*/  MUFU.EX2 R81, R81 ;  /* 0x0000005100517308 */ /* 0x000f220000000800 */
[----:B--2---:R-:W-:-:S07]  /*c7a0*/  F2FP.BF16.F32.PACK_AB R4, R79, R78 ;  /* 0x0000004e4f04723e */ /* 0x004fce00000010ff */
[----:B------:R-:W-:Y:S08]  /*c7b0*/  MUFU.EX2 R82, R82 ;  /* 0x0000005200527308 */ /* 0x000ff00000000800 */
[----:B------:R-:W2:Y:S01]  /*c7c0*/  MUFU.EX2 R83, R83 ;  /* 0x0000005300537308 */ /* 0x000ea20000000800 */
[----:B----4-:R-:W-:-:S07]  /*c7d0*/  F2FP.BF16.F32.PACK_AB R5, R81, R80 ;  /* 0x000000505105723e */ /* 0x010fce00000010ff */
[----:B------:R-:W-:Y:S08]  /*c7e0*/  MUFU.EX2 R20, R20 ;  /* 0x0000001400147308 */ /* 0x000ff00000000800 */
[----:B------:R-:W4:Y:S01]  /*c7f0*/  MUFU.EX2 R21, R21 ;  /* 0x0000001500157308 */ /* 0x000f220000000800 */
[----:B--2---:R-:W-:-:S07]  /*c800*/  F2FP.BF16.F32.PACK_AB R6, R83, R82 ;  /* 0x000000525306723e */ /* 0x004fce00000010ff */
[----:B------:R-:W-:Y:S01]  /*c810*/  MUFU.EX2 R22, R22 ;  /* 0x0000001600167308 */ /* 0x000fe20000000800 */
[--C-:B-1----:R-:W-:Y:S02]  /*c820*/  FFMA2 R38, R12.F32x2.HI_LO, UR5.F32, R163.reuse.F32 ;  /* 0x000000050c267c49 */ /* 0x102fe400092000a3 */
[----:B------:R-:W-:Y:S02]  /*c830*/  IMAD.MOV.U32 R46, RZ, RZ, 0x1 ;  /* 0x00000001ff2e7424 */ /* 0x000fe400078e00ff */
[--C-:B------:R-:W-:Y:S02]  /*c840*/  FFMA2 R40, R14.F32x2.HI_LO, UR5.F32, R163.reuse.F32 ;  /* 0x000000050e287c49 */ /* 0x100fe400092000a3 */
[--C-:B------:R-:W-:Y:S01]  /*c850*/  FFMA2 R42, R16.F32x2.HI_LO, UR5.F32, R163.reuse.F32 ;  /* 0x00000005102a7c49 */ /* 0x100fe200092000a3 */
[----:B---3--:R1:W-:Y:S01]  /*c860*/  SYNCS.ARRIVE.TRANS64.ART0 RZ, [UR6+0xa0], R46 ;  /* 0x0000a02effff79a7 */ /* 0x0083e20008500006 */
[----:B------:R-:W-:Y:S01]  /*c870*/  FFMA2 R44, R18.F32x2.HI_LO, UR5.F32, R163.F32 ;  /* 0x00000005122c7c49 */ /* 0x000fe200092000a3 */
[----:B------:R-:W-:Y:S01]  /*c880*/  MUFU.EX2 R36, R10 ;  /* 0x0000000a00247308 */ /* 0x000fe20000000800 */
[----:B----4-:R-:W-:-:S07]  /*c890*/  F2FP.BF16.F32.PACK_AB R12, R21, R20 ;  /* 0x00000014150c723e */ /* 0x010fce00000010ff */
[----:B------:R-:W2:Y:S08]  /*c8a0*/  MUFU.EX2 R37, R11 ;  /* 0x0000000b00257308 */ /* 0x000eb00000000800 */
[----:B------:R-:W-:Y:S08]  /*c8b0*/  MUFU.EX2 R38, R38 ;  /* 0x0000002600267308 */ /* 0x000ff00000000800 */
[----:B------:R-:W3:Y:S01]  /*c8c0*/  MUFU.EX2 R39, R39 ;  /* 0x0000002700277308 */ /* 0x000ee20000000800 */
[----:B--2---:R-:W-:-:S07]  /*c8d0*/  F2FP.BF16.F32.PACK_AB R7, R37, R36 ;  /* 0x000000242507723e */ /* 0x004fce00000010ff */
[----:B------:R-:W-:Y:S08]  /*c8e0*/  MUFU.EX2 R40, R40 ;  /* 0x0000002800287308 */ /* 0x000ff00000000800 */
[----:B------:R-:W2:Y:S01]  /*c8f0*/  MUFU.EX2 R41, R41 ;  /* 0x0000002900297308 */ /* 0x000ea20000000800 */
[----:B---3--:R-:W-:-:S07]  /*c900*/  F2FP.BF16.F32.PACK_AB R8, R39, R38 ;  /* 0x000000262708723e */ /* 0x008fce00000010ff */
[----:B------:R-:W-:Y:S08]  /*c910*/  MUFU.EX2 R42, R42 ;  /* 0x0000002a002a7308 */ /* 0x000ff00000000800 */
[----:B------:R-:W3:Y:S01]  /*c920*/  MUFU.EX2 R43, R43 ;  /* 0x0000002b002b7308 */ /* 0x000ee20000000800 */
[----:B--2---:R-:W-:-:S07]  /*c930*/  F2FP.BF16.F32.PACK_AB R9, R41, R40 ;  /* 0x000000282909723e */ /* 0x004fce00000010ff */
[----:B------:R-:W-:Y:S08]  /*c940*/  MUFU.EX2 R44, R44 ;  /* 0x0000002c002c7308 */ /* 0x000ff00000000800 */
[----:B------:R-:W2:Y:S01]  /*c950*/  MUFU.EX2 R45, R45 ;  /* 0x0000002d002d7308 */ /* 0x000ea20000000800 */
[----:B---3--:R-:W-:-:S07]  /*c960*/  F2FP.BF16.F32.PACK_AB R10, R43, R42 ;  /* 0x0000002a2b0a723e */ /* 0x008fce00000010ff */
[----:B------:R-:W3:Y:S08]  /*c970*/  MUFU.EX2 R23, R23 ;  /* 0x0000001700177308 */ /* 0x000ef00000000800 */
[----:B------:R-:W-:Y:S01]  /*c980*/  MUFU.EX2 R24, R24 ;  /* 0x0000001800187308 */ /* 0x000fe20000000800 */
[----:B--2---:R-:W-:-:S07]  /*c990*/  F2FP.BF16.F32.PACK_AB R11, R45, R44 ;  /* 0x0000002c2d0b723e */ /* 0x004fce00000010ff */
        /* <DEDUP_REMOVED lines=16> */
[----:B--2---:R-:W-:Y:S02]  /*caa0*/  F2FP.BF16.F32.PACK_AB R18, R33, R32 ;  /* 0x000000202112723e */ /* 0x004fe400000010ff */
[----:B---3--:R-:W-:-:S04]  /*cab0*/  F2FP.BF16.F32.PACK_AB R19, R35, R34 ;  /* 0x000000222313723e */ /* 0x008fc800000010ff */
[----:B------:R1:W-:Y:S01]  /*cac0*/  STTM.x16 tmem[UR4], R4 ;  /* 0x00000004000079ed */ /* 0x0003e20008240004 */
[----:B------:R-:W-:Y:S01]  /*cad0*/  USHF.L.U32 UR4, UR9, 0x1f, URZ ;  /* 0x0000001f09047899 */ /* 0x000fe200080006ff */
[----:B------:R-:W2:Y:S02]  /*cae0*/  FENCE.VIEW.ASYNC.T ;  /* 0x00000000000073c6 */ /* 0x000ea40000000200 */
[----:B--2---:R-:W-:-:S03]  /*caf0*/  NOP ;  /* 0x0000000000007918 */ /* 0x004fc60000000000 */
[----:B------:R-:W-:Y:S01]  /*cb00*/  IMAD.U32 R47, RZ, RZ, UR4 ;  /* 0x00000004ff2f7e24 */ /* 0x000fe2000f8e00ff */
[----:B------:R1:W-:Y:S03]  /*cb10*/  @P0 SYNCS.ARRIVE.TRANS64.ART0 RZ, [UR6+0xb0], R46 ;  /* 0x0000b02effff09a7 */ /* 0x0003e60008500006 */
[----:B------:R-:W2:Y:S02]  /*cb20*/  SYNCS.PHASECHK.TRANS64.TRYWAIT P0, [UR6+0x100], R47 ;  /* 0x0001002fff0075a7 */ /* 0x000ea40008001106 */
[----:B-12---:R-:W-:Y:S05]  /*cb30*/  @!P0 BRA `(.L_x_52) ;  /* 0x0000003400548947 */ /* 0x006fea0003800000 */
.L_x_124:
[----:B------:R-:W-:Y:S01]  /*cb40*/  MOV R5, UR16 ;  /* 0x0000001000057c02 */ /* 0x000fe20008000f00 */
[----:B-1----:R-:W-:Y:S01]  /*cb50*/  FMUL R4, R165, R132 ;  /* 0x00000084a5047220 */ /* 0x002fe20000400000 */
[----:B------:R-:W-:Y:S01]  /*cb60*/  FADD2 R136, R136.F32x2.HI_LO, R144.F32x2.HI_LO ;  /* 0x000000908888724b */ /* 0x000fe20000000000 */
[----:B------:R-:W-:Y:S01]  /*cb70*/  UIADD3 UR11, UPT, UPT, UR11, 0x1, URZ ;  /* 0x000000010b0b7890 */ /* 0x000fe2000fffe0ff */
[----:B------:R-:W-:Y:S01]  /*cb80*/  FADD2 R138, R138.F32x2.HI_LO, R146.F32x2.HI_LO ;  /* 0x000000928a8a724b */ /* 0x000fe20000000000 */
[----:B------:R-:W-:Y:S01]  /*cb90*/  MOV R162, R155 ;  /* 0x0000009b00a27202 */ /* 0x000fe20000000f00 */
[----:B------:R-:W-:Y:S01]  /*cba0*/  FADD2 R4, R4.F32x2.HI_LO, R134.F32x2.HI_LO ;  /* 0x000000860404724b */ /* 0x000fe20000000000 */
[----:B------:R-:W-:Y:S01]  /*cbb0*/  UISETP.NE.AND UP1, UPT, UR11, URZ, UPT ;  /* 0x000000ff0b00728c */ /* 0x000fe2000bf25270 */
        /* <DEDUP_REMOVED lines=65> */
.L_x_50:
[----:B------:R-:W1:Y:S01]  /*cfd0*/  S2R R4, SR_TID.X ;  /* 0x0000000000047919 */ /* 0x000e620000002100 */
[----:B------:R-:W-:Y:S01]  /*cfe0*/  R2UR UR4, R0 ;  /* 0x00000000000472ca */ /* 0x000fe200000e0000 */
[----:B------:R-:W2:Y:S01]  /*cff0*/  S2UR UR5, SR_CgaCtaId ;  /* 0x00000000000579c3 */ /* 0x000ea20000008800 */
[----:B------:R-:W-:-:S11]  /*d000*/  UMOV UR6, 0x400 ;  /* 0x0000040000067882 */ /* 0x000fd60000000000 */
[----:B------:R-:W-:-:S04]  /*d010*/  UISETP.GT.AND UP0, UPT, UR4, 0x3, UPT ;  /* 0x000000030400788c */ /* 0x000fc8000bf04270 */
[----:B------:R-:W-:-:S06]  /*d020*/  USEL UR4, URZ, 0x80, !UP0 ;  /* 0x00000080ff047887 */ /* 0x000fcc000c000000 */
[----:B------:R-:W-:Y:S01]  /*d030*/  IMAD.U32 R3, RZ, RZ, UR4 ;  /* 0x00000004ff037e24 */ /* 0x000fe2000f8e00ff */
[----:B--2---:R-:W-:-:S04]  /*d040*/  ULEA UR4, UR5, UR6, 0x18 ;  /* 0x0000000605047291 */ /* 0x004fc8000f8ec0ff */
[----:B-1----:R-:W-:Y:S01]  /*d050*/  LOP3.LUT R4, R3, 0x7f, R4, 0xf8, !PT ;  /* 0x0000007f03047812 */ /* 0x002fe200078ef804 */
[----:B------:R-:W-:-:S03]  /*d060*/  IMAD.U32 R3, RZ, RZ, UR13 ;  /* 0x0000000dff037e24 */ /* 0x000fc6000f8e00ff */
[----:B------:R-:W-:-:S05]  /*d070*/  LEA R4, R4, UR4, 0x2 ;  /* 0x0000000404047c11 */ /* 0x000fca000f8e10ff */
[----:B------:R3:W-:Y:S04]  /*d080*/  STS [R4+0x15c], R132 ;  /* 0x00015c8404007388 */ /* 0x0007e80000000800 */
[----:B------:R3:W-:Y:S01]  /*d090*/  STS [R4+0x55c], R155 ;  /* 0x00055c9b04007388 */ /* 0x0007e20000000800 */
[----:B------:R3:W-:Y:S06]  /*d0a0*/  BAR.ARV R3, 0x40 ;  /* 0x000100030000751d */ /* 0x0007ec0000002000 */
.L_x_42:
[----:B------:R-:W4:Y:S01]  /*d0b0*/  S2UR UR5, SR_CgaCtaId ;  /* 0x00000000000579c3 */ /* 0x000f220000008800 */
[----:B------:R-:W-:Y:S01]  /*d0c0*/  R2UR UR4, R0 ;  /* 0x00000000000472ca */ /* 0x000fe200000e0000 */
[----:B------:R-:W-:-:S06]  /*d0d0*/  USHF.L.U32 UR9, UR9, 0x1f, URZ ;  /* 0x0000001f09097899 */ /* 0x000fcc00080006ff */
[----:B---3--:R-:W-:-:S06]  /*d0e0*/  MOV R3, UR9 ;  /* 0x0000000900037c02 */ /* 0x008fcc0008000f00 */
[----:B------:R-:W-:-:S03]  /*d0f0*/  UISETP.GT.AND UP0, UPT, UR4, 0x3, UPT ;  /* 0x000000030400788c */ /* 0x000fc6000bf04270 */
[----:B------:R-:W-:Y:S02]  /*d100*/  UMOV UR4, 0x400 ;  /* 0x0000040000047882 */ /* 0x000fe40000000000 */
[----:B----4-:R-:W-:-:S04]  /*d110*/  ULEA UR5, UR5, UR4, 0x18 ;  /* 0x0000000405057291 */ /* 0x010fc8000f8ec0ff */
[----:B------:R-:W-:Y:S02]  /*d120*/  UIADD3 UR4, UPT, UPT, UR5, 0x8, URZ ;  /* 0x0000000805047890 */ /* 0x000fe4000fffe0ff */
[----:B------:R-:W-:-:S09]  /*d130*/  @!UP0 UIADD3 UR4, UPT, UPT, UR5, URZ, URZ ;  /* 0x000000ff05048290 */ /* 0x000fd2000fffe0ff */
[----:B------:R-:W3:Y:S02]  /*d140*/  SYNCS.PHASECHK.TRANS64.TRYWAIT P0, [UR4+0x100], R3 ;  /* 0x00010003ff0075a7 */ /* 0x000ee40008001104 */
[----:B---3--:R-:W-:Y:S05]  /*d150*/  @!P0 BRA `(.L_x_54) ;  /* 0x0000002c00f08947 */ /* 0x008fea0003800000 */
.L_x_126:
[----:B------:R-:W-:Y:S06]  /*d160*/  BAR.ARV 0x2, 0x1a0 ;  /* 0x0086800000007b1d */ /* 0x000fec0000002000 */
.L_x_30:
[----:B------:R-:W-:-:S13]  /*d170*/  R2UR UR4, R0 ;  /* 0x00000000000472ca */ /* 0x000fda00000e0000 */
[----:B------:R-:W-:-:S04]  /*d180*/  ULOP3.LUT UR4, UR4, 0xfffffffc, URZ, 0xc0, !UPT ;  /* 0xfffffffc04047892 */ /* 0x000fc8000f8ec0ff */
[----:B------:R-:W-:-:S06]  /*d190*/  UISETP.NE.AND UP0, UPT, UR4, 0x8, UPT ;  /* 0x000000080400788c */ /* 0x000fcc000bf05270 */
[----:B------:R-:W-:-:S13]  /*d1a0*/  PLOP3.LUT P0, PT, PT, PT, UP0, 0x80, 0x8 ;  /* 0x000000000008781c */ /* 0x000fda0003f0f008 */
[----:B---34-:R-:W-:Y:S05]  /*d1b0*/  @P0 EXIT ;  /* 0x000000000000094d */ /* 0x018fea0003800000 */
[----:B------:R-:W-:-:S08]  /*d1c0*/  NOP ;  /* 0x0000000000007918 */ /* 0x000fd00000000000 */
[----:B------:R-:W3:-:S00]  /*d1d0*/  USETMAXREG.DEALLOC.CTAPOOL 0x40 ;  /* 0x00000040000079c8 */ /* 0x000ec000080e0500 */
[----:B------:R-:W4:Y:S01]  /*d1e0*/  S2UR UR11, SR_CTAID.X ;  /* 0x00000000000b79c3 */ /* 0x000f220000002500 */
[----:B------:R-:W4:Y:S01]  /*d1f0*/  LDCU UR4, c[0x0][0x640] ;  /* 0x0000c800ff0477ac */ /* 0x000f220008000800 */
[----:B---3--:R-:W3:Y:S01]  /*d200*/  S2R R37, SR_TID.X ;  /* 0x0000000000257919 */ /* 0x008ee20000002100 */
[----:B------:R-:W-:Y:S02]  /*d210*/  IMAD.MOV.U32 R2, RZ, RZ, 0x1 ;  /* 0x00000001ff027424 */ /* 0x000fe400078e00ff */
[----:B------:R-:W-:Y:S01]  /*d220*/  HFMA2 R8, -RZ, RZ, 0, 5.9604644775390625e-08 ;  /* 0x00000001ff087431 */ /* 0x000fe200000001ff */
[----:B------:R-:W5:Y:S01]  /*d230*/  LDCU.U8 UR8, c[0x0][0x644] ;  /* 0x0000c880ff0877ac */ /* 0x000f620008000000 */
[----:B------:R-:W1:Y:S01]  /*d240*/  LDCU.U8 UR7, c[0x0][0x645] ;  /* 0x0000c8a0ff0777ac */ /* 0x000e620008000000 */
[----:B------:R-:W2:Y:S01]  /*d250*/  LDCU UR6, c[0x0][0x654] ;  /* 0x0000ca80ff0677ac */ /* 0x000ea20008000800 */
[----:B------:R-:W1:Y:S01]  /*d260*/  LDCU.U8 UR12, c[0x0][0x639] ;  /* 0x0000c720ff0c77ac */ /* 0x000e620008000000 */
[----:B------:R-:W1:Y:S01]  /*d270*/  LDCU.U8 UR13, c[0x0][0x651] ;  /* 0x0000ca20ff0d77ac */ /* 0x000e620008000000 */
[----:B----4-:R-:W-:Y:S01]  /*d280*/  UIMAD.WIDE.U32 UR4, UR11, UR4, URZ ;  /* 0x000000040b0472a5 */ /* 0x010fe2000f8e00ff */
[----:B------:R-:W4:Y:S03]  /*d290*/  LDCU.U8 UR16, c[0x0][0x638] ;  /* 0x0000c700ff1077ac */ /* 0x000f260008000000 */
[----:B------:R-:W-:Y:S01]  /*d2a0*/  UIADD3 UR4, UPT, UPT, -UR5, UR11, URZ ;  /* 0x0000000b05047290 */ /* 0x000fe2000fffe1ff */
[----:B------:R-:W4:Y:S01]  /*d2b0*/  LDCU.U8 UR17, c[0x0][0x650] ;  /* 0x0000ca00ff1177ac */ /* 0x000f220008000000 */
[C---:B---3--:R-:W-:Y:S01]  /*d2c0*/  IMAD.SHL.U32 R39, R37.reuse, 0x20, RZ ;  /* 0x0000002025277824 */ /* 0x048fe200078e00ff */
[----:B--2---:R-:W-:Y:S01]  /*d2d0*/  LOP3.LUT R3, R37, 0x7f, RZ, 0xc0, !PT ;  /* 0x0000007f25037812 */ /* 0x004fe200078ec0ff */
[----:B-----5:R-:W-:Y:S01]  /*d2e0*/  USHF.R.U32.HI UR4, URZ, UR8, UR4 ;  /* 0x00000008ff047299 */ /* 0x020fe20008011604 */
[----:B------:R-:W2:Y:S02]  /*d2f0*/  LDCU.64 UR8, c[0x0][0x630] ;  /* 0x0000c600ff0877ac */ /* 0x000ea40008000a00 */
[----:B------:R-:W-:-:S02]  /*d300*/  LOP3.LUT R39, R39, 0x3e0, RZ, 0xc0, !PT ;  /* 0x000003e027277812 */ /* 0x000fc400078ec0ff */
[----:B------:R-:W-:Y:S01]  /*d310*/  SHF.R.U32.HI R36, RZ, 0x5, R3 ;  /* 0x00000005ff247819 */ /* 0x000fe20000011603 */
[----:B------:R-:W-:-:S04]  /*d320*/  UIADD3 UR4, UPT, UPT, UR5, UR4, URZ ;  /* 0x0000000405047290 */ /* 0x000fc8000fffe0ff */
[----:B-1----:R-:W-:Y:S01]  /*d330*/  USHF.R.U32.HI UR10, URZ, UR7, UR4 ;  /* 0x00000007ff0a7299 */ /* 0x002fe20008011604 */
[----:B------:R-:W-:Y:S01]  /*d340*/  IMAD R39, R36, 0x400, R39 ;  /* 0x0000040024277824 */ /* 0x000fe200078e0227 */
[----:B------:R-:W1:Y:S02]  /*d350*/  LDCU UR7, c[0x0][0x63c] ;  /* 0x0000c780ff0777ac */ /* 0x000e640008000800 */
[----:B------:R-:W-:Y:S02]  /*d360*/  UISETP.GE.AND UP0, UPT, UR10, UR6, UPT ;  /* 0x000000060a00728c */ /* 0x000fe4000bf06270 */
[----:B------:R-:W-:Y:S02]  /*d370*/  UIADD3 UR4, UPT, UPT, -UR10, URZ, URZ ;  /* 0x000000ff0a047290 */ /* 0x000fe4000fffe1ff */
[----:B----4-:R-:W-:Y:S01]  /*d380*/  USEL UR6, UR16, UR17, !UP0 ;  /* 0x0000001110067287 */ /* 0x010fe2000c000000 */
[----:B------:R-:W3:Y:S03]  /*d390*/  LDCU.U8 UR16, c[0x0][0x62c] ;  /* 0x0000c580ff1077ac */ /* 0x000ee60008000000 */
[----:B------:R-:W-:-:S03]  /*d3a0*/  ULOP3.LUT UR6, UR6, 0xff, URZ, 0xc0, !UPT ;  /* 0x000000ff06067892 */ /* 0x000fc6000f8ec0ff */
[----:B--2---:R-:W2:Y:S01]  /*d3b0*/  @UP0 LDCU UR9, c[0x0][0x64c] ;  /* 0x0000c980ff0907ac */ /* 0x004ea20008000800 */
[----:B-1----:R-:W-:Y:S01]  /*d3c0*/  UIMAD UR7, UR4, UR7, UR11 ;  /* 0x00000007040772a4 */ /* 0x002fe2000f8e020b */
[----:B------:R-:W1:Y:S03]  /*d3d0*/  @UP0 LDCU UR8, c[0x0][0x648] ;  /* 0x0000c900ff0807ac */ /* 0x000e660008000800 */
[----:B--2---:R-:W-:Y:S02]  /*d3e0*/  UIMAD.WIDE.U32 UR4, UR7, UR9, URZ ;  /* 0x00000009070472a5 */ /* 0x004fe4000f8e00ff */
[----:B------:R-:W-:Y:S02]  /*d3f0*/  USEL UR9, UR12, UR13, !UP0 ;  /* 0x0000000d0c097287 */ /* 0x000fe4000c000000 */
[----:B------:R-:W-:Y:S01]  /*d400*/  UIADD3 UR4, UPT, UPT, UR7, -UR5, URZ ;  /* 0x8000000507047290 */ /* 0x000fe2000fffe0ff */
[----:B------:R-:W2:Y:S03]  /*d410*/  LDCU.64 UR12, c[0x0][0x620] ;  /* 0x0000c400ff0c77ac */ /* 0x000ea60008000a00 */
[----:B------:R-:W-:-:S02]  /*d420*/  USHF.R.U32.HI UR4, URZ, UR6, UR4 ;  /* 0x00000006ff047299 */ /* 0x000fc40008011604 */
[----:B------:R-:W-:-:S03]  /*d430*/  ULOP3.LUT UR6, UR9, 0xff, URZ, 0xc0, !UPT ;  /* 0x000000ff09067892 */ /* 0x000fc6000f8ec0ff */
[----:B------:R-:W4:Y:S01]  /*d440*/  S2UR UR9, SR_CgaCtaId ;  /* 0x00000000000979c3 */ /* 0x000f220000008800 */
[----:B------:R-:W-:Y:S01]  /*d450*/  UIADD3 UR4, UPT, UPT, UR5, UR4, URZ ;  /* 0x0000000405047290 */ /* 0x000fe2000fffe0ff */
[----:B------:R-:W5:Y:S03]  /*d460*/  LDCU UR5, c[0x0][0x628] ;  /* 0x0000c500ff0577ac */ /* 0x000f660008000800 */
[----:B------:R-:W-:-:S03]  /*d470*/  USHF.R.U32.HI UR18, URZ, UR6, UR4 ;  /* 0x00000006ff127299 */ /* 0x000fc60008011604 */
[----:B------:R-:W-:Y:S01]  /*d480*/  UMOV UR6, 0x400 ;  /* 0x0000040000067882 */ /* 0x000fe20000000000 */
[----:B------:R-:W-:-:S04]  /*d490*/  UIADD3 UR4, UPT, UPT, -UR18, URZ, URZ ;  /* 0x000000ff12047290 */ /* 0x000fc8000fffe1ff */
[----:B-1----:R-:W-:Y:S01]  /*d4a0*/  UIMAD UR4, UR8, UR4, UR7 ;  /* 0x00000004080472a4 */ /* 0x002fe2000f8e0207 */
[----:B------:R-:W1:Y:S03]  /*d4b0*/  LDCU UR8, c[0x0][0x60c] ;  /* 0x0000c180ff0877ac */ /* 0x000e660008000800 */
[----:B--2---:R-:W-:Y:S02]  /*d4c0*/  UIMAD UR7, UR10, UR12, UR4 ;  /* 0x0000000c0a0772a4 */ /* 0x004fe4000f8e0204 */
[----:B----4-:R-:W-:Y:S01]  /*d4d0*/  ULEA UR6, UR9, UR6, 0x18 ;  /* 0x0000000609067291 */ /* 0x010fe2000f8ec0ff */
[----:B------:R-:W-:Y:S01]  /*d4e0*/  BAR.SYNC.DEFER_BLOCKING 0x2, 0x1a0 ;  /* 0x0086800000007b1d */ /* 0x000fe20000010000 */
[----:B-----5:R-:W-:-:S04]  /*d4f0*/  UIMAD.WIDE.U32 UR4, UR7, UR5, URZ ;  /* 0x00000005070472a5 */ /* 0x020fc8000f8e00ff */
[----:B------:R-:W-:-:S04]  /*d500*/  UIADD3 UR4, UPT, UPT, UR7, -UR5, URZ ;  /* 0x8000000507047290 */ /* 0x000fc8000fffe0ff */
[----:B---3--:R-:W-:Y:S01]  /*d510*/  USHF.R.U32.HI UR4, URZ, UR16, UR4 ;  /* 0x00000010ff047299 */ /* 0x008fe20008011604 */
[----:B------:R-:W2:Y:S01]  /*d520*/  LDCU.U8 UR16, c[0x0][0x62d] ;  /* 0x0000c5a0ff1077ac */ /* 0x000ea20008000000 */
[----:B-1----:R-:W-:Y:S02]  /*d530*/  UISETP.GE.AND UP0, UPT, UR11, UR8, UPT ;  /* 0x000000080b00728c */ /* 0x002fe4000bf06270 */
[----:B------:R-:W-:Y:S01]  /*d540*/  UIADD3 UR4, UPT, UPT, UR5, UR4, URZ ;  /* 0x0000000405047290 */ /* 0x000fe2000fffe0ff */
[----:B------:R1:W-:Y:S03]  /*d550*/  SYNCS.ARRIVE.TRANS64.ART0 RZ, [UR6+0xa0], R2 ;  /* 0x0000a002ffff79a7 */ /* 0x0003e60008500006 */
[----:B--2---:R-:W-:Y:S01]  /*d560*/  USHF.R.U32.HI UR16, URZ, UR16, UR4 ;  /* 0x00000010ff107299 */ /* 0x004fe20008011604 */
[----:B------:R1:W-:Y:S03]  /*d570*/  SYNCS.ARRIVE.TRANS64.ART0 RZ, [UR6+0xa8], R2 ;  /* 0x0000a802ffff79a7 */ /* 0x0003e60008500006 */
[----:B------:R-:W-:-:S04]  /*d580*/  UIADD3 UR4, UPT, UPT, -UR16, URZ, URZ ;  /* 0x000000ff10047290 */ /* 0x000fc8000fffe1ff */
[----:B------:R-:W-:Y:S01]  /*d590*/  UIMAD UR17, UR4, UR13, UR7 ;  /* 0x0000000d041172a4 */ /* 0x000fe2000f8e0207 */
[----:B------:R-:W-:Y:S11]  /*d5a0*/  BRA.U UP0, `(.L_x_55) ;  /* 0x0000001d001c7547 */ /* 0x000ff6000b800000 */
[----:B------:R-:W-:Y:S01]  /*d5b0*/  R2UR UR4, R0 ;  /* 0x00000000000472ca */ /* 0x000fe200000e0000 */
[----:B------:R-:W2:Y:S01]  /*d5c0*/  LDCU UR5, c[0x0][0x614] ;  /* 0x0000c280ff0577ac */ /* 0x000ea20008000800 */
[----:B------:R-:W-:Y:S01]  /*d5d0*/  VIADD R39, R39, UR6 ;  /* 0x0000000627277c36 */ /* 0x000fe20008000000 */
[----:B------:R-:W-:Y:S01]  /*d5e0*/  SHF.L.U32 R36, R36, 0x15, RZ ;  /* 0x0000001524247819 */ /* 0x000fe200000006ff */
[----:B------:R-:W3:Y:S02]  /*d5f0*/  LDCU UR11, c[0x0][0x38c] ;  /* 0x00007180ff0b77ac */ /* 0x000ee40008000800 */
[----:B------:R-:W-:Y:S01]  /*d600*/  VIADD R38, R39, 0xc00 ;  /* 0x00000c0027267836 */ /* 0x000fe20000000000 */
[----:B------:R-:W4:Y:S06]  /*d610*/  LDCU UR9, c[0x0][0x380] ;  /* 0x00007000ff0977ac */ /* 0x000f2c0008000800 */
[----:B------:R-:W-:Y:S01]  /*d620*/  ULOP3.LUT UR4, UR4, 0x3, URZ, 0xc0, !UPT ;  /* 0x0000000304047892 */ /* 0x000fe2000f8ec0ff */
[----:B------:R-:W-:Y:S01]  /*d630*/  UMOV UR20, 0x0 ;  /* 0x0000000000147882 */ /* 0x000fe20000000000 */
[----:B------:R-:W-:-:S02]  /*d640*/  UMOV UR21, 0x1 ;  /* 0x0000000100157882 */ /* 0x000fc40000000000 */
[----:B------:R-:W-:Y:S02]  /*d650*/  UIADD3 UR7, UPT, UPT, UR4, 0x3, URZ ;  /* 0x0000000304077890 */ /* 0x000fe4000fffe0ff */
[----:B------:R-:W-:Y:S02]  /*d660*/  UIADD3 UR8, UPT, UPT, UR4, 0x7, URZ ;  /* 0x0000000704087890 */ /* 0x000fe4000fffe0ff */
[----:B--2---:R-:W-:Y:S02]  /*d670*/  UIADD3 UR5, UPT, UPT, -UR18, UR5, URZ ;  /* 0x0000000512057290 */ /* 0x004fe4000fffe1ff */
[----:B------:R-:W-:Y:S01]  /*d680*/  IMAD.U32 R0, RZ, RZ, UR7 ;  /* 0x00000007ff007e24 */ /* 0x000fe2000f8e00ff */
[----:B---3--:R-:W-:Y:S01]  /*d690*/  UIADD3 UR13, UPT, UPT, UR11, -0x1, URZ ;  /* 0xffffffff0b0d7890 */ /* 0x008fe2000fffe0ff */
[----:B------:R-:W-:Y:S01]  /*d6a0*/  MOV R4, UR8 ;  /* 0x0000000800047c02 */ /* 0x000fe20008000f00 */
[----:B------:R-:W-:Y:S02]  /*d6b0*/  UISETP.GT.AND UP0, UPT, UR11, URZ, UPT ;  /* 0x000000ff0b00728c */ /* 0x000fe4000bf04270 */
[----:B----4-:R-:W-:Y:S01]  /*d6c0*/  UIADD3 UR4, UPT, UPT, UR11, -UR9, URZ ;  /* 0x800000090b047290 */ /* 0x010fe2000fffe0ff */
[----:B------:R2:W-:Y:S01]  /*d6d0*/  BAR.SYNC.DEFER_BLOCKING R0, 0x40 ;  /* 0x000100000000751d */ /* 0x0005e20000010000 */
[----:B------:R-:W-:-:S02]  /*d6e0*/  UIADD3 UR9, UPT, UPT, -UR11, URZ, URZ ;  /* 0x000000ff0b097290 */ /* 0x000fc4000fffe1ff */
[----:B------:R-:W-:Y:S02]  /*d6f0*/  ULEA UR4, UR5, UR4, 0x8 ;  /* 0x0000000405047291 */ /* 0x000fe4000f8e40ff */
[----:B------:R-:W-:Y:S02]  /*d700*/  USHF.R.S32.HI UR9, URZ, 0x1f, UR9 ;  /* 0x0000001fff097899 */ /* 0x000fe40008011409 */
[----:B------:R-:W-:Y:S02]  /*d710*/  UIADD3 UR12, UPT, UPT, -UR4, URZ, URZ ;  /* 0x000000ff040c7290 */ /* 0x000fe4000fffe1ff */
[----:B------:R-:W-:Y:S02]  /*d720*/  ULEA.HI UR11, UR9, -UR11, URZ, 0x7 ;  /* 0x8000000b090b7291 */ /* 0x000fe4000f8f38ff */
[----:B------:R-:W-:Y:S02]  /*d730*/  USHF.R.S32.HI UR5, URZ, 0x1f, UR13 ;  /* 0x0000001fff057899 */ /* 0x000fe4000801140d */
[----:B------:R-:W-:-:S02]  /*d740*/  USHF.R.S32.HI UR9, URZ, 0x1f, UR12 ;  /* 0x0000001fff097899 */ /* 0x000fc4000801140c */
[----:B------:R-:W-:Y:S02]  /*d750*/  UIADD3 UR10, UPT, UPT, UR4, -0x1, URZ ;  /* 0xffffffff040a7890 */ /* 0x000fe4000fffe0ff */
[----:B------:R-:W-:Y:S02]  /*d760*/  UISETP.GT.AND UP1, UPT, UR4, URZ, UPT ;  /* 0x000000ff0400728c */ /* 0x000fe4000bf24270 */
[----:B------:R-:W-:Y:S02]  /*d770*/  ULEA.HI UR5, UR5, UR13, URZ, 0x7 ;  /* 0x0000000d05057291 */ /* 0x000fe4000f8f38ff */
[----:B------:R-:W-:Y:S02]  /*d780*/  ULEA.HI UR4, UR9, -UR4, URZ, 0x7 ;  /* 0x8000000409047291 */ /* 0x000fe4000f8f38ff */
[----:B------:R-:W-:Y:S01]  /*d790*/  USHF.R.S32.HI UR13, URZ, 0x1f, UR10 ;  /* 0x0000001fff0d7899 */ /* 0x000fe2000801140a */
[----:B------:R3:W-:Y:S01]  /*d7a0*/  SYNCS.ARRIVE.TRANS64.ART0 RZ, [UR6+0x100], R2 ;  /* 0x00010002ffff79a7 */ /* 0x0007e20008500006 */
[----:B------:R-:W-:Y:S01]  /*d7b0*/  @UP0 UIMAD.WIDE UR14, UR5, 0x2000000, UR20 ;  /* 0x02000000050e08a5 */ /* 0x000fe2000f8e0214 */
[----:B--2---:R-:W-:Y:S01]  /*d7c0*/  LEA R0, R3, UR6, 0x2 ;  /* 0x0000000603007c11 */ /* 0x004fe2000f8e10ff */
[----:B------:R-:W-:-:S02]  /*d7d0*/  USHF.R.S32.HI UR4, URZ, 0x7, UR4 ;  /* 0x00000007ff047899 */ /* 0x000fc40008011404 */
[----:B------:R-:W-:Y:S02]  /*d7e0*/  USHF.R.S32.HI UR11, URZ, 0x7, UR11 ;  /* 0x00000007ff0b7899 */ /* 0x000fe4000801140b */
[----:B------:R-:W-:Y:S02]  /*d7f0*/  ULEA.HI UR5, UR13, UR10, URZ, 0x7 ;  /* 0x0000000a0d057291 */ /* 0x000fe4000f8f38ff */
[----:B------:R-:W-:Y:S02]  /*d800*/  UIADD3 UR9, UPT, UPT, -UR4, URZ, URZ ;  /* 0x000000ff04097290 */ /* 0x000fe4000fffe1ff */
[----:B------:R-:W-:Y:S02]  /*d810*/  ULEA.HI.SX32 UR5, UR5, 0x1, 0x19 ;  /* 0x0000000105057891 */ /* 0x000fe4000f8fcaff */
[----:B------:R-:W-:-:S05]  /*d820*/  UIADD3 UR4, UPT, UPT, -UR11, URZ, URZ ;  /* 0x000000ff0b047290 */ /* 0x000fca000fffe1ff */
[----:B------:R-:W-:Y:S02]  /*d830*/  @!UP1 UMOV UR5, UR9 ;  /* 0x0000000900059c82 */ /* 0x000fe40008000000 */
[----:B------:R-:W-:Y:S02]  /*d840*/  @UP0 UMOV UR4, UR15 ;  /* 0x0000000f00040c82 */ /* 0x000fe40008000000 */
[----:B------:R-:W-:-:S04]  /*d850*/  UISETP.LT.AND UP0, UPT, UR5, UR4, UPT ;  /* 0x000000040500728c */ /* 0x000fc8000bf01270 */
[----:B------:R-:W-:-:S04]  /*d860*/  USEL UR4, UR5, UR4, UP0 ;  /* 0x0000000405047287 */ /* 0x000fc80008000000 */
[----:B------:R-:W-:Y:S01]  /*d870*/  UISETP.GE.AND UP0, UPT, UR4, 0x2, UPT ;  /* 0x000000020400788c */ /* 0x000fe2000bf06270 */
[----:B------:R3:W-:Y:S08]  /*d880*/  BAR.SYNC.DEFER_BLOCKING R4, 0x40 ;  /* 0x000100040000751d */ /* 0x0007f00000010000 */
[----:B------:R-:W-:Y:S05]  /*d890*/  BRA.U !UP0, `(.L_x_56) ;  /* 0x0000000508f87547 */ /* 0x000fea000b800000 */
[----:B------:R-:W-:Y:S02]  /*d8a0*/  UIADD3 UR5, UPT, UPT, -UR4, URZ, URZ ;  /* 0x000000ff04057290 */ /* 0x000fe4000fffe1ff */
.L_x_59:
[----:B--2---:R-:W-:-:S05]  /*d8b0*/  IMAD.U32 R5, RZ, RZ, UR7 ;  /* 0x00000007ff057e24 */ /* 0x004fca000f8e00ff */
[----:B------:R2:W-:Y:S06]  /*d8c0*/  BAR.SYNC.DEFER_BLOCKING R5, 0x40 ;  /* 0x000100050000751d */ /* 0x0005ec0000010000 */
[----:B----4-:R-:W4:Y:S02]  /*d8d0*/  LDS R40, [R0+0x15c] ;  /* 0x00015c0000287984 */ /* 0x010f240000000800 */
[----:B----4-:R-:W-:-:S13]  /*d8e0*/  FSETP.GEU.AND P0, PT, R40, 1, PT ;  /* 0x3f8000002800780b */ /* 0x010fda0003f0e000 */
[----:B---3--:R-:W-:-:S04]  /*d8f0*/  VOTE.ANY R4, PT, !P0 ;  /* 0x0000000000047806 */ /* 0x008fc800040e0100 */
[----:B------:R-:W-:-:S13]  /*d900*/  ISETP.NE.AND P0, PT, R4, RZ, PT ;  /* 0x000000ff0400720c */ /* 0x000fda0003f05270 */
[----:B--2---:R-:W-:Y:S05]  /*d910*/  @!P0 BRA `(.L_x_57) ;  /* 0x0000000000d08947 */ /* 0x004fea0003800000 */
[----:B------:R-:W-:-:S13]  /*d920*/  R2UR UR4, R36 ;  /* 0x00000000240472ca */ /* 0x000fda00000e0000 */
[----:B------:R-:W2:Y:S02]  /*d930*/  LDTM.x16 R4, tmem[UR4+0x100] ;  /* 0x00010004000479ee */ /* 0x000ea40008240000 */
[-C--:B--2---:R-:W-:Y:S02]  /*d940*/  FMUL2 R4, R4.F32x2.HI_LO, R40.reuse.F32 ;  /* 0x000000280404724a */ /* 0x084fe40001000000 */
[-C--:B------:R-:W-:Y:S02]  /*d950*/  FMUL2 R6, R6.F32x2.HI_LO, R40.reuse.F32 ;  /* 0x000000280606724a */ /* 0x080fe40001000000 */
[-C--:B------:R-:W-:Y:S02]  /*d960*/  FMUL2 R8, R8.F32x2.HI_LO, R40.reuse.F32 ;  /* 0x000000280808724a */ /* 0x080fe40001000000 */
[-C--:B------:R-:W-:Y:S02]  /*d970*/  FMUL2 R10, R10.F32x2.HI_LO, R40.reuse.F32 ;  /* 0x000000280a0a724a */ /* 0x080fe40001000000 */
[----:B------:R-:W-:-:S02]  /*d980*/  FMUL2 R12, R12.F32x2.HI_LO, R40.F32 ;  /* 0x000000280c0c724a */ /* 0x000fc40001000000 */
[-C--:B------:R-:W-:Y:S02]  /*d990*/  FMUL2 R14, R14.F32x2.HI_LO, R40.reuse.F32 ;  /* 0x000000280e0e724a */ /* 0x080fe40001000000 */
[-C--:B------:R-:W-:Y:S02]  /*d9a0*/  FMUL2 R16, R16.F32x2.HI_LO, R40.reuse.F32 ;  /* 0x000000281010724a */ /* 0x080fe40001000000 */
[----:B------:R-:W-:-:S04]  /*d9b0*/  FMUL2 R18, R18.F32x2.HI_LO, R40.F32 ;  /* 0x000000281212724a */ /* 0x000fc80001000000 */
[----:B------:R-:W-:Y:S01]  /*d9c0*/  STTM.x16 tmem[UR4+0x100], R4 ;  /* 0x00010004000079ed */ /* 0x000fe20008240004 */
        /* <DEDUP_REMOVED lines=39> */
[----:B------:R2:W-:Y:S01]  /*dc40*/  STTM.x16 tmem[UR4+0x140], R4 ;  /* 0x00014004000079ed */ /* 0x0005e20008240004 */
[----:B------:R-:W3:Y:S02]  /*dc50*/  FENCE.VIEW.ASYNC.T ;  /* 0x00000000000073c6 */ /* 0x000ee40000000200 */
.L_x_57:
[----:B--2---:R-:W-:Y:S01]  /*dc60*/  IMAD.U32 R5, RZ, RZ, UR8 ;  /* 0x00000008ff057e24 */ /* 0x004fe2000f8e00ff */
[----:B---3--:R2:W-:Y:S01]  /*dc70*/  SYNCS.ARRIVE.TRANS64.ART0 RZ, [UR6+0xa0], R2 ;  /* 0x0000a002ffff79a7 */ /* 0x0085e20008500006 */
[----:B------:R-:W-:-:S04]  /*dc80*/  UIADD3 UR5, UPT, UPT, UR5, 0x1, URZ ;  /* 0x0000000105057890 */ /* 0x000fc8000fffe0ff */
[----:B------:R-:W-:Y:S01]  /*dc90*/  UISETP.NE.AND UP0, UPT, UR5, -0x1, UPT ;  /* 0xffffffff0500788c */ /* 0x000fe2000bf05270 */
[----:B------:R2:W-:Y:S01]  /*dca0*/  SYNCS.ARRIVE.TRANS64.ART0 RZ, [UR6+0x108], R2 ;  /* 0x00010802ffff79a7 */ /* 0x0005e20008500006 */
[----:B------:R2:W-:Y:S06]  /*dcb0*/  BAR.SYNC.DEFER_BLOCKING R5, 0x40 ;  /* 0x000100050000751d */ /* 0x0005ec0000010000 */
[----:B------:R-:W3:Y:S02]  /*dcc0*/  LDS R40, [R0+0x35c] ;  /* 0x00035c0000287984 */ /* 0x000ee40000000800 */
[----:B---3--:R-:W-:-:S13]  /*dcd0*/  FSETP.GEU.AND P0, PT, R40, 1, PT ;  /* 0x3f8000002800780b */ /* 0x008fda0003f0e000 */
[----:B------:R-:W-:-:S04]  /*dce0*/  VOTE.ANY R4, PT, !P0 ;  /* 0x0000000000047806 */ /* 0x000fc800040e0100 */
        /* <DEDUP_REMOVED lines=54> */
.L_x_58:
[----:B---3--:R4:W-:Y:S01]  /*e050*/  SYNCS.ARRIVE.TRANS64.ART0 RZ, [UR6+0xa8], R2 ;  /* 0x0000a802ffff79a7 */ /* 0x0089e20008500006 */
[----:B------:R4:W-:Y:S01]  /*e060*/  SYNCS.ARRIVE.TRANS64.ART0 RZ, [UR6+0x100], R2 ;  /* 0x00010002ffff79a7 */ /* 0x0009e20008500006 */
[----:B------:R-:W-:Y:S05]  /*e070*/  BRA.U UP0, `(.L_x_59) ;  /* 0xfffffff9000c7547 */ /* 0x000fea000b83ffff */
.L_x_56:
[----:B--23--:R-:W-:Y:S01]  /*e080*/  MOV R4, UR7 ;  /* 0x0000000700047c02 */ /* 0x00cfe20008000f00 */
[----:B------:R2:W-:Y:S01]  /*e090*/  SYNCS.ARRIVE.TRANS64.ART0 RZ, [UR6+0x108], R2 ;  /* 0x00010802ffff79a7 */ /* 0x0005e20008500006 */
[----:B------:R-:W-:-:S03]  /*e0a0*/  MOV R24, 0x80000000 ;  /* 0x8000000000187802 */ /* 0x000fc60000000f00 */
[----:B------:R2:W-:Y:S06]  /*e0b0*/  BAR.SYNC.DEFER_BLOCKING R4, 0x40 ;  /* 0x000100040000751d */ /* 0x0005ec0000010000 */
[----:B------:R2:W3:Y:S04]  /*e0c0*/  LDS R29, [R0+0x15c] ;  /* 0x00015c00001d7984 */ /* 0x0004e80000000800 */
[----:B------:R2:W5:Y:S01]  /*e0d0*/  LDS R28, [R0+0x55c] ;  /* 0x00055c00001c7984 */ /* 0x0005620000000800 */
[----:B------:R2:W-:Y:S01]  /*e0e0*/  SYNCS.ARRIVE.TRANS64.ART0 RZ, [UR6+0x100], R2 ;  /* 0x00010002ffff79a7 */ /* 0x0005e20008500006 */
[----:B------:R-:W1:Y:S02]  /*e0f0*/  SYNCS.PHASECHK.TRANS64.TRYWAIT P0, [UR6+0xd0], RZ ;  /* 0x0000d0ffff0075a7 */ /* 0x000e640008001106 */
[----:B-123-5:R-:W-:Y:S05]  /*e100*/  @!P0 BRA `(.L_x_60) ;  /* 0x0000002000288947 */ /* 0x02efea0003800000 */
.L_x_127:
[----:B------:R-:W1:Y:S01]  /*e110*/  SYNCS.PHASECHK.TRANS64.TRYWAIT P1, [UR6+0x120], R24 ;  /* 0x00012018ff0075a7 */ /* 0x000e620008021106 */
[----:B------:R-:W-:Y:S01]  /*e120*/  FSETP.NE.AND P4, PT, R29, RZ, PT ;  /* 0x000000ff1d00720b */ /* 0x000fe20003f85000 */
[----:B------:R-:W-:Y:S01]  /*e130*/  VIADD R30, R39, 0x5c00 ;  /* 0x00005c00271e7836 */ /* 0x000fe20000000000 */
[----:B------:R-:W-:Y:S02]  /*e140*/  SHF.R.U32.HI R7, RZ, 0x3, R38 ;  /* 0x00000003ff077819 */ /* 0x000fe40000011626 */
[----:B------:R-:W-:Y:S02]  /*e150*/  FSEL R25, R29, 1, P4 ;  /* 0x3f8000001d197808 */ /* 0x000fe40002000000 */
[----:B------:R-:W-:Y:S02]  /*e160*/  SHF.R.U32.HI R5, RZ, 0x3, R30 ;  /* 0x00000003ff057819 */ /* 0x000fe4000001161e */
[----:B------:R-:W-:Y:S02]  /*e170*/  R2UR UR4, R36 ;  /* 0x00000000240472ca */ /* 0x000fe400000e0000 */
[----:B------:R-:W2:Y:S01]  /*e180*/  MUFU.RCP R25, R25 ;  /* 0x0000001900197308 */ /* 0x000ea20000001000 */
[----:B------:R-:W-:-:S02]  /*e190*/  LOP3.LUT P0, RZ, R37, 0x4, RZ, 0xc0, !PT ;  /* 0x0000000425ff7812 */ /* 0x000fc4000780c0ff */
[----:B------:R-:W-:Y:S02]  /*e1a0*/  LOP3.LUT R38, R38, 0x10, R7, 0x78, !PT ;  /* 0x0000001026267812 */ /* 0x000fe400078e7807 */
[----:B------:R-:W-:Y:S01]  /*e1b0*/  LOP3.LUT R30, R30, 0x10, R5, 0x78, !PT ;  /* 0x000000101e1e7812 */ /* 0x000fe200078e7805 */
[----:B-12---:R-:W-:Y:S08]  /*e1c0*/  @!P1 BRA `(.L_x_61) ;  /* 0x00000020000c9947 */ /* 0x006ff00003800000 */
.L_x_129:
[----:B-1----:R-:W1:Y:S01]  /*e1d0*/  LDTM.x16 R4, tmem[UR4+0x100] ;  /* 0x00010004000479ee */ /* 0x002e620008240000 */
[----:B------:R-:W-:Y:S01]  /*e1e0*/  R2UR UR4, R36 ;  /* 0x00000000240472ca */ /* 0x000fe200000e0000 */
[----:B------:R-:W-:-:S05]  /*e1f0*/  IMAD.MOV.U32 R31, RZ, RZ, 0x10 ;  /* 0x00000010ff1f7424 */ /* 0x000fca00078e00ff */
[----:B------:R-:W-:-:S04]  /*e200*/  SEL R31, R31, 0xfffffff0, !P0 ;  /* 0xfffffff01f1f7807 */ /* 0x000fc80004000000 */
[----:B------:R-:W-:Y:S01]  /*e210*/  IADD3 R26, PT, PT, R31, R38, RZ ;  /* 0x000000261f1a7210 */ /* 0x000fe20007ffe0ff */
[-C--:B-1----:R-:W-:Y:S02]  /*e220*/  FMUL2 R10, R10.F32x2.HI_LO, R25.reuse.F32 ;  /* 0x000000190a0a724a */ /* 0x082fe40001000000 */
[-C--:B------:R-:W-:Y:S02]  /*e230*/  FMUL2 R8, R8.F32x2.HI_LO, R25.reuse.F32 ;  /* 0x000000190808724a */ /* 0x080fe40001000000 */
[-C--:B------:R-:W-:Y:S01]  /*e240*/  FMUL2 R6, R6.F32x2.HI_LO, R25.reuse.F32 ;  /* 0x000000190606724a */ /* 0x080fe20001000000 */
[----:B------:R-:W-:Y:S01]  /*e250*/  F2FP.BF16.F32.PACK_AB R11, R11, R10 ;  /* 0x0000000a0b0b723e */ /* 0x000fe200000010ff */
        /* <DEDUP_REMOVED lines=8> */
[----:B------:R-:W-:Y:S01]  /*e2e0*/  FMUL2 R12, R12.F32x2.HI_LO, R25.F32 ;  /* 0x000000190c0c724a */ /* 0x000fe20001000000 */
[----:B------:R-:W-:Y:S01]  /*e2f0*/  F2FP.BF16.F32.PACK_AB R22, R17, R16 ;  /* 0x000000101116723e */ /* 0x000fe200000010ff */
[----:B------:R1:W-:Y:S01]  /*e300*/  STS.128 [R38], R8 ;  /* 0x0000000826007388 */ /* 0x0003e20000000c00 */
[----:B------:R-:W-:-:S02]  /*e310*/  F2FP.BF16.F32.PACK_AB R21, R15, R14 ;  /* 0x0000000e0f15723e */ /* 0x000fc400000010ff */
[----:B------:R-:W-:-:S05]  /*e320*/  F2FP.BF16.F32.PACK_AB R20, R13, R12 ;  /* 0x0000000c0d14723e */ /* 0x000fca00000010ff */
[----:B------:R2:W-:Y:S01]  /*e330*/  STS.128 [R26], R20 ;  /* 0x000000141a007388 */ /* 0x0005e20000000c00 */
[----:B-1----:R-:W1:Y:S02]  /*e340*/  LDTM.x16 R4, tmem[UR4+0x110] ;  /* 0x00011004000479ee */ /* 0x002e640008240000 */
        /* <DEDUP_REMOVED lines=11> */
[----:B--2---:R-:W-:Y:S01]  /*e400*/  F2FP.BF16.F32.PACK_AB R23, R19, R18 ;  /* 0x000000121317723e */ /* 0x004fe200000010ff */
[----:B------:R-:W-:Y:S01]  /*e410*/  FMUL2 R12, R12.F32x2.HI_LO, R25.F32 ;  /* 0x000000190c0c724a */ /* 0x000fe20001000000 */
[----:B------:R-:W-:Y:S01]  /*e420*/  F2FP.BF16.F32.PACK_AB R22, R17, R16 ;  /* 0x000000101116723e */ /* 0x000fe200000010ff */
[----:B------:R1:W-:Y:S01]  /*e430*/  STS.128 [R38+0x1000], R8 ;  /* 0x0010000826007388 */ /* 0x0003e20000000c00 */
[----:B------:R-:W-:-:S02]  /*e440*/  F2FP.BF16.F32.PACK_AB R21, R15, R14 ;  /* 0x0000000e0f15723e */ /* 0x000fc400000010ff */
[----:B------:R-:W-:-:S05]  /*e450*/  F2FP.BF16.F32.PACK_AB R20, R13, R12 ;  /* 0x0000000c0d14723e */ /* 0x000fca00000010ff */
[----:B------:R2:W-:Y:S01]  /*e460*/  STS.128 [R26+0x1000], R20 ;  /* 0x001000141a007388 */ /* 0x0005e20000000c00 */
        /* <DEDUP_REMOVED lines=53> */
[----:B------:R2:W-:Y:S01]  /*e7c0*/  STS.128 [R38+0x4000], R8 ;  /* 0x0040000826007388 */ /* 0x0005e20000000c00 */
[----:B------:R-:W-:Y:S01]  /*e7d0*/  F2FP.BF16.F32.PACK_AB R6, R17, R16 ;  /* 0x000000101106723e */ /* 0x000fe200000010ff */
[----:B------:R-:W-:Y:S01]  /*e7e0*/  IMAD.U32 R12, RZ, RZ, UR8 ;  /* 0x00000008ff0c7e24 */ /* 0x000fe2000f8e00ff */
[----:B------:R-:W-:-:S05]  /*e7f0*/  F2FP.BF16.F32.PACK_AB R7, R19, R18 ;  /* 0x000000121307723e */ /* 0x000fca00000010ff */
[----:B------:R2:W-:Y:S01]  /*e800*/  STS.128 [R26+0x4000], R4 ;  /* 0x004000041a007388 */ /* 0x0005e20000000c00 */
[----:B------:R1:W-:Y:S06]  /*e810*/  MEMBAR.ALL.CTA ;  /* 0x0000000000007992 */ /* 0x0003ec0000008000 */
[----:B-1----:R-:W1:Y:S02]  /*e820*/  FENCE.VIEW.ASYNC.S ;  /* 0x00000000000073c6 */ /* 0x002e640000000000 */
[----:B-1----:R2:W-:Y:S01]  /*e830*/  SYNCS.ARRIVE.TRANS64.ART0 RZ, [UR6+0xa0], R2 ;  /* 0x0000a002ffff79a7 */ /* 0x0025e20008500006 */
[----:B------:R2:W-:Y:S01]  /*e840*/  SYNCS.ARRIVE.TRANS64.ART0 RZ, [UR6+0x110], R2 ;  /* 0x00011002ffff79a7 */ /* 0x0005e20008500006 */
[----:B------:R2:W-:Y:S06]  /*e850*/  BAR.SYNC.DEFER_BLOCKING R12, 0x40 ;  /* 0x0001000c0000751d */ /* 0x0005ec0000010000 */
[----:B------:R2:W1:Y:S04]  /*e860*/  LDS R33, [R0+0x35c] ;  /* 0x00035c0000217984 */ /* 0x0004680000000800 */
[----:B------:R2:W3:Y:S01]  /*e870*/  LDS R32, [R0+0x75c] ;  /* 0x00075c0000207984 */ /* 0x0004e20000000800 */
[----:B------:R2:W-:Y:S01]  /*e880*/  SYNCS.ARRIVE.TRANS64.ART0 RZ, [UR6+0x108], R2 ;  /* 0x00010802ffff79a7 */ /* 0x0005e20008500006 */
[----:B------:R-:W5:Y:S02]  /*e890*/  SYNCS.PHASECHK.TRANS64.TRYWAIT P0, [UR6+0xd8], RZ ;  /* 0x0000d8ffff0075a7 */ /* 0x000f640008001106 */
[----:B-123-5:R-:W-:Y:S05]  /*e8a0*/  @!P0 BRA `(.L_x_62) ;  /* 0x0000001800708947 */ /* 0x02efea0003800000 */
.L_x_130:
[----:B------:R-:W1:Y:S01]  /*e8b0*/  SYNCS.PHASECHK.TRANS64.TRYWAIT P0, [UR6+0x128], R24 ;  /* 0x00012818ff0075a7 */ /* 0x000e620008001106 */
[C---:B------:R-:W-:Y:S02]  /*e8c0*/  FSETP.NE.AND P5, PT, R33.reuse, RZ, PT ;  /* 0x000000ff2100720b */ /* 0x040fe40003fa5000 */
[C---:B------:R-:W-:Y:S02]  /*e8d0*/  R2UR UR9, R36.reuse ;  /* 0x00000000240972ca */ /* 0x040fe400000e0000 */
[----:B------:R-:W-:Y:S02]  /*e8e0*/  FSEL R0, R33, 1, P5 ;  /* 0x3f80000021007808 */ /* 0x000fe40002800000 */
[C---:B------:R-:W-:Y:S02]  /*e8f0*/  R2UR UR8, R36.reuse ;  /* 0x00000000240872ca */ /* 0x040fe400000e0000 */
[C---:B------:R-:W-:Y:S02]  /*e900*/  R2UR UR7, R36.reuse ;  /* 0x00000000240772ca */ /* 0x040fe400000e0000 */
[----:B------:R-:W2:Y:S01]  /*e910*/  MUFU.RCP R0, R0 ;  /* 0x0000000000007308 */ /* 0x000ea20000001000 */
[----:B------:R-:W-:-:S02]  /*e920*/  R2UR UR5, R36 ;  /* 0x00000000240572ca */ /* 0x000fc400000e0000 */
[----:B------:R-:W-:Y:S01]  /*e930*/  R2UR UR4, R36 ;  /* 0x00000000240472ca */ /* 0x000fe200000e0000 */
[----:B-12---:R-:W-:-:S14]  /*e940*/  @!P0 BRA `(.L_x_63) ;  /* 0x00000018005c8947 */ /* 0x006fdc0003800000 */
.L_x_132:
[----:B-1----:R-:W1:Y:S01]  /*e950*/  LDTM.x16 R4, tmem[UR9+0x150] ;  /* 0x00015009000479ee */ /* 0x002e620008240000 */
[----:B------:R-:W-:Y:S01]  /*e960*/  IMAD.IADD R31, R31, 0x1, R30 ;  /* 0x000000011f1f7824 */ /* 0x000fe200078e021e */
[----:B------:R-:W2:Y:S01]  /*e970*/  LDCU.64 UR12, c[0x0][0x3d0] ;  /* 0x00007a00ff0c77ac */ /* 0x000ea20008000a00 */
[----:B------:R-:W3:Y:S01]  /*e980*/  @P4 MUFU.LG2 R29, R29 ;  /* 0x0000001d001d4308 */ /* 0x000ee20000000c00 */
[----:B------:R-:W5:Y:S01]  /*e990*/  LDCU UR14, c[0x0][0x380] ;  /* 0x00007000ff0e77ac */ /* 0x000f620008000800 */
[----:B------:R-:W-:-:S06]  /*e9a0*/  USHF.R.S32.HI UR10, URZ, 0x1f, UR16 ;  /* 0x0000001fff0a7899 */ /* 0x000fcc0008011410 */
[----:B------:R-:W4:Y:S01]  /*e9b0*/  @P5 MUFU.LG2 R33, R33 ;  /* 0x0000002100215308 */ /* 0x000f220000000c00 */
[----:B------:R-:W-:Y:S01]  /*e9c0*/  ULOP3.LUT UR11, URZ, UR18, URZ, 0x33, !UPT ;  /* 0x00000012ff0b7292 */ /* 0x000fe2000f8e33ff */
[-C--:B-1----:R-:W-:Y:S02]  /*e9d0*/  FMUL2 R10, R10.F32x2.HI_LO, R0.reuse.F32 ;  /* 0x000000000a0a724a */ /* 0x082fe40001000000 */
[-C--:B------:R-:W-:Y:S02]  /*e9e0*/  FMUL2 R8, R8.F32x2.HI_LO, R0.reuse.F32 ;  /* 0x000000000808724a */ /* 0x080fe40001000000 */
[----:B------:R-:W-:Y:S01]  /*e9f0*/  FMUL2 R6, R6.F32x2.HI_LO, R0.F32 ;  /* 0x000000000606724a */ /* 0x000fe20001000000 */
[----:B------:R-:W-:Y:S01]  /*ea00*/  F2FP.BF16.F32.PACK_AB R11, R11, R10 ;  /* 0x0000000a0b0b723e */ /* 0x000fe200000010ff */
        /* <DEDUP_REMOVED lines=10> */
[----:B------:R1:W-:Y:S01]  /*eab0*/  STS.128 [R30], R8 ;  /* 0x000000081e007388 */ /* 0x0003e20000000c00 */
[----:B------:R-:W-:-:S02]  /*eac0*/  F2FP.BF16.F32.PACK_AB R25, R15, R14 ;  /* 0x0000000e0f19723e */ /* 0x000fc400000010ff */
[----:B------:R-:W-:-:S05]  /*ead0*/  F2FP.BF16.F32.PACK_AB R24, R13, R12 ;  /* 0x0000000c0d18723e */ /* 0x000fca00000010ff */
[----:B------:R2:W-:Y:S01]  /*eae0*/  STS.128 [R31], R24 ;  /* 0x000000181f007388 */ /* 0x0005e20000000c00 */
[----:B-1----:R-:W1:Y:S01]  /*eaf0*/  LDTM.x16 R4, tmem[UR8+0x160] ;  /* 0x00016008000479ee */ /* 0x002e620008240000 */
[----:B------:R-:W1:Y:S02]  /*eb00*/  LDCU.64 UR8, c[0x0][0x3c8] ;  /* 0x00007900ff0877ac */ /* 0x000e640008000a00 */
        /* <DEDUP_REMOVED lines=11> */
[----:B--2---:R-:W-:Y:S01]  /*ebc0*/  F2FP.BF16.F32.PACK_AB R27, R19, R18 ;  /* 0x00000012131b723e */ /* 0x004fe200000010ff */
[----:B------:R-:W-:Y:S01]  /*ebd0*/  FMUL2 R12, R12.F32x2.HI_LO, R0.F32 ;  /* 0x000000000c0c724a */ /* 0x000fe20001000000 */
[----:B------:R-:W-:Y:S01]  /*ebe0*/  F2FP.BF16.F32.PACK_AB R26, R17, R16 ;  /* 0x00000010111a723e */ /* 0x000fe200000010ff */
[----:B------:R1:W-:Y:S01]  /*ebf0*/  STS.128 [R30+0x1000], R20 ;  /* 0x001000141e007388 */ /* 0x0003e20000000c00 */
[----:B------:R-:W-:-:S02]  /*ec00*/  F2FP.BF16.F32.PACK_AB R25, R15, R14 ;  /* 0x0000000e0f19723e */ /* 0x000fc400000010ff */
[----:B------:R-:W-:Y:S02]  /*ec10*/  F2FP.BF16.F32.PACK_AB R24, R13, R12 ;  /* 0x0000000c0d18723e */ /* 0x000fe400000010ff */
[----:B------:R-:W2:Y:S03]  /*ec20*/  LDTM.x16 R4, tmem[UR7+0x170] ;  /* 0x00017007000479ee */ /* 0x000ea60008240000 */
[----:B------:R3:W-:Y:S01]  /*ec30*/  STS.128 [R31+0x1000], R24 ;  /* 0x001000181f007388 */ /* 0x0007e20000000c00 */
[-C--:B--2---:R-:W-:Y:S02]  /*ec40*/  FMUL2 R10, R10.F32x2.HI_LO, R0.reuse.F32 ;  /* 0x000000000a0a724a */ /* 0x084fe40001000000 */
[-C--:B------:R-:W-:Y:S02]  /*ec50*/  FMUL2 R8, R8.F32x2.HI_LO, R0.reuse.F32 ;  /* 0x000000000808724a */ /* 0x080fe40001000000 */
[----:B------:R-:W-:Y:S01]  /*ec60*/  FMUL2 R6, R6.F32x2.HI_LO, R0.F32 ;  /* 0x000000000606724a */ /* 0x000fe20001000000 */
[----:B-1----:R-:W-:Y:S01]  /*ec70*/  F2FP.BF16.F32.PACK_AB R23, R11, R10 ;  /* 0x0000000a0b17723e */ /* 0x002fe200000010ff */
[----:B------:R-:W-:Y:S01]  /*ec80*/  FMUL2 R4, R4.F32x2.HI_LO, R0.F32 ;  /* 0x000000000404724a */ /* 0x000fe20001000000 */
[----:B------:R-:W-:Y:S01]  /*ec90*/  F2FP.BF16.F32.PACK_AB R22, R9, R8 ;  /* 0x000000080916723e */ /* 0x000fe200000010ff */
[----:B------:R-:W-:Y:S01]  /*eca0*/  FMUL2 R18, R18.F32x2.HI_LO, R0.F32 ;  /* 0x000000001212724a */ /* 0x000fe20001000000 */
[----:B------:R-:W-:Y:S01]  /*ecb0*/  F2FP.BF16.F32.PACK_AB R21, R7, R6 ;  /* 0x000000060715723e */ /* 0x000fe200000010ff */
[----:B------:R-:W-:Y:S01]  /*ecc0*/  FMUL2 R16, R16.F32x2.HI_LO, R0.F32 ;  /* 0x000000001010724a */ /* 0x000fe20001000000 */
[----:B------:R-:W-:Y:S01]  /*ecd0*/  F2FP.BF16.F32.PACK_AB R20, R5, R4 ;  /* 0x000000040514723e */ /* 0x000fe200000010ff */
[----:B------:R-:W-:Y:S01]  /*ece0*/  FMUL2 R14, R14.F32x2.HI_LO, R0.F32 ;  /* 0x000000000e0e724a */ /* 0x000fe20001000000 */
[----:B---3--:R-:W-:Y:S01]  /*ecf0*/  F2FP.BF16.F32.PACK_AB R27, R19, R18 ;  /* 0x00000012131b723e */ /* 0x008fe200000010ff */
        /* <DEDUP_REMOVED lines=24> */
[----:B------:R-:W2:Y:S01]  /*ee80*/  LDTM.x16 R4, tmem[UR4+0x190] ;  /* 0x00019004000479ee */ /* 0x000ea20008240000 */
[----:B------:R-:W-:Y:S02]  /*ee90*/  USHF.R.S32.HI UR4, URZ, 0x1f, UR17 ;  /* 0x0000001fff047899 */ /* 0x000fe40008011411 */
[----:B------:R-:W-:Y:S02]  /*eea0*/  STS.128 [R31+0x3000], R24 ;  /* 0x003000181f007388 */ /* 0x000fe40000000c00 */
[----:B------:R-:W-:Y:S02]  /*eeb0*/  UIMAD UR7, UR4, UR8, URZ ;  /* 0x00000008040772a4 */ /* 0x000fe4000f8e02ff */
[----:B------:R-:W-:Y:S02]  /*eec0*/  UIMAD.WIDE.U32 UR4, UR17, UR8, URZ ;  /* 0x00000008110472a5 */ /* 0x000fe4000f8e00ff */
[----:B------:R-:W-:-:S02]  /*eed0*/  UIMAD UR7, UR17, UR9, UR7 ;  /* 0x00000009110772a4 */ /* 0x000fc4000f8e0207 */
[----:B------:R-:W-:Y:S02]  /*eee0*/  UIMAD UR8, UR10, UR12, URZ ;  /* 0x0000000c0a0872a4 */ /* 0x000fe4000f8e02ff */
[----:B------:R-:W-:Y:S02]  /*eef0*/  UIADD3 UR5, UPT, UPT, UR5, UR7, URZ ;  /* 0x0000000705057290 */ /* 0x000fe4000fffe0ff */
[----:B------:R-:W-:Y:S02]  /*ef00*/  UIMAD UR8, UR16, UR13, UR8 ;  /* 0x0000000d100872a4 */ /* 0x000fe4000f8e0208 */
[----:B------:R-:W-:Y:S01]  /*ef10*/  UIMAD.WIDE.U32 UR4, UR16, UR12, UR4 ;  /* 0x0000000c100472a5 */ /* 0x000fe2000f8e0004 */
[----:B------:R-:W3:Y:S03]  /*ef20*/  LDCU.64 UR12, c[0x0][0x358] ;  /* 0x00006b00ff0c77ac */ /* 0x000ee60008000a00 */
[----:B------:R-:W-:Y:S01]  /*ef30*/  UIADD3 UR5, UPT, UPT, UR5, UR8, URZ ;  /* 0x0000000805057290 */ /* 0x000fe2000fffe0ff */
[----:B--2---:R-:W-:-:S02]  /*ef40*/  FMUL2 R10, R10.F32x2.HI_LO, R0.F32 ;  /* 0x000000000a0a724a */ /* 0x004fc40001000000 */
[-C--:B------:R-:W-:Y:S01]  /*ef50*/  FMUL2 R8, R8.F32x2.HI_LO, R0.reuse.F32 ;  /* 0x000000000808724a */ /* 0x080fe20001000000 */
[----:B-1----:R-:W1:Y:S01]  /*ef60*/  @P4 LDC R21, c[0x0][0x600] ;  /* 0x00018000ff154b82 */ /* 0x002e620000000800 */
        /* <DEDUP_REMOVED lines=12> */
[----:B------:R-:W2:Y:S01]  /*f030*/  LDC R0, c[0x0][0x614] ;  /* 0x00018500ff007b82 */ /* 0x000ea20000000800 */
[----:B------:R1:W-:Y:S01]  /*f040*/  STS.128 [R30+0x4000], R8 ;  /* 0x004000081e007388 */ /* 0x0003e20000000c00 */
[----:B------:R-:W-:-:S02]  /*f050*/  F2FP.BF16.F32.PACK_AB R6, R17, R16 ;  /* 0x000000101106723e */ /* 0x000fc400000010ff */
[----:B------:R-:W-:-:S05]  /*f060*/  F2FP.BF16.F32.PACK_AB R7, R19, R18 ;  /* 0x000000121307723e */ /* 0x000fca00000010ff */
[----:B------:R2:W-:Y:S01]  /*f070*/  STS.128 [R31+0x4000], R4 ;  /* 0x004000041f007388 */ /* 0x0005e20000000c00 */
[----:B-1----:R-:W-:Y:S01]  /*f080*/  @P4 FFMA R21, R28, R21, R29 ;  /* 0x000000151c154223 */ /* 0x002fe2000000001d */
[----:B------:R1:W-:Y:S06]  /*f090*/  MEMBAR.ALL.CTA ;  /* 0x0000000000007992 */ /* 0x0003ec0000008000 */
[----:B-1----:R-:W1:Y:S01]  /*f0a0*/  FENCE.VIEW.ASYNC.S ;  /* 0x00000000000073c6 */ /* 0x002e620000000000 */
[----:B--2---:R-:W-:Y:S01]  /*f0b0*/  VIADD R0, R0, UR11 ;  /* 0x0000000b00007c36 */ /* 0x004fe20008000000 */
[----:B------:R-:W2:Y:S04]  /*f0c0*/  LDCU.64 UR10, c[0x0][0x3b0] ;  /* 0x00007600ff0a77ac */ /* 0x000ea80008000a00 */
[----:B------:R-:W-:Y:S01]  /*f0d0*/  SHF.L.U32 R0, R0, 0x8, RZ ;  /* 0x0000000800007819 */ /* 0x000fe200000006ff */
[----:B------:R-:W4:Y:S03]  /*f0e0*/  @P5 LDC R9, c[0x0][0x600] ;  /* 0x00018000ff095b82 */ /* 0x000f260000000800 */
[----:B-----5:R-:W-:-:S04]  /*f0f0*/  IADD3 R8, PT, PT, -R0, UR14, RZ ;  /* 0x0000000e00087c10 */ /* 0x020fc8000fffe1ff */
[CC--:B------:R-:W-:Y:S01]  /*f100*/  ISETP.GT.AND P3, PT, R8.reuse, R3.reuse, PT ;  /* 0x000000030800720c */ /* 0x0c0fe20003f64270 */
[----:B------:R-:W-:Y:S01]  /*f110*/  VIADD R10, R8, 0xffffff80 ;  /* 0xffffff80080a7836 */ /* 0x000fe20000000000 */
[----:B------:R-:W-:Y:S01]  /*f120*/  SHF.R.S32.HI R8, RZ, 0x1f, R0 ;  /* 0x0000001fff087819 */ /* 0x000fe20000011400 */
[----:B-1----:R5:W-:Y:S01]  /*f130*/  SYNCS.ARRIVE.TRANS64.ART0 RZ, [UR6+0xa8], R2 ;  /* 0x0000a802ffff79a7 */ /* 0x002be20008500006 */
[----:B------:R-:W-:Y:S02]  /*f140*/  IADD3 R0, P1, P0, R0, UR4, R3 ;  /* 0x0000000400007c10 */ /* 0x000fe4000f83e003 */
[----:B------:R-:W-:Y:S01]  /*f150*/  ISETP.GT.AND P2, PT, R10, R3, PT ;  /* 0x000000030a00720c */ /* 0x000fe20003f44270 */
[----:B------:R-:W-:Y:S01]  /*f160*/  IMAD.MOV.U32 R3, RZ, RZ, -0x800000 ;  /* 0xff800000ff037424 */ /* 0x000fe200078e00ff */
[----:B------:R-:W-:Y:S01]  /*f170*/  IADD3.X R11, PT, PT, R8, UR5, RZ, P1, P0 ;  /* 0x00000005080b7c10 */ /* 0x000fe20008fe04ff */
[----:B------:R-:W-:Y:S01]  /*f180*/  HFMA2 R8, -RZ, RZ, 0, 0 ;  /* 0x00000000ff087431 */ /* 0x000fe200000001ff */
[C---:B--2---:R-:W-:Y:S01]  /*f190*/  LEA R12, P0, R0.reuse, UR10, 0x2 ;  /* 0x0000000a000c7c11 */ /* 0x044fe2000f8010ff */
[----:B------:R5:W-:Y:S01]  /*f1a0*/  SYNCS.ARRIVE.TRANS64.ART0 RZ, [UR6+0x118], R2 ;  /* 0x00011802ffff79a7 */ /* 0x000be20008500006 */
[----:B------:R-:W-:Y:S01]  /*f1b0*/  MOV R10, 0xff800000 ;  /* 0xff800000000a7802 */ /* 0x000fe20000000f00 */
[----:B------:R-:W-:Y:S01]  /*f1c0*/  @P4 FMUL R10, R21, 0.69314718246459960938 ;  /* 0x3f317218150a4820 */ /* 0x000fe20000400000 */
[----:B------:R-:W-:Y:S01]  /*f1d0*/  LEA.HI.X R13, R0, UR11, R11, 0x2, P0 ;  /* 0x0000000b000d7c11 */ /* 0x000fe200080f140b */
[----:B----4-:R-:W-:-:S04]  /*f1e0*/  @P5 FFMA R9, R32, R9, R33 ;  /* 0x0000000920095223 */ /* 0x010fc80000000021 */
[----:B---3--:R5:W-:Y:S01]  /*f1f0*/  @P3 STG.E desc[UR12][R12.64], R10 ;  /* 0x0000000a0c003986 */ /* 0x008be2000c10190c */
[----:B------:R-:W-:-:S05]  /*f200*/  @P5 FMUL R3, R9, 0.69314718246459960938 ;  /* 0x3f31721809035820 */ /* 0x000fca0000400000 */
[----:B------:R5:W-:Y:S02]  /*f210*/  @P2 STG.E desc[UR12][R12.64+0x200], R3 ;  /* 0x000200030c002986 */ /* 0x000be4000c10190c */
.L_x_55:
[----:B------:R-:W-:-:S04]  /*f220*/  SHF.L.U32 R8, R8, 0x1f, RZ ;  /* 0x0000001f08087819 */ /* 0x000fc800000006ff */
[----:B------:R-:W2:Y:S02]  /*f230*/  SYNCS.PHASECHK.TRANS64.TRYWAIT P0, [UR6+0x128], R8 ;  /* 0x00012808ff0075a7 */ /* 0x000ea40008001106 */
[----:B--2---:R-:W-:Y:S05]  /*f240*/  @!P0 BRA `(.L_x_64) ;  /* 0x0000001000388947 */ /* 0x004fea0003800000 */
.L_x_134:
[----:B------:R-:W-:Y:S06]  /*f250*/  BAR.ARV 0x2, 0x1a0 ;  /* 0x0086800000007b1d */ /* 0x000fec0000002000 */
[----:B------:R-:W-:Y:S05]  /*f260*/  EXIT ;  /* 0x000000000000794d */ /* 0x000fea0003800000 */
.L_x_3:
[----:B------:R-:W-:-:S07]  /*f270*/  MOV R4, UR4 ;  /* 0x0000000400047c02 */ /* 0x000fce0008000f00 */
.L_x_65:
[----:B-1----:R1:W2:Y:S02]  /*f280*/  SYNCS.PHASECHK.TRANS64.TRYWAIT P0, [R4+URZ+0x110], RZ ;  /* 0x000110ff040075a7 */ /* 0x0022a400080011ff */
[----:B--2---:R-:W-:Y:S05]  /*f290*/  @!P0 NANOSLEEP.SYNCS 0x989680 ;  /* 0x009896800000895d */ /* 0x004fea0003900000 */
[----:B------:R-:W2:Y:S02]  /*f2a0*/  @!P0 SYNCS.PHASECHK.TRANS64 P0, [R4+URZ+0x110], RZ ;  /* 0x000110ff040085a7 */ /* 0x000ea400080010ff */
[----:B--2---:R-:W-:Y:S05]  /*f2b0*/  @!P0 BRA `(.L_x_65) ;  /* 0xfffffffc00f08947 */ /* 0x004fea000383ffff */
[----:B------:R-:W-:Y:S05]  /*f2c0*/  BRA `(.L_x_66) ;  /* 0xffffff1400f87947 */ /* 0x000fea000383ffff */
.L_x_4:
[----:B-1----:R-:W-:-:S07]  /*f2d0*/  MOV R4, UR4 ;  /* 0x0000000400047c02 */ /* 0x002fce0008000f00 */
.L_x_67:
[----:B-1----:R1:W2:Y:S02]  /*f2e0*/  SYNCS.PHASECHK.TRANS64.TRYWAIT P0, [R4+URZ+0x118], RZ ;  /* 0x000118ff040075a7 */ /* 0x0022a400080011ff */
[----:B--2---:R-:W-:Y:S05]  /*f2f0*/  @!P0 NANOSLEEP.SYNCS 0x989680 ;  /* 0x009896800000895d */ /* 0x004fea0003900000 */
[----:B------:R-:W2:Y:S02]  /*f300*/  @!P0 SYNCS.PHASECHK.TRANS64 P0, [R4+URZ+0x118], RZ ;  /* 0x000118ff040085a7 */ /* 0x000ea400080010ff */
[----:B--2---:R-:W-:Y:S05]  /*f310*/  @!P0 BRA `(.L_x_67) ;  /* 0xfffffffc00f08947 */ /* 0x004fea000383ffff */
[----:B------:R-:W-:Y:S05]  /*f320*/  BRA `(.L_x_68) ;  /* 0xffffff1800587947 */ /* 0x000fea000383ffff */
.L_x_10:
[----:B------:R-:W-:-:S07]  /*f330*/  MOV R4, UR4 ;  /* 0x0000000400047c02 */ /* 0x000fce0008000f00 */
.L_x_69:
[----:B-1----:R1:W2:Y:S02]  /*f340*/  SYNCS.PHASECHK.TRANS64.TRYWAIT P0, [R4+URZ], RZ ;  /* 0x000000ff040075a7 */ /* 0x0022a400080011ff */
[----:B--2---:R-:W-:Y:S05]  /*f350*/  @!P0 NANOSLEEP.SYNCS 0x989680 ;  /* 0x009896800000895d */ /* 0x004fea0003900000 */
[----:B------:R-:W2:Y:S02]  /*f360*/  @!P0 SYNCS.PHASECHK.TRANS64 P0, [R4+URZ], RZ ;  /* 0x000000ff040085a7 */ /* 0x000ea400080010ff */
[----:B--2---:R-:W-:Y:S05]  /*f370*/  @!P0 BRA `(.L_x_69) ;  /* 0xfffffffc00f08947 */ /* 0x004fea000383ffff */
[----:B------:R-:W-:Y:S05]  /*f380*/  BRA `(.L_x_70) ;  /* 0xffffff20001c7947 */ /* 0x000fea000383ffff */
.L_x_11:
[----:B------:R-:W-:-:S07]  /*f390*/  MOV R4, UR4 ;  /* 0x0000000400047c02 */ /* 0x000fce0008000f00 */
.L_x_71:
[----:B-1----:R1:W2:Y:S02]  /*f3a0*/  SYNCS.PHASECHK.TRANS64.TRYWAIT P0, [R4+URZ+0x20], RZ ;  /* 0x000020ff040075a7 */ /* 0x0022a400080011ff */
[----:B--2---:R-:W-:Y:S05]  /*f3b0*/  @!P0 NANOSLEEP.SYNCS 0x989680 ;  /* 0x009896800000895d */ /* 0x004fea0003900000 */
[----:B------:R-:W2:Y:S02]  /*f3c0*/  @!P0 SYNCS.PHASECHK.TRANS64 P0, [R4+URZ+0x20], RZ ;  /* 0x000020ff040085a7 */ /* 0x000ea400080010ff */
[----:B--2---:R-:W-:Y:S05]  /*f3d0*/  @!P0 BRA `(.L_x_71) ;  /* 0xfffffffc00f08947 */ /* 0x004fea000383ffff */
[----:B------:R-:W-:Y:S05]  /*f3e0*/  BRA `(.L_x_72) ;  /* 0xffffff2000ac7947 */ /* 0x000fea000383ffff */
.L_x_12:
[----:B------:R-:W-:-:S07]  /*f3f0*/  MOV R4, UR4 ;  /* 0x0000000400047c02 */ /* 0x000fce0008000f00 */
.L_x_73:
[----:B-1----:R1:W2:Y:S02]  /*f400*/  SYNCS.PHASECHK.TRANS64.TRYWAIT P0, [R4+URZ+0x8], RZ ;  /* 0x000008ff040075a7 */ /* 0x0022a400080011ff */
[----:B--2---:R-:W-:Y:S05]  /*f410*/  @!P0 NANOSLEEP.SYNCS 0x989680 ;  /* 0x009896800000895d */ /* 0x004fea0003900000 */
[----:B------:R-:W2:Y:S02]  /*f420*/  @!P0 SYNCS.PHASECHK.TRANS64 P0, [R4+URZ+0x8], RZ ;  /* 0x000008ff040085a7 */ /* 0x000ea400080010ff */
[----:B--2---:R-:W-:Y:S05]  /*f430*/  @!P0 BRA `(.L_x_73) ;  /* 0xfffffffc00f08947 */ /* 0x004fea000383ffff */
[----:B------:R-:W-:Y:S05]  /*f440*/  BRA `(.L_x_74) ;  /* 0xffffff2400907947 */ /* 0x000fea000383ffff */
.L_x_14:
[----:B------:R-:W-:Y:S02]  /*f450*/  MOV R16, UR5 ;  /* 0x0000000500107c02 */ /* 0x000fe40008000f00 */
[----:B------:R-:W-:Y:S02]  /*f460*/  MOV R17, UR5 ;  /* 0x0000000500117c02 */ /* 0x000fe40008000f00 */
[----:B------:R-:W-:Y:S07]  /*f470*/  MOV R13, UR40 ;  /* 0x00000028000d7c02 */ /* 0x000fee0008000f00 */
.L_x_75:
[----:B-1----:R1:W2:Y:S02]  /*f480*/  SYNCS.PHASECHK.TRANS64.TRYWAIT P0, [R13+URZ], R17 ;  /* 0x000000110d0075a7 */ /* 0x0022a400080011ff */
[----:B--2---:R-:W-:Y:S05]  /*f490*/  @!P0 NANOSLEEP.SYNCS 0x989680 ;  /* 0x009896800000895d */ /* 0x004fea0003900000 */
[----:B------:R-:W2:Y:S02]  /*f4a0*/  @!P0 SYNCS.PHASECHK.TRANS64 P0, [R13+URZ], R17 ;  /* 0x000000110d0085a7 */ /* 0x000ea400080010ff */
[----:B--2---:R-:W-:Y:S05]  /*f4b0*/  @!P0 BRA `(.L_x_75) ;  /* 0xfffffffc00f08947 */ /* 0x004fea000383ffff */
[----:B------:R-:W-:Y:S05]  /*f4c0*/  BRA `(.L_x_76) ;  /* 0xffffff28005c7947 */ /* 0x000fea000383ffff */
.L_x_15:
[----:B------:R-:W-:Y:S02]  /*f4d0*/  MOV R16, UR7 ;  /* 0x0000000700107c02 */ /* 0x000fe40008000f00 */
[----:B------:R-:W-:Y:S02]  /*f4e0*/  MOV R17, UR7 ;  /* 0x0000000700117c02 */ /* 0x000fe40008000f00 */
[----:B------:R-:W-:Y:S07]  /*f4f0*/  MOV R13, UR4 ;  /* 0x00000004000d7c02 */ /* 0x000fee0008000f00 */
.L_x_77:
[----:B-1----:R1:W2:Y:S02]  /*f500*/  SYNCS.PHASECHK.TRANS64.TRYWAIT P0, [R13+URZ+0xa0], R17 ;  /* 0x0000a0110d0075a7 */ /* 0x0022a400080011ff */
[----:B--2---:R-:W-:Y:S05]  /*f510*/  @!P0 NANOSLEEP.SYNCS 0x989680 ;  /* 0x009896800000895d */ /* 0x004fea0003900000 */
[----:B------:R-:W2:Y:S02]  /*f520*/  @!P0 SYNCS.PHASECHK.TRANS64 P0, [R13+URZ+0xa0], R17 ;  /* 0x0000a0110d0085a7 */ /* 0x000ea400080010ff */
[----:B--2---:R-:W-:Y:S05]  /*f530*/  @!P0 BRA `(.L_x_77) ;  /* 0xfffffffc00f08947 */ /* 0x004fea000383ffff */
[----:B------:R-:W-:Y:S05]  /*f540*/  BRA `(.L_x_78) ;  /* 0xffffff28005c7947 */ /* 0x000fea000383ffff */
.L_x_16:
[----:B------:R-:W-:Y:S02]  /*f550*/  MOV R16, UR7 ;  /* 0x0000000700107c02 */ /* 0x000fe40008000f00 */
[----:B------:R-:W-:Y:S02]  /*f560*/  MOV R17, UR7 ;  /* 0x0000000700117c02 */ /* 0x000fe40008000f00 */
[----:B------:R-:W-:Y:S07]  /*f570*/  MOV R13, UR4 ;  /* 0x00000004000d7c02 */ /* 0x000fee0008000f00 */
.L_x_79:
[----:B-1----:R1:W2:Y:S02]  /*f580*/  SYNCS.PHASECHK.TRANS64.TRYWAIT P0, [R13+URZ+0xb0], R17 ;  /* 0x0000b0110d0075a7 */ /* 0x0022a400080011ff */
[----:B--2---:R-:W-:Y:S05]  /*f590*/  @!P0 NANOSLEEP.SYNCS 0x989680 ;  /* 0x009896800000895d */ /* 0x004fea0003900000 */
[----:B------:R-:W2:Y:S02]  /*f5a0*/  @!P0 SYNCS.PHASECHK.TRANS64 P0, [R13+URZ+0xb0], R17 ;  /* 0x0000b0110d0085a7 */ /* 0x000ea400080010ff */
[----:B--2---:R-:W-:Y:S05]  /*f5b0*/  @!P0 BRA `(.L_x_79) ;  /* 0xfffffffc00f08947 */ /* 0x004fea000383ffff */
[----:B------:R-:W-:Y:S05]  /*f5c0*/  BRA `(.L_x_80) ;  /* 0xffffff2c00087947 */ /* 0x000fea000383ffff */
.L_x_17:
[----:B------:R-:W-:Y:S02]  /*f5d0*/  MOV R16, UR5 ;  /* 0x0000000500107c02 */ /* 0x000fe40008000f00 */
[----:B------:R-:W-:Y:S02]  /*f5e0*/  MOV R17, UR5 ;  /* 0x0000000500117c02 */ /* 0x000fe40008000f00 */
[----:B------:R-:W-:Y:S07]  /*f5f0*/  MOV R13, UR38 ;  /* 0x00000026000d7c02 */ /* 0x000fee0008000f00 */
.L_x_81:
[----:B-1----:R1:W2:Y:S02]  /*f600*/  SYNCS.PHASECHK.TRANS64.TRYWAIT P0, [R13+URZ], R17 ;  /* 0x000000110d0075a7 */ /* 0x0022a400080011ff */
[----:B--2---:R-:W-:Y:S05]  /*f610*/  @!P0 NANOSLEEP.SYNCS 0x989680 ;  /* 0x009896800000895d */ /* 0x004fea0003900000 */
[----:B------:R-:W2:Y:S02]  /*f620*/  @!P0 SYNCS.PHASECHK.TRANS64 P0, [R13+URZ], R17 ;  /* 0x000000110d0085a7 */ /* 0x000ea400080010ff */
[----:B--2---:R-:W-:Y:S05]  /*f630*/  @!P0 BRA `(.L_x_81) ;  /* 0xfffffffc00f08947 */ /* 0x004fea000383ffff */
[----:B------:R-:W-:Y:S05]  /*f640*/  BRA `(.L_x_82) ;  /* 0xffffff2c005c7947 */ /* 0x000fea000383ffff */
.L_x_18:
[----:B------:R-:W-:Y:S02]  /*f650*/  MOV R16, UR7 ;  /* 0x0000000700107c02 */ /* 0x000fe40008000f00 */
[----:B------:R-:W-:Y:S02]  /*f660*/  MOV R17, UR7 ;  /* 0x0000000700117c02 */ /* 0x000fe40008000f00 */
[----:B------:R-:W-:Y:S07]  /*f670*/  MOV R13, UR4 ;  /* 0x00000004000d7c02 */ /* 0x000fee0008000f00 */
.L_x_83:
[----:B-1----:R1:W2:Y:S02]  /*f680*/  SYNCS.PHASECHK.TRANS64.TRYWAIT P0, [R13+URZ+0xa8], R17 ;  /* 0x0000a8110d0075a7 */ /* 0x0022a400080011ff */
[----:B--2---:R-:W-:Y:S05]  /*f690*/  @!P0 NANOSLEEP.SYNCS 0x989680 ;  /* 0x009896800000895d */ /* 0x004fea0003900000 */
[----:B------:R-:W2:Y:S02]  /*f6a0*/  @!P0 SYNCS.PHASECHK.TRANS64 P0, [R13+URZ+0xa8], R17 ;  /* 0x0000a8110d0085a7 */ /* 0x000ea400080010ff */
[----:B--2---:R-:W-:Y:S05]  /*f6b0*/  @!P0 BRA `(.L_x_83) ;  /* 0xfffffffc00f08947 */ /* 0x004fea000383ffff */
[----:B------:R-:W-:Y:S05]  /*f6c0*/  BRA `(.L_x_84) ;  /* 0xffffff2c00f47947 */ /* 0x000fea000383ffff */
.L_x_19:
[----:B------:R-:W-:Y:S02]  /*f6d0*/  MOV R16, UR7 ;  /* 0x0000000700107c02 */ /* 0x000fe40008000f00 */
[----:B------:R-:W-:Y:S02]  /*f6e0*/  MOV R17, UR7 ;  /* 0x0000000700117c02 */ /* 0x000fe40008000f00 */
[----:B------:R-:W-:Y:S07]  /*f6f0*/  MOV R13, UR4 ;  /* 0x00000004000d7c02 */ /* 0x000fee0008000f00 */
.L_x_85:
[----:B-1----:R1:W2:Y:S02]  /*f700*/  SYNCS.PHASECHK.TRANS64.TRYWAIT P0, [R13+URZ+0xb8], R17 ;  /* 0x0000b8110d0075a7 */ /* 0x0022a400080011ff */
[----:B--2---:R-:W-:Y:S05]  /*f710*/  @!P0 NANOSLEEP.SYNCS 0x989680 ;  /* 0x009896800000895d */ /* 0x004fea0003900000 */
[----:B------:R-:W2:Y:S02]  /*f720*/  @!P0 SYNCS.PHASECHK.TRANS64 P0, [R13+URZ+0xb8], R17 ;  /* 0x0000b8110d0085a7 */ /* 0x000ea400080010ff */
[----:B--2---:R-:W-:Y:S05]  /*f730*/  @!P0 BRA `(.L_x_85) ;  /* 0xfffffffc00f08947 */ /* 0x004fea000383ffff */
[----:B------:R-:W-:Y:S05]  /*f740*/  BRA `(.L_x_86) ;  /* 0xffffff3000847947 */ /* 0x000fea000383ffff */
.L_x_21:
[----:B------:R-:W-:Y:S01]  /*f750*/  MOV R5, UR24 ;  /* 0x0000001800057c02 */ /* 0x000fe20008000f00 */
[----:B----4-:R-:W-:-:S06]  /*f760*/  UMOV UR17, UR16 ;  /* 0x0000001000117c82 */ /* 0x010fcc0008000000 */
.L_x_87:
[----:B------:R-:W-:Y:S02]  /*f770*/  MOV R6, UR16 ;  /* 0x0000001000067c02 */ /* 0x000fe40008000f00 */
[----:B-1----:R-:W-:-:S04]  /*f780*/  MOV R7, UR17 ;  /* 0x0000001100077c02 */ /* 0x002fc80008000f00 */
[----:B------:R1:W2:Y:S03]  /*f790*/  SYNCS.PHASECHK.TRANS64.TRYWAIT P0, [R5+URZ+0x20], R7 ;  /* 0x00002007050075a7 */ /* 0x0002a600080011ff */
[----:B--2---:R-:W-:Y:S05]  /*f7a0*/  @!P0 NANOSLEEP.SYNCS 0x989680 ;  /* 0x009896800000895d */ /* 0x004fea0003900000 */
[----:B------:R-:W2:Y:S02]  /*f7b0*/  @!P0 SYNCS.PHASECHK.TRANS64 P0, [R5+URZ+0x20], R7 ;  /* 0x00002007050085a7 */ /* 0x000ea400080010ff */
[----:B--2---:R-:W-:Y:S05]  /*f7c0*/  @!P0 BRA `(.L_x_87) ;  /* 0xfffffffc00e88947 */ /* 0x004fea000383ffff */
[----:B------:R-:W-:Y:S05]  /*f7d0*/  BRA `(.L_x_88) ;  /* 0xffffff3400087947 */ /* 0x000fea000383ffff */
.L_x_22:
[----:B------:R-:W-:Y:S02]  /*f7e0*/  MOV R6, UR9 ;  /* 0x0000000900067c02 */ /* 0x000fe40008000f00 */
[----:B------:R-:W-:Y:S02]  /*f7f0*/  MOV R7, UR9 ;  /* 0x0000000900077c02 */ /* 0x000fe40008000f00 */
[----:B------:R-:W-:-:S07]  /*f800*/  MOV R4, UR4 ;  /* 0x0000000400047c02 */ /* 0x000fce0008000f00 */
.L_x_89:
[----:B-1----:R1:W2:Y:S02]  /*f810*/  SYNCS.PHASECHK.TRANS64.TRYWAIT P0, [R4+URZ+0xa0], R7 ;  /* 0x0000a007040075a7 */ /* 0x0022a400080011ff */
[----:B--2---:R-:W-:Y:S05]  /*f820*/  @!P0 NANOSLEEP.SYNCS 0x989680 ;  /* 0x009896800000895d */ /* 0x004fea0003900000 */
[----:B------:R-:W2:Y:S02]  /*f830*/  @!P0 SYNCS.PHASECHK.TRANS64 P0, [R4+URZ+0xa0], R7 ;  /* 0x0000a007040085a7 */ /* 0x000ea400080010ff */
[----:B--2---:R-:W-:Y:S05]  /*f840*/  @!P0 BRA `(.L_x_89) ;  /* 0xfffffffc00f08947 */ /* 0x004fea000383ffff */
[----:B------:R-:W-:Y:S05]  /*f850*/  BRA `(.L_x_90) ;  /* 0xffffff3400d07947 */ /* 0x000fea000383ffff */
.L_x_23:
[----:B------:R-:W-:Y:S02]  /*f860*/  MOV R6, UR9 ;  /* 0x0000000900067c02 */ /* 0x000fe40008000f00 */
[----:B------:R-:W-:Y:S02]  /*f870*/  MOV R7, UR9 ;  /* 0x0000000900077c02 */ /* 0x000fe40008000f00 */
[----:B------:R-:W-:-:S07]  /*f880*/  MOV R4, UR8 ;  /* 0x0000000800047c02 */ /* 0x000fce0008000f00 */
.L_x_91:
[----:B-1----:R1:W2:Y:S02]  /*f890*/  SYNCS.PHASECHK.TRANS64.TRYWAIT P0, [R4+URZ+0xb0], R7 ;  /* 0x0000b007040075a7 */ /* 0x0022a400080011ff */
[----:B--2---:R-:W-:Y:S05]  /*f8a0*/  @!P0 NANOSLEEP.SYNCS 0x989680 ;  /* 0x009896800000895d */ /* 0x004fea0003900000 */
[----:B------:R-:W2:Y:S02]  /*f8b0*/  @!P0 SYNCS.PHASECHK.TRANS64 P0, [R4+URZ+0xb0], R7 ;  /* 0x0000b007040085a7 */ /* 0x000ea400080010ff */
[----:B--2---:R-:W-:Y:S05]  /*f8c0*/  @!P0 BRA `(.L_x_91) ;  /* 0xfffffffc00f08947 */ /* 0x004fea000383ffff */
[----:B------:R-:W-:Y:S05]  /*f8d0*/  BRA `(.L_x_92) ;  /* 0xffffff3800187947 */ /* 0x000fea000383ffff */
.L_x_24:
[----:B------:R-:W-:Y:S02]  /*f8e0*/  MOV R6, UR9 ;  /* 0x0000000900067c02 */ /* 0x000fe40008000f00 */
[----:B------:R-:W-:Y:S02]  /*f8f0*/  MOV R7, UR9 ;  /* 0x0000000900077c02 */ /* 0x000fe40008000f00 */
[----:B------:R-:W-:-:S07]  /*f900*/  MOV R4, UR8 ;  /* 0x0000000800047c02 */ /* 0x000fce0008000f00 */
.L_x_93:
[----:B-1----:R1:W2:Y:S02]  /*f910*/  SYNCS.PHASECHK.TRANS64.TRYWAIT P0, [R4+URZ+0xa8], R7 ;  /* 0x0000a807040075a7 */ /* 0x0022a400080011ff */
[----:B--2---:R-:W-:Y:S05]  /*f920*/  @!P0 NANOSLEEP.SYNCS 0x989680 ;  /* 0x009896800000895d */ /* 0x004fea0003900000 */
[----:B------:R-:W2:Y:S02]  /*f930*/  @!P0 SYNCS.PHASECHK.TRANS64 P0, [R4+URZ+0xa8], R7 ;  /* 0x0000a807040085a7 */ /* 0x000ea400080010ff */
[----:B--2---:R-:W-:Y:S05]  /*f940*/  @!P0 BRA `(.L_x_93) ;  /* 0xfffffffc00f08947 */ /* 0x004fea000383ffff */
[----:B------:R-:W-:Y:S05]  /*f950*/  BRA `(.L_x_94) ;  /* 0xffffff3800a07947 */ /* 0x000fea000383ffff */
.L_x_25:
[----:B------:R-:W-:Y:S01]  /*f960*/  MOV R4, UR8 ;  /* 0x0000000800047c02 */ /* 0x000fe20008000f00 */
[----:B------:R-:W-:Y:S01]  /*f970*/  UMOV UR6, UR9 ;  /* 0x0000000900067c82 */ /* 0x000fe20008000000 */
[----:B------:R-:W-:-:S05]  /*f980*/  UMOV UR7, UR9 ;  /* 0x0000000900077c82 */ /* 0x000fca0008000000 */
.L_x_95:
[----:B------:R-:W-:Y:S02]  /*f990*/  MOV R6, UR6 ;  /* 0x0000000600067c02 */ /* 0x000fe40008000f00 */
[----:B-1----:R-:W-:-:S04]  /*f9a0*/  MOV R7, UR7 ;  /* 0x0000000700077c02 */ /* 0x002fc80008000f00 */
[----:B------:R1:W2:Y:S03]  /*f9b0*/  SYNCS.PHASECHK.TRANS64.TRYWAIT P0, [R4+URZ+0xb8], R7 ;  /* 0x0000b807040075a7 */ /* 0x0002a600080011ff */
[----:B--2---:R-:W-:Y:S05]  /*f9c0*/  @!P0 NANOSLEEP.SYNCS 0x989680 ;  /* 0x009896800000895d */ /* 0x004fea0003900000 */
[----:B------:R-:W2:Y:S02]  /*f9d0*/  @!P0 SYNCS.PHASECHK.TRANS64 P0, [R4+URZ+0xb8], R7 ;  /* 0x0000b807040085a7 */ /* 0x000ea400080010ff */
[----:B--2---:R-:W-:Y:S05]  /*f9e0*/  @!P0 BRA `(.L_x_95) ;  /* 0xfffffffc00e88947 */ /* 0x004fea000383ffff */
[----:B------:R-:W-:Y:S05]  /*f9f0*/  BRA `(.L_x_96) ;  /* 0xffffff3800d47947 */ /* 0x000fea000383ffff */
.L_x_32:
[----:B------:R-:W-:Y:S01]  /*fa00*/  R2UR UR4, R8 ;  /* 0x00000000080472ca */ /* 0x000fe200000e0000 */
[----:B------:R-:W-:Y:S02]  /*fa10*/  HFMA2 R6, -RZ, RZ, -0.0 , 0 ;  /* 0x80000000ff067431 */ /* 0x000fe400000001ff */
[----:B------:R-:W-:-:S10]  /*fa20*/  IMAD.MOV.U32 R7, RZ, RZ, -0x80000000 ;  /* 0x80000000ff077424 */ /* 0x000fd400078e00ff */
[----:B------:R-:W-:-:S07]  /*fa30*/  IMAD.U32 R4, RZ, RZ, UR4 ;  /* 0x00000004ff047e24 */ /* 0x000fce000f8e00ff */
.L_x_97:
[----:B-1----:R1:W2:Y:S02]  /*fa40*/  SYNCS.PHASECHK.TRANS64.TRYWAIT P0, [R4+URZ+0x58], R7 ;  /* 0x00005807040075a7 */ /* 0x0022a400080011ff */
[----:B--2---:R-:W-:Y:S05]  /*fa50*/  @!P0 NANOSLEEP.SYNCS 0x989680 ;  /* 0x009896800000895d */ /* 0x004fea0003900000 */
[----:B------:R-:W2:Y:S02]  /*fa60*/  @!P0 SYNCS.PHASECHK.TRANS64 P0, [R4+URZ+0x58], R7 ;  /* 0x00005807040085a7 */ /* 0x000ea400080010ff */
[----:B--2---:R-:W-:Y:S05]  /*fa70*/  @!P0 BRA `(.L_x_97) ;  /* 0xfffffffc00f08947 */ /* 0x004fea000383ffff */
[----:B------:R-:W-:Y:S05]  /*fa80*/  BRA `(.L_x_98) ;  /* 0xffffff4000a07947 */ /* 0x000fea000383ffff */
.L_x_33:
[----:B------:R-:W-:Y:S01]  /*fa90*/  R2UR UR4, R8 ;  /* 0x00000000080472ca */ /* 0x000fe200000e0000 */
[----:B------:R-:W-:Y:S01]  /*faa0*/  IMAD.MOV.U32 R7, RZ, RZ, -0x80000000 ;  /* 0x80000000ff077424 */ /* 0x000fe200078e00ff */
[----:B------:R-:W-:-:S11]  /*fab0*/  MOV R6, 0x80000000 ;  /* 0x8000000000067802 */ /* 0x000fd60000000f00 */
[----:B------:R-:W-:-:S07]  /*fac0*/  IMAD.U32 R4, RZ, RZ, UR4 ;  /* 0x00000004ff047e24 */ /* 0x000fce000f8e00ff */
.L_x_99:
[----:B-1----:R1:W2:Y:S02]  /*fad0*/  SYNCS.PHASECHK.TRANS64.TRYWAIT P0, [R4+URZ+0x10], R7 ;  /* 0x00001007040075a7 */ /* 0x0022a400080011ff */
[----:B--2---:R-:W-:Y:S05]  /*fae0*/  @!P0 NANOSLEEP.SYNCS 0x989680 ;  /* 0x009896800000895d */ /* 0x004fea0003900000 */
[----:B------:R-:W2:Y:S02]  /*faf0*/  @!P0 SYNCS.PHASECHK.TRANS64 P0, [R4+URZ+0x10], R7 ;  /* 0x00001007040085a7 */ /* 0x000ea400080010ff */
[----:B--2---:R-:W-:Y:S05]  /*fb00*/  @!P0 BRA `(.L_x_99) ;  /* 0xfffffffc00f08947 */ /* 0x004fea000383ffff */
[----:B------:R-:W-:Y:S05]  /*fb10*/  BRA `(.L_x_100) ;  /* 0xffffff4400e87947 */ /* 0x000fea000383ffff */
.L_x_34:
[----:B------:R-:W-:Y:S01]  /*fb20*/  R2UR UR4, R8 ;  /* 0x00000000080472ca */ /* 0x000fe200000e0000 */
[----:B------:R-:W-:Y:S02]  /*fb30*/  HFMA2 R12, -RZ, RZ, -0.0 , 0 ;  /* 0x80000000ff0c7431 */ /* 0x000fe400000001ff */
[----:B------:R-:W-:-:S10]  /*fb40*/  IMAD.MOV.U32 R13, RZ, RZ, -0x80000000 ;  /* 0x80000000ff0d7424 */ /* 0x000fd400078e00ff */
[----:B------:R-:W-:-:S07]  /*fb50*/  IMAD.U32 R4, RZ, RZ, UR4 ;  /* 0x00000004ff047e24 */ /* 0x000fce000f8e00ff */
.L_x_101:
[----:B-1----:R1:W2:Y:S02]  /*fb60*/  SYNCS.PHASECHK.TRANS64.TRYWAIT P0, [R4+URZ+0x18], R13 ;  /* 0x0000180d040075a7 */ /* 0x0022a400080011ff */
[----:B--2---:R-:W-:Y:S05]  /*fb70*/  @!P0 NANOSLEEP.SYNCS 0x989680 ;  /* 0x009896800000895d */ /* 0x004fea0003900000 */
[----:B------:R-:W2:Y:S02]  /*fb80*/  @!P0 SYNCS.PHASECHK.TRANS64 P0, [R4+URZ+0x18], R13 ;  /* 0x0000180d040085a7 */ /* 0x000ea400080010ff */
[----:B--2---:R-:W-:Y:S05]  /*fb90*/  @!P0 BRA `(.L_x_101) ;  /* 0xfffffffc00f08947 */ /* 0x004fea000383ffff */
[----:B------:R-:W-:Y:S05]  /*fba0*/  BRA `(.L_x_102) ;  /* 0xffffff4800b47947 */ /* 0x000fea000383ffff */
.L_x_35:
[----:B------:R-:W-:Y:S01]  /*fbb0*/  R2UR UR4, R8 ;  /* 0x00000000080472ca */ /* 0x000fe200000e0000 */
[----:B------:R-:W-:Y:S01]  /*fbc0*/  IMAD.MOV.U32 R7, RZ, RZ, -0x80000000 ;  /* 0x80000000ff077424 */ /* 0x000fe200078e00ff */
[----:B------:R-:W-:-:S11]  /*fbd0*/  MOV R6, 0x80000000 ;  /* 0x8000000000067802 */ /* 0x000fd60000000f00 */
[----:B------:R-:W-:-:S07]  /*fbe0*/  IMAD.U32 R4, RZ, RZ, UR4 ;  /* 0x00000004ff047e24 */ /* 0x000fce000f8e00ff */
.L_x_103:
[----:B-1----:R1:W2:Y:S02]  /*fbf0*/  SYNCS.PHASECHK.TRANS64.TRYWAIT P0, [R4+URZ+0x60], R7 ;  /* 0x00006007040075a7 */ /* 0x0022a400080011ff */
[----:B--2---:R-:W-:Y:S05]  /*fc00*/  @!P0 NANOSLEEP.SYNCS 0x989680 ;  /* 0x009896800000895d */ /* 0x004fea0003900000 */
[----:B------:R-:W2:Y:S02]  /*fc10*/  @!P0 SYNCS.PHASECHK.TRANS64 P0, [R4+URZ+0x60], R7 ;  /* 0x00006007040085a7 */ /* 0x000ea400080010ff */
[----:B--2---:R-:W-:Y:S05]  /*fc20*/  @!P0 BRA `(.L_x_103) ;  /* 0xfffffffc00f08947 */ /* 0x004fea000383ffff */
[----:B------:R-:W-:Y:S05]  /*fc30*/  BRA `(.L_x_104) ;  /* 0xffffff4c006c7947 */ /* 0x000fea000383ffff */
.L_x_36:
[----:B------:R-:W-:Y:S02]  /*fc40*/  MOV R5, UR49 ;  /* 0x0000003100057c02 */ /* 0x000fe40008000f00 */
[-C--:B------:R-:W-:Y:S02]  /*fc50*/  MOV R12, R11.reuse ;  /* 0x0000000b000c7202 */ /* 0x080fe40000000f00 */
[----:B------:R-:W-:-:S07]  /*fc60*/  MOV R13, R11 ;  /* 0x0000000b000d7202 */ /* 0x000fce0000000f00 */
.L_x_105:
[----:B-1----:R1:W2:Y:S02]  /*fc70*/  SYNCS.PHASECHK.TRANS64.TRYWAIT P0, [R5+URZ+0x58], R13 ;  /* 0x0000580d050075a7 */ /* 0x0022a400080011ff */
[----:B--2---:R-:W-:Y:S05]  /*fc80*/  @!P0 NANOSLEEP.SYNCS 0x989680 ;  /* 0x009896800000895d */ /* 0x004fea0003900000 */
[----:B------:R-:W2:Y:S02]  /*fc90*/  @!P0 SYNCS.PHASECHK.TRANS64 P0, [R5+URZ+0x58], R13 ;  /* 0x0000580d050085a7 */ /* 0x000ea400080010ff */
[----:B--2---:R-:W-:Y:S05]  /*fca0*/  @!P0 BRA `(.L_x_105) ;  /* 0xfffffffc00f08947 */ /* 0x004fea000383ffff */
[----:B------:R-:W-:Y:S05]  /*fcb0*/  BRA `(.L_x_106) ;  /* 0xffffff5000e07947 */ /* 0x000fea000383ffff */
.L_x_37:
[----:B------:R-:W-:Y:S02]  /*fcc0*/  MOV R11, UR5 ;  /* 0x00000005000b7c02 */ /* 0x000fe40008000f00 */
[----:B------:R-:W-:-:S07]  /*fcd0*/  MOV R13, R12 ;  /* 0x0000000c000d7202 */ /* 0x000fce0000000f00 */
.L_x_107:
[----:B-1----:R1:W2:Y:S02]  /*fce0*/  SYNCS.PHASECHK.TRANS64.TRYWAIT P0, [R11+URZ+0x58], R13 ;  /* 0x0000580d0b0075a7 */ /* 0x0022a400080011ff */
[----:B--2---:R-:W-:Y:S05]  /*fcf0*/  @!P0 NANOSLEEP.SYNCS 0x989680 ;  /* 0x009896800000895d */ /* 0x004fea0003900000 */
[----:B------:R-:W2:Y:S02]  /*fd00*/  @!P0 SYNCS.PHASECHK.TRANS64 P0, [R11+URZ+0x58], R13 ;  /* 0x0000580d0b0085a7 */ /* 0x000ea400080010ff */
[----:B--2---:R-:W-:Y:S05]  /*fd10*/  @!P0 BRA `(.L_x_107) ;  /* 0xfffffffc00f08947 */ /* 0x004fea000383ffff */
[----:B------:R-:W-:Y:S05]  /*fd20*/  BRA `(.L_x_108) ;  /* 0xffffff5400bc7947 */ /* 0x000fea000383ffff */
.L_x_39:
[----:B------:R-:W-:Y:S02]  /*fd30*/  MOV R4, UR4 ;  /* 0x0000000400047c02 */ /* 0x000fe40008000f00 */
[----:B------:R-:W-:-:S07]  /*fd40*/  MOV R9, R8 ;  /* 0x0000000800097202 */ /* 0x000fce0000000f00 */
.L_x_109:
[----:B--2---:R2:W3:Y:S02]  /*fd50*/  SYNCS.PHASECHK.TRANS64.TRYWAIT P0, [R4+URZ+0x58], R9 ;  /* 0x00005809040075a7 */ /* 0x0044e400080011ff */
[----:B---3--:R-:W-:Y:S05]  /*fd60*/  @!P0 NANOSLEEP.SYNCS 0x989680 ;  /* 0x009896800000895d */ /* 0x008fea0003900000 */
[----:B------:R-:W3:Y:S02]  /*fd70*/  @!P0 SYNCS.PHASECHK.TRANS64 P0, [R4+URZ+0x58], R9 ;  /* 0x00005809040085a7 */ /* 0x000ee400080010ff */
[----:B---3--:R-:W-:Y:S05]  /*fd80*/  @!P0 BRA `(.L_x_109) ;  /* 0xfffffffc00f08947 */ /* 0x008fea000383ffff */
[----:B------:R-:W-:Y:S05]  /*fd90*/  BRA `(.L_x_110) ;  /* 0xffffff5800dc7947 */ /* 0x000fea000383ffff */
.L_x_40:
[----:B------:R-:W-:Y:S02]  /*fda0*/  MOV R4, UR5 ;  /* 0x0000000500047c02 */ /* 0x000fe40008000f00 */
[----:B------:R-:W-:-:S07]  /*fdb0*/  MOV R7, R6 ;  /* 0x0000000600077202 */ /* 0x000fce0000000f00 */
.L_x_111:
[----:B--2---:R2:W3:Y:S02]  /*fdc0*/  SYNCS.PHASECHK.TRANS64.TRYWAIT P0, [R4+URZ+0x18], R7 ;  /* 0x00001807040075a7 */ /* 0x0044e400080011ff */
[----:B---3--:R-:W-:Y:S05]  /*fdd0*/  @!P0 NANOSLEEP.SYNCS 0x989680 ;  /* 0x009896800000895d */ /* 0x008fea0003900000 */
[----:B------:R-:W3:Y:S02]  /*fde0*/  @!P0 SYNCS.PHASECHK.TRANS64 P0, [R4+URZ+0x18], R7 ;  /* 0x00001807040085a7 */ /* 0x000ee400080010ff */
[----:B---3--:R-:W-:Y:S05]  /*fdf0*/  @!P0 BRA `(.L_x_111) ;  /* 0xfffffffc00f08947 */ /* 0x008fea000383ffff */
[----:B------:R-:W-:Y:S05]  /*fe00*/  BRA `(.L_x_112) ;  /* 0xffffff5800d87947 */ /* 0x000fea000383ffff */
.L_x_43:
[----:B------:R-:W-:Y:S02]  /*fe10*/  MOV R4, 0x80000000 ;  /* 0x8000000000047802 */ /* 0x000fe40000000f00 */
[----:B------:R-:W-:-:S07]  /*fe20*/  MOV R5, 0x80000000 ;  /* 0x8000000000057802 */ /* 0x000fce0000000f00 */
.L_x_113:
[----:B-1----:R1:W2:Y:S02]  /*fe30*/  SYNCS.PHASECHK.TRANS64.TRYWAIT P0, [UR17], R5 ;  /* 0x00000005ff0075a7 */ /* 0x0022a40008001111 */
[----:B--2---:R-:W-:Y:S05]  /*fe40*/  @!P0 NANOSLEEP.SYNCS 0x989680 ;  /* 0x009896800000895d */ /* 0x004fea0003900000 */
[----:B------:R-:W2:Y:S02]  /*fe50*/  @!P0 SYNCS.PHASECHK.TRANS64 P0, [UR17], R5 ;  /* 0x00000005ff0085a7 */ /* 0x000ea40008001011 */
[----:B--2---:R-:W-:Y:S05]  /*fe60*/  @!P0 BRA `(.L_x_113) ;  /* 0xfffffffc00f08947 */ /* 0x004fea000383ffff */
[----:B------:R-:W-:Y:S05]  /*fe70*/  BRA `(.L_x_114) ;  /* 0xffffff5c007c7947 */ /* 0x000fea000383ffff */
.L_x_44:
[----:B------:R-:W1:Y:S02]  /*fe80*/  SYNCS.PHASECHK.TRANS64.TRYWAIT P0, [UR18], RZ ;  /* 0x000000ffff0075a7 */ /* 0x000e640008001112 */
[----:B-1----:R-:W-:Y:S05]  /*fe90*/  @!P0 NANOSLEEP.SYNCS 0x989680 ;  /* 0x009896800000895d */ /* 0x002fea0003900000 */
[----:B------:R-:W1:Y:S02]  /*fea0*/  @!P0 SYNCS.PHASECHK.TRANS64 P0, [UR18], RZ ;  /* 0x000000ffff0085a7 */ /* 0x000e640008001012 */
[----:B-1----:R-:W-:Y:S05]  /*feb0*/  @!P0 BRA `(.L_x_44) ;  /* 0xfffffffc00f08947 */ /* 0x002fea000383ffff */
[----:B------:R-:W-:Y:S05]  /*fec0*/  BRA `(.L_x_115) ;  /* 0xffffff6000507947 */ /* 0x000fea000383ffff */
.L_x_45:
[----:B------:R-:W1:Y:S02]  /*fed0*/  SYNCS.PHASECHK.TRANS64.TRYWAIT P0, [UR17], RZ ;  /* 0x000000ffff0075a7 */ /* 0x000e640008001111 */
[----:B-1----:R-:W-:Y:S05]  /*fee0*/  @!P0 NANOSLEEP.SYNCS 0x989680 ;  /* 0x009896800000895d */ /* 0x002fea0003900000 */
[----:B------:R-:W1:Y:S02]  /*fef0*/  @!P0 SYNCS.PHASECHK.TRANS64 P0, [UR17], RZ ;  /* 0x000000ffff0085a7 */ /* 0x000e640008001011 */
[----:B-1----:R-:W-:Y:S05]  /*ff00*/  @!P0 BRA `(.L_x_45) ;  /* 0xfffffffc00f08947 */ /* 0x002fea000383ffff */
[----:B------:R-:W-:Y:S05]  /*ff10*/  BRA `(.L_x_116) ;  /* 0xffffff8400e47947 */ /* 0x000fea000383ffff */
.L_x_47:
[----:B------:R-:W-:Y:S02]  /*ff20*/  MOV R4, UR4 ;  /* 0x0000000400047c02 */ /* 0x000fe40008000f00 */
[----:B------:R-:W-:-:S07]  /*ff30*/  MOV R5, UR4 ;  /* 0x0000000400057c02 */ /* 0x000fce0008000f00 */
.L_x_117:
[----:B---3--:R3:W4:Y:S02]  /*ff40*/  SYNCS.PHASECHK.TRANS64.TRYWAIT P0, [UR18], R5 ;  /* 0x00000005ff0075a7 */ /* 0x0087240008001112 */
[----:B----4-:R-:W-:Y:S05]  /*ff50*/  @!P0 NANOSLEEP.SYNCS 0x989680 ;  /* 0x009896800000895d */ /* 0x010fea0003900000 */
[----:B------:R-:W4:Y:S02]  /*ff60*/  @!P0 SYNCS.PHASECHK.TRANS64 P0, [UR18], R5 ;  /* 0x00000005ff0085a7 */ /* 0x000f240008001012 */
[----:B----4-:R-:W-:Y:S05]  /*ff70*/  @!P0 BRA `(.L_x_117) ;  /* 0xfffffffc00f08947 */ /* 0x010fea000383ffff */
[----:B------:R-:W-:Y:S05]  /*ff80*/  BRA `(.L_x_118) ;  /* 0xffffff88001c7947 */ /* 0x000fea000383ffff */
.L_x_48:
[----:B------:R-:W-:Y:S02]  /*ff90*/  MOV R4, UR4 ;  /* 0x0000000400047c02 */ /* 0x000fe40008000f00 */
[----:B------:R-:W-:-:S07]  /*ffa0*/  MOV R5, UR4 ;  /* 0x0000000400057c02 */ /* 0x000fce0008000f00 */
.L_x_119:
[----:B-1----:R1:W2:Y:S02]  /*ffb0*/  SYNCS.PHASECHK.TRANS64.TRYWAIT P0, [UR17], R5 ;  /* 0x00000005ff0075a7 */ /* 0x0022a40008001111 */
[----:B--2---:R-:W-:Y:S05]  /*ffc0*/  @!P0 NANOSLEEP.SYNCS 0x989680 ;  /* 0x009896800000895d */ /* 0x004fea0003900000 */
[----:B------:R-:W2:Y:S02]  /*ffd0*/  @!P0 SYNCS.PHASECHK.TRANS64 P0, [UR17], R5 ;  /* 0x00000005ff0085a7 */ /* 0x000ea40008001011 */
[----:B--2---:R-:W-:Y:S05]  /*ffe0*/  @!P0 BRA `(.L_x_119) ;  /* 0xfffffffc00f08947 */ /* 0x004fea000383ffff */
[----:B------:R-:W-:Y:S05]  /*fff0*/  BRA `(.L_x_120) ;  /* 0xffffffa8007c7947 */ /* 0x000fea000383ffff */
.L_x_51:
[----:B------:R-:W-:Y:S01]  /*10000*/  UIADD3 UR8, UPT, UPT, UR6, 0x90, URZ ;  /* 0x0000009006087890 */ /* 0x000fe2000fffe0ff */
[----:B------:R-:W-:Y:S02]  /*10010*/  MOV R6, UR4 ;  /* 0x0000000400067c02 */ /* 0x000fe40008000f00 */
[----:B------:R-:W-:-:S03]  /*10020*/  MOV R7, UR4 ;  /* 0x0000000400077c02 */ /* 0x000fc60008000f00 */
[----:B------:R-:W-:-:S07]  /*10030*/  MOV R4, UR8 ;  /* 0x0000000800047c02 */ /* 0x000fce0008000f00 */
.L_x_121:
[----:B-1----:R1:W2:Y:S02]  /*10040*/  SYNCS.PHASECHK.TRANS64.TRYWAIT P0, [R4+URZ], R7 ;  /* 0x00000007040075a7 */ /* 0x0022a400080011ff */
[----:B--2---:R-:W-:Y:S05]  /*10050*/  @!P0 NANOSLEEP.SYNCS 0x989680 ;  /* 0x009896800000895d */ /* 0x004fea0003900000 */
[----:B------:R-:W2:Y:S02]  /*10060*/  @!P0 SYNCS.PHASECHK.TRANS64 P0, [R4+URZ], R7 ;  /* 0x00000007040085a7 */ /* 0x000ea400080010ff */
[----:B--2---:R-:W-:Y:S05]  /*10070*/  @!P0 BRA `(.L_x_121) ;  /* 0xfffffffc00f08947 */ /* 0x004fea000383ffff */
[----:B------:R-:W-:Y:S05]  /*10080*/  BRA `(.L_x_122) ;  /* 0xffffffac00f87947 */ /* 0x000fea000383ffff */
.L_x_52:
[----:B------:R-:W-:Y:S01]  /*10090*/  UIADD3 UR6, UPT, UPT, UR6, 0x100, URZ ;  /* 0x0000010006067890 */ /* 0x000fe2000fffe0ff */
[----:B------:R-:W-:Y:S02]  /*100a0*/  MOV R6, UR4 ;  /* 0x0000000400067c02 */ /* 0x000fe40008000f00 */
[----:B------:R-:W-:-:S03]  /*100b0*/  MOV R7, UR4 ;  /* 0x0000000400077c02 */ /* 0x000fc60008000f00 */
[----:B------:R-:W-:-:S07]  /*100c0*/  MOV R4, UR6 ;  /* 0x0000000600047c02 */ /* 0x000fce0008000f00 */
.L_x_123:
[----:B-1----:R1:W2:Y:S02]  /*100d0*/  SYNCS.PHASECHK.TRANS64.TRYWAIT P0, [R4+URZ], R7 ;  /* 0x00000007040075a7 */ /* 0x0022a400080011ff */
[----:B--2---:R-:W-:Y:S05]  /*100e0*/  @!P0 NANOSLEEP.SYNCS 0x989680 ;  /* 0x009896800000895d */ /* 0x004fea0003900000 */
[----:B------:R-:W2:Y:S02]  /*100f0*/  @!P0 SYNCS.PHASECHK.TRANS64 P0, [R4+URZ], R7 ;  /* 0x00000007040085a7 */ /* 0x000ea400080010ff */
[----:B--2---:R-:W-:Y:S05]  /*10100*/  @!P0 BRA `(.L_x_123) ;  /* 0xfffffffc00f08947 */ /* 0x004fea000383ffff */
[----:B------:R-:W-:Y:S05]  /*10110*/  BRA `(.L_x_124) ;  /* 0xffffffc800887947 */ /* 0x000fea000383ffff */
.L_x_54:
[----:B------:R-:W-:Y:S01]  /*10120*/  UIADD3 UR4, UPT, UPT, UR4, 0x100, URZ ;  /* 0x0000010004047890 */ /* 0x000fe2000fffe0ff */
[----:B--2---:R-:W-:Y:S02]  /*10130*/  MOV R4, UR9 ;  /* 0x0000000900047c02 */ /* 0x004fe40008000f00 */
[----:B------:R-:W-:-:S03]  /*10140*/  MOV R5, UR9 ;  /* 0x0000000900057c02 */ /* 0x000fc60008000f00 */
[----:B------:R-:W-:-:S07]  /*10150*/  MOV R3, UR4 ;  /* 0x0000000400037c02 */ /* 0x000fce0008000f00 */
.L_x_125:
[----:B--2---:R2:W3:Y:S02]  /*10160*/  SYNCS.PHASECHK.TRANS64.TRYWAIT P0, [R3+URZ], R5 ;  /* 0x00000005030075a7 */ /* 0x0044e400080011ff */
[----:B---3--:R-:W-:Y:S05]  /*10170*/  @!P0 NANOSLEEP.SYNCS 0x989680 ;  /* 0x009896800000895d */ /* 0x008fea0003900000 */
[----:B------:R-:W3:Y:S02]  /*10180*/  @!P0 SYNCS.PHASECHK.TRANS64 P0, [R3+URZ], R5 ;  /* 0x00000005030085a7 */ /* 0x000ee400080010ff */
[----:B---3--:R-:W-:Y:S05]  /*10190*/  @!P0 BRA `(.L_x_125) ;  /* 0xfffffffc00f08947 */ /* 0x008fea000383ffff */
[----:B------:R-:W-:Y:S05]  /*101a0*/  BRA `(.L_x_126) ;  /* 0xffffffcc00ec7947 */ /* 0x000fea000383ffff */
.L_x_60:
[----:B------:R-:W1:Y:S02]  /*101b0*/  SYNCS.PHASECHK.TRANS64.TRYWAIT P0, [UR6+0xd0], RZ ;  /* 0x0000d0ffff0075a7 */ /* 0x000e640008001106 */
[----:B-1----:R-:W-:Y:S05]  /*101c0*/  @!P0 NANOSLEEP.SYNCS 0x989680 ;  /* 0x009896800000895d */ /* 0x002fea0003900000 */
[----:B------:R-:W1:Y:S02]  /*101d0*/  @!P0 SYNCS.PHASECHK.TRANS64 P0, [UR6+0xd0], RZ ;  /* 0x0000d0ffff0085a7 */ /* 0x000e640008001006 */
[----:B-1----:R-:W-:Y:S05]  /*101e0*/  @!P0 BRA `(.L_x_60) ;  /* 0xfffffffc00f08947 */ /* 0x002fea000383ffff */
[----:B------:R-:W-:Y:S05]  /*101f0*/  BRA `(.L_x_127) ;  /* 0xffffffdc00c47947 */ /* 0x000fea000383ffff */
.L_x_61:
[----:B------:R-:W-:Y:S01]  /*10200*/  HFMA2 R4, -RZ, RZ, -0.0 , 0 ;  /* 0x80000000ff047431 */ /* 0x000fe200000001ff */
[----:B------:R-:W-:-:S07]  /*10210*/  MOV R5, 0x80000000 ;  /* 0x8000000000057802 */ /* 0x000fce0000000f00 */
.L_x_128:
[----:B-1----:R1:W2:Y:S02]  /*10220*/  SYNCS.PHASECHK.TRANS64.TRYWAIT P1, [UR6+0x120], R5 ;  /* 0x00012005ff0075a7 */ /* 0x0022a40008021106 */
[----:B--2---:R-:W-:Y:S05]  /*10230*/  @!P1 NANOSLEEP.SYNCS 0x989680 ;  /* 0x009896800000995d */ /* 0x004fea0003900000 */
[----:B------:R-:W2:Y:S02]  /*10240*/  @!P1 SYNCS.PHASECHK.TRANS64 P1, [UR6+0x120], R5 ;  /* 0x00012005ff0095a7 */ /* 0x000ea40008021006 */
[----:B--2---:R-:W-:Y:S05]  /*10250*/  @!P1 BRA `(.L_x_128) ;  /* 0xfffffffc00f09947 */ /* 0x004fea000383ffff */
[----:B------:R-:W-:Y:S05]  /*10260*/  BRA `(.L_x_129) ;  /* 0xffffffdc00d87947 */ /* 0x000fea000383ffff */
.L_x_62:
[----:B------:R-:W1:Y:S02]  /*10270*/  SYNCS.PHASECHK.TRANS64.TRYWAIT P0, [UR6+0xd8], RZ ;  /* 0x0000d8ffff0075a7 */ /* 0x000e640008001106 */
[----:B-1----:R-:W-:Y:S05]  /*10280*/  @!P0 NANOSLEEP.SYNCS 0x989680 ;  /* 0x009896800000895d */ /* 0x002fea0003900000 */
[----:B------:R-:W1:Y:S02]  /*10290*/  @!P0 SYNCS.PHASECHK.TRANS64 P0, [UR6+0xd8], RZ ;  /* 0x0000d8ffff0085a7 */ /* 0x000e640008001006 */
[----:B-1----:R-:W-:Y:S05]  /*102a0*/  @!P0 BRA `(.L_x_62) ;  /* 0xfffffffc00f08947 */ /* 0x002fea000383ffff */
[----:B------:R-:W-:Y:S05]  /*102b0*/  BRA `(.L_x_130) ;  /* 0xffffffe4007c7947 */ /* 0x000fea000383ffff */
.L_x_63:
[----:B------:R-:W-:Y:S01]  /*102c0*/  HFMA2 R4, -RZ, RZ, -0.0 , 0 ;  /* 0x80000000ff047431 */ /* 0x000fe200000001ff */
[----:B------:R-:W-:-:S07]  /*102d0*/  MOV R5, 0x80000000 ;  /* 0x8000000000057802 */ /* 0x000fce0000000f00 */
.L_x_131:
[----:B-1----:R1:W2:Y:S02]  /*102e0*/  SYNCS.PHASECHK.TRANS64.TRYWAIT P0, [UR6+0x128], R5 ;  /* 0x00012805ff0075a7 */ /* 0x0022a40008001106 */
[----:B--2---:R-:W-:Y:S05]  /*102f0*/  @!P0 NANOSLEEP.SYNCS 0x989680 ;  /* 0x009896800000895d */ /* 0x004fea0003900000 */
[----:B------:R-:W2:Y:S02]  /*10300*/  @!P0 SYNCS.PHASECHK.TRANS64 P0, [UR6+0x128], R5 ;  /* 0x00012805ff0085a7 */ /* 0x000ea40008001006 */
[----:B--2---:R-:W-:Y:S05]  /*10310*/  @!P0 BRA `(.L_x_131) ;  /* 0xfffffffc00f08947 */ /* 0x004fea000383ffff */
[----:B------:R-:W-:Y:S05]  /*10320*/  BRA `(.L_x_132) ;  /* 0xffffffe400887947 */ /* 0x000fea000383ffff */
.L_x_64:
[----:B------:R-:W-:-:S07]  /*10330*/  MOV R9, R8 ;  /* 0x0000000800097202 */ /* 0x000fce0000000f00 */
.L_x_133:
[----:B--2---:R2:W3:Y:S02]  /*10340*/  SYNCS.PHASECHK.TRANS64.TRYWAIT P0, [UR6+0x128], R9 ;  /* 0x00012809ff0075a7 */ /* 0x0044e40008001106 */
[----:B---3--:R-:W-:Y:S05]  /*10350*/  @!P0 NANOSLEEP.SYNCS 0x989680 ;  /* 0x009896800000895d */ /* 0x008fea0003900000 */
[----:B------:R-:W3:Y:S02]  /*10360*/  @!P0 SYNCS.PHASECHK.TRANS64 P0, [UR6+0x128], R9 ;  /* 0x00012809ff0085a7 */ /* 0x000ee40008001006 */
[----:B---3--:R-:W-:Y:S05]  /*10370*/  @!P0 BRA `(.L_x_133) ;  /* 0xfffffffc00f08947 */ /* 0x008fea000383ffff */
[----:B------:R-:W-:Y:S05]  /*10380*/  BRA `(.L_x_134) ;  /* 0xffffffec00b07947 */ /* 0x000fea000383ffff */
        .weak           $__internal_0_$__cuda_sm10x_tcgen05_guardrail_trap_col_being_dealloced_not_returned_by_alloc
        .type           $__internal_0_$__cuda_sm10x_tcgen05_guardrail_trap_col_being_dealloced_not_returned_by_alloc,@function
        .size           $__internal_0_$__cuda_sm10x_tcgen05_guardrail_trap_col_being_dealloced_not_returned_by_alloc,($__internal_1_$__cuda_sm10x_tcgen05_guardrail_trap_phase_invalid_during_alloc - $__internal_0_$__cuda_sm10x_tcgen05_guardrail_trap_col_being_dealloced_not_returned_by_alloc)
$__internal_0_$__cuda_sm10x_tcgen05_guardrail_trap_col_being_dealloced_not_returned_by_alloc:
[----:B------:R-:W-:Y:S05]  /*10390*/  BPT.TRAP 0x1 ;  /* 0x000000040000795c */ /* 0x000fea0000300000 */
[----:B------:R-:W-:-:S04]  /*103a0*/  HFMA2 R5, -RZ, RZ, 0, 0 ;  /* 0x00000000ff057431 */ /* 0x000fc800000001ff */
[----:B------:R-:W-:Y:S05]  /*103b0*/  RET.REL.NODEC R4 `(kernel_cutlass_kernel_flash_attncuteflash_fwd_sm100FlashAttentionForwardSm100_object_at__tensor0000o8011101213_tensor0000o8011101213_tensor0000o8010111213_tensor0000o8011101213_tensorptrf_0) ;  /* 0xfffffefc04107950 */ /* 0x000fea0003c3ffff */
        .weak           $__internal_1_$__cuda_sm10x_tcgen05_guardrail_trap_phase_invalid_during_alloc
        .type           $__internal_1_$__cuda_sm10x_tcgen05_guardrail_trap_phase_invalid_during_alloc,@function
        .size           $__internal_1_$__cuda_sm10x_tcgen05_guardrail_trap_phase_invalid_during_alloc,($__internal_2_$__cuda_sm10x_tcgen05_guardrail_trap_unallocated_columns_being_dealloced - $__internal_1_$__cuda_sm10x_tcgen05_guardrail_trap_phase_invalid_during_alloc)
$__internal_1_$__cuda_sm10x_tcgen05_guardrail_trap_phase_invalid_during_alloc:
[----:B------:R-:W-:Y:S05]  /*103c0*/  BPT.TRAP 0x1 ;  /* 0x000000040000795c */ /* 0x000fea0000300000 */
[----:B------:R-:W-:-:S04]  /*103d0*/  MOV R5, 0x0 ;  /* 0x0000000000057802 */ /* 0x000fc80000000f00 */
[----:B------:R-:W-:Y:S05]  /*103e0*/  RET.REL.NODEC R4 `(kernel_cutlass_kernel_flash_attncuteflash_fwd_sm100FlashAttentionForwardSm100_object_at__tensor0000o8011101213_tensor0000o8011101213_tensor0000o8010111213_tensor0000o8011101213_tensorptrf_0) ;  /* 0xfffffefc04047950 */ /* 0x000fea0003c3ffff */
        .weak           $__internal_2_$__cuda_sm10x_tcgen05_guardrail_trap_unallocated_columns_being_dealloced
        .type           $__internal_2_$__cuda_sm10x_tcgen05_guardrail_trap_unallocated_columns_being_dealloced,@function
        .size           $__internal_2_$__cuda_sm10x_tcgen05_guardrail_trap_unallocated_columns_being_dealloced,(.L_x_142 - $__internal_2_$__cuda_sm10x_tcgen05_guardrail_trap_unallocated_columns_being_dealloced)
$__internal_2_$__cuda_sm10x_tcgen05_guardrail_trap_unallocated_columns_being_dealloced:
[----:B------:R-:W-:Y:S05]  /*103f0*/  BPT.TRAP 0x1 ;  /* 0x000000040000795c */ /* 0x000fea0000300000 */
[----:B------:R-:W-:-:S04]  /*10400*/  HFMA2 R5, -RZ, RZ, 0, 0 ;  /* 0x00000000ff057431 */ /* 0x000fc800000001ff */
[----:B------:R-:W-:Y:S05]  /*10410*/  RET.REL.NODEC R4 `(kernel_cutlass_kernel_flash_attncuteflash_fwd_sm100FlashAttentionForwardSm100_object_at__tensor0000o8011101213_tensor0000o8011101213_tensor0000o8010111213_tensor0000o8011101213_tensorptrf_0) ;  /* 0xfffffef804f87950 */ /* 0x000fea0003c3ffff */
.L_x_135:
[----:B------:R-:W-:-:S00]  /*10420*/  BRA `(.L_x_135) ;  /* 0xfffffffc00fc7947 */ /* 0x000fc0000383ffff */
[----:B------:R-:W-:-:S00]  /*10430*/  NOP ;  /* 0x0000000000007918 */ /* 0x000fc00000000000 */
        /* <DEDUP_REMOVED lines=12> */
.L_x_142:


//--------------------- .nv.shared.kernel_cutlass_kernel_flash_attncuteflash_fwd_sm100FlashAttentionForwardSm100_object_at__tensor0000o8011101213_tensor0000o8011101213_tensor0000o8010111213_tensor0000o8011101213_tensorptrf_0 --------------------------
	.section	.nv.shared.kernel_cutlass_kernel_flash_attncuteflash_fwd_sm100FlashAttentionForwardSm100_object_at__tensor0000o8011101213_tensor0000o8011101213_tensor0000o8010111213_tensor0000o8011101213_tensorptrf_0,"aw",@nobits
	.sectionflags	@""
	.align	1024
	.zero		1024


//--------------------- .nv.shared.reserved.0     --------------------------
	.section	.nv.shared.reserved.0,"aw",@nobits
	.align	8
	.weak		__nv_reservedSMEM_offset_0_alias
	.size		__nv_reservedSMEM_offset_0_alias, 0, 64
	.other		__nv_reservedSMEM_offset_0_alias,@"STO_CUDA_RESERVED_SHARED STV_DEFAULT"
__nv_reservedSMEM_offset_0_alias:
	.zero		0
.nv.shared.reserved.0:
	.zero		64
	.weak		__nv_reservedSMEM_allocation_phase
	.type		__nv_reservedSMEM_allocation_phase,@object
	.size		__nv_reservedSMEM_allocation_phase,(.L_0 - __nv_reservedSMEM_allocation_phase)
__nv_reservedSMEM_allocation_phase:
	.zero		1
.L_0:
	.zero		7
	.weak		__nv_reservedSMEM_devtool_atexit_pc
	.type		__nv_reservedSMEM_devtool_atexit_pc,@object
	.size		__nv_reservedSMEM_devtool_atexit_pc,(__nv_reservedSMEM_allocation_mask - __nv_reservedSMEM_devtool_atexit_pc)
__nv_reservedSMEM_devtool_atexit_pc:
	.zero		8
	.weak		__nv_reservedSMEM_allocation_mask
	.type		__nv_reservedSMEM_allocation_mask,@object
	.size		__nv_reservedSMEM_allocation_mask,(.L_2 - __nv_reservedSMEM_allocation_mask)
__nv_reservedSMEM_allocation_mask:
	.zero		4
.L_2:


//--------------------- .nv.constant0.kernel_cutlass_kernel_flash_attncuteflash_fwd_sm100FlashAttentionForwardSm100_object_at__tensor0000o8011101213_tensor0000o8011101213_tensor0000o8010111213_tensor0000o8011101213_tensorptrf_0 --------------------------
	.section	.nv.constant0.kernel_cutlass_kernel_flash_attncuteflash_fwd_sm100FlashAttentionForwardSm100_object_at__tensor0000o8011101213_tensor0000o8011101213_tensor0000o8010111213_tensor0000o8011101213_tensorptrf_0,"a",@progbits
	.sectionflags	@""
	.align	4
.nv.constant0.kernel_cutlass_kernel_flash_attncuteflash_fwd_sm100FlashAttentionForwardSm100_object_at__tensor0000o8011101213_tensor0000o8011101213_tensor0000o8010111213_tensor0000o8011101213_tensorptrf_0:
	.zero		1640


//--------------------- SYMBOLS --------------------------

	.type		.nv.reservedSmem.offset0,@object
	.size		.nv.reservedSmem.offset0,0x4
	.type		.nv.reservedSmem.cap,@object
	.size		.nv.reservedSmem.cap,0x4
